	.target	sm_90a

	.elftype	@"ET_EXEC"


//--------------------- .note.nv.tkinfo           --------------------------
	.section	.note.nv.tkinfo,"",@"SHT_NOTE"
	.sectionflags	@"SHF_NOTE_NV_TKINFO"
	.tkinfo
        /*0018*/ 	.word	0x00000002
        /*0030*/ 	.string	""
        /*0030*/ 	.string	"ptxas"
        /*0030*/ 	.string	"Cuda compilation tools, release 13.0, V13.0.88"
        /*0030*/ 	.string	"Build cuda_13.0.r13.0/compiler.36424714_0"
        /*0030*/ 	.string	"-arch sm_90a -m 64 "



//--------------------- .note.nv.cuinfo           --------------------------
	.section	.note.nv.cuinfo,"",@"SHT_NOTE"
	.sectionflags	@"SHF_NOTE_NV_CUINFO"
        /*0018*/ 	.short	0x0002
        /*001a*/ 	.short	0x005a
        /*001c*/ 	.short	0x0082
	.zero		2


//--------------------- .nv.info                  --------------------------
	.section	.nv.info,"",@"SHT_CUDA_INFO"
	.align	4


	//----- nvinfo : EIATTR_REGCOUNT
	.align		4
        /*0000*/ 	.byte	0x04, 0x2f
        /*0002*/ 	.short	(.L_12 - .L_11)
	.align		4
.L_11:
        /*0004*/ 	.word	index@(_ZN7cutlass13device_kernelIN5flash19enable_sm80_to_sm89INS1_16FlashAttnFwdSm80INS1_25CollectiveMainloopFwdSm80ILi8ELi1ELb0EN4cute5tupleIJNS5_1CILi128EEENS7_ILi48EEENS7_ILi256EEEEEELi256ENS_10bfloat16_tEfNS_4arch4Sm80ELb1ELb0ELb0ELb1ELb0ELb1ELb1ELb0EEENS1_21CollectiveEpilogueFwdINS6_IJS8_SA_S9_EEENS6_IJNS7_ILi1EEESI_SI_EEESC_SE_Li256ELb1ELb1ELb0ELb0EEENS1_19SingleTileSchedulerILb1ELb0ELb1ELi128EEEEEEEEEvNT_6ParamsE)
        /*0008*/ 	.word	0x00000004


	//----- nvinfo : EIATTR_FRAME_SIZE
	.align		4
.L_12:
        /*000c*/ 	.byte	0x04, 0x11
        /*000e*/ 	.short	(.L_14 - .L_13)
	.align		4
.L_13:
        /*0010*/ 	.word	index@(_ZN7cutlass13device_kernelIN5flash19enable_sm80_to_sm89INS1_16FlashAttnFwdSm80INS1_25CollectiveMainloopFwdSm80ILi8ELi1ELb0EN4cute5tupleIJNS5_1CILi128EEENS7_ILi48EEENS7_ILi256EEEEEELi256ENS_10bfloat16_tEfNS_4arch4Sm80ELb1ELb0ELb0ELb1ELb0ELb1ELb1ELb0EEENS1_21CollectiveEpilogueFwdINS6_IJS8_SA_S9_EEENS6_IJNS7_ILi1EEESI_SI_EEESC_SE_Li256ELb1ELb1ELb0ELb0EEENS1_19SingleTileSchedulerILb1ELb0ELb1ELi128EEEEEEEEEvNT_6ParamsE)
        /*0014*/ 	.word	0x00000000


	//----- nvinfo : EIATTR_REGCOUNT
	.align		4
.L_14:
        /*0018*/ 	.byte	0x04, 0x2f
        /*001a*/ 	.short	(.L_16 - .L_15)
	.align		4
.L_15:
        /*001c*/ 	.word	index@(_ZN7cutlass13device_kernelIN5flash19enable_sm80_to_sm89INS1_16FlashAttnFwdSm80INS1_25CollectiveMainloopFwdSm80ILi8ELi1ELb0EN4cute5tupleIJNS5_1CILi128EEENS7_ILi96EEENS7_ILi256EEEEEELi256ENS_10bfloat16_tEfNS_4arch4Sm80ELb1ELb0ELb0ELb1ELb0ELb0ELb1ELb0EEENS1_21CollectiveEpilogueFwdINS6_IJS8_SA_S9_EEENS6_IJNS7_ILi1EEESI_SI_EEESC_SE_Li256ELb1ELb1ELb0ELb0EEENS1_19SingleTileSchedulerILb1ELb0ELb1ELi128EEEEEEEEEvNT_6ParamsE)
        /*0020*/ 	.word	0x00000004


	//----- nvinfo : EIATTR_FRAME_SIZE
	.align		4
.L_16:
        /*0024*/ 	.byte	0x04, 0x11
        /*0026*/ 	.short	(.L_18 - .L_17)
	.align		4
.L_17:
        /*0028*/ 	.word	index@(_ZN7cutlass13device_kernelIN5flash19enable_sm80_to_sm89INS1_16FlashAttnFwdSm80INS1_25CollectiveMainloopFwdSm80ILi8ELi1ELb0EN4cute5tupleIJNS5_1CILi128EEENS7_ILi96EEENS7_ILi256EEEEEELi256ENS_10bfloat16_tEfNS_4arch4Sm80ELb1ELb0ELb0ELb1ELb0ELb0ELb1ELb0EEENS1_21CollectiveEpilogueFwdINS6_IJS8_SA_S9_EEENS6_IJNS7_ILi1EEESI_SI_EEESC_SE_Li256ELb1ELb1ELb0ELb0EEENS1_19SingleTileSchedulerILb1ELb0ELb1ELi128EEEEEEEEEvNT_6ParamsE)
        /*002c*/ 	.word	0x00000000


	//----- nvinfo : EIATTR_REGCOUNT
	.align		4
.L_18:
        /*0030*/ 	.byte	0x04, 0x2f
        /*0032*/ 	.short	(.L_20 - .L_19)
	.align		4
.L_19:
        /*0034*/ 	.word	index@(_ZN7cutlass13device_kernelIN5flash19enable_sm80_to_sm89INS1_16FlashAttnFwdSm80INS1_25CollectiveMainloopFwdSm80ILi8ELi1ELb0EN4cute5tupleIJNS5_1CILi128EEENS7_ILi96EEENS7_ILi256EEEEEELi256ENS_10bfloat16_tEfNS_4arch4Sm80ELb1ELb0ELb0ELb0ELb0ELb0ELb1ELb0EEENS1_21CollectiveEpilogueFwdINS6_IJS8_SA_S9_EEENS6_IJNS7_ILi1EEESI_SI_EEESC_SE_Li256ELb0ELb1ELb0ELb0EEENS1_30DynamicPersistentTileSchedulerILi256ELi256ELb0ELb1ELb0EEEEEEEEEvNT_6ParamsE)
        /*0038*/ 	.word	0x00000004


	//----- nvinfo : EIATTR_FRAME_SIZE
	.align		4
.L_20:
        /*003c*/ 	.byte	0x04, 0x11
        /*003e*/ 	.short	(.L_22 - .L_21)
	.align		4
.L_21:
        /*0040*/ 	.word	index@(_ZN7cutlass13device_kernelIN5flash19enable_sm80_to_sm89INS1_16FlashAttnFwdSm80INS1_25CollectiveMainloopFwdSm80ILi8ELi1ELb0EN4cute5tupleIJNS5_1CILi128EEENS7_ILi96EEENS7_ILi256EEEEEELi256ENS_10bfloat16_tEfNS_4arch4Sm80ELb1ELb0ELb0ELb0ELb0ELb0ELb1ELb0EEENS1_21CollectiveEpilogueFwdINS6_IJS8_SA_S9_EEENS6_IJNS7_ILi1EEESI_SI_EEESC_SE_Li256ELb0ELb1ELb0ELb0EEENS1_30DynamicPersistentTileSchedulerILi256ELi256ELb0ELb1ELb0EEEEEEEEEvNT_6ParamsE)
        /*0044*/ 	.word	0x00000000


	//----- nvinfo : EIATTR_REGCOUNT
	.align		4
.L_22:
        /*0048*/ 	.byte	0x04, 0x2f
        /*004a*/ 	.short	(.L_24 - .L_23)
	.align		4
.L_23:
        /*004c*/ 	.word	index@(_ZN7cutlass13device_kernelIN5flash19enable_sm80_to_sm89INS1_16FlashAttnFwdSm80INS1_25CollectiveMainloopFwdSm80ILi8ELi1ELb0EN4cute5tupleIJNS5_1CILi128EEENS7_ILi48EEENS7_ILi256EEEEEELi256ENS_10bfloat16_tEfNS_4arch4Sm80ELb0ELb1ELb0ELb1ELb0ELb1ELb1ELb0EEENS1_21CollectiveEpilogueFwdINS6_IJS8_SA_S9_EEENS6_IJNS7_ILi1EEESI_SI_EEESC_SE_Li256ELb1ELb1ELb0ELb0EEENS1_19SingleTileSchedulerILb1ELb0ELb1ELi128EEEEEEEEEvNT_6ParamsE)
        /*0050*/ 	.word	0x00000004


	//----- nvinfo : EIATTR_FRAME_SIZE
	.align		4
.L_24:
        /*0054*/ 	.byte	0x04, 0x11
        /*0056*/ 	.short	(.L_26 - .L_25)
	.align		4
.L_25:
        /*0058*/ 	.word	index@(_ZN7cutlass13device_kernelIN5flash19enable_sm80_to_sm89INS1_16FlashAttnFwdSm80INS1_25CollectiveMainloopFwdSm80ILi8ELi1ELb0EN4cute5tupleIJNS5_1CILi128EEENS7_ILi48EEENS7_ILi256EEEEEELi256ENS_10bfloat16_tEfNS_4arch4Sm80ELb0ELb1ELb0ELb1ELb0ELb1ELb1ELb0EEENS1_21CollectiveEpilogueFwdINS6_IJS8_SA_S9_EEENS6_IJNS7_ILi1EEESI_SI_EEESC_SE_Li256ELb1ELb1ELb0ELb0EEENS1_19SingleTileSchedulerILb1ELb0ELb1ELi128EEEEEEEEEvNT_6ParamsE)
        /*005c*/ 	.word	0x00000000


	//----- nvinfo : EIATTR_REGCOUNT
	.align		4
.L_26:
        /*0060*/ 	.byte	0x04, 0x2f
        /*0062*/ 	.short	(.L_28 - .L_27)
	.align		4
.L_27:
        /*0064*/ 	.word	index@(_ZN7cutlass13device_kernelIN5flash19enable_sm80_to_sm89INS1_16FlashAttnFwdSm80INS1_25CollectiveMainloopFwdSm80ILi8ELi1ELb0EN4cute5tupleIJNS5_1CILi128EEENS7_ILi64EEENS7_ILi256EEEEEELi256ENS_10bfloat16_tEfNS_4arch4Sm80ELb0ELb1ELb0ELb1ELb0ELb0ELb1ELb0EEENS1_21CollectiveEpilogueFwdINS6_IJS8_SA_S9_EEENS6_IJNS7_ILi1EEESI_SI_EEESC_SE_Li256ELb1ELb1ELb0ELb0EEENS1_19SingleTileSchedulerILb1ELb0ELb1ELi128EEEEEEEEEvNT_6ParamsE)
        /*0068*/ 	.word	0x00000004


	//----- nvinfo : EIATTR_FRAME_SIZE
	.align		4
.L_28:
        /*006c*/ 	.byte	0x04, 0x11
        /*006e*/ 	.short	(.L_30 - .L_29)
	.align		4
.L_29:
        /*0070*/ 	.word	index@(_ZN7cutlass13device_kernelIN5flash19enable_sm80_to_sm89INS1_16FlashAttnFwdSm80INS1_25CollectiveMainloopFwdSm80ILi8ELi1ELb0EN4cute5tupleIJNS5_1CILi128EEENS7_ILi64EEENS7_ILi256EEEEEELi256ENS_10bfloat16_tEfNS_4arch4Sm80ELb0ELb1ELb0ELb1ELb0ELb0ELb1ELb0EEENS1_21CollectiveEpilogueFwdINS6_IJS8_SA_S9_EEENS6_IJNS7_ILi1EEESI_SI_EEESC_SE_Li256ELb1ELb1ELb0ELb0EEENS1_19SingleTileSchedulerILb1ELb0ELb1ELi128EEEEEEEEEvNT_6ParamsE)
        /*0074*/ 	.word	0x00000000


	//----- nvinfo : EIATTR_REGCOUNT
	.align		4
.L_30:
        /*0078*/ 	.byte	0x04, 0x2f
        /*007a*/ 	.short	(.L_32 - .L_31)
	.align		4
.L_31:
        /*007c*/ 	.word	index@(_ZN7cutlass13device_kernelIN5flash19enable_sm80_to_sm89INS1_16FlashAttnFwdSm80INS1_25CollectiveMainloopFwdSm80ILi8ELi1ELb0EN4cute5tupleIJNS5_1CILi128EEENS7_ILi64EEENS7_ILi256EEEEEELi256ENS_10bfloat16_tEfNS_4arch4Sm80ELb0ELb1ELb0ELb0ELb0ELb0ELb1ELb0EEENS1_21CollectiveEpilogueFwdINS6_IJS8_SA_S9_EEENS6_IJNS7_ILi1EEESI_SI_EEESC_SE_Li256ELb0ELb1ELb0ELb0EEENS1_19SingleTileSchedulerILb0ELb0ELb1ELi128EEEEEEEEEvNT_6ParamsE)
        /*0080*/ 	.word	0x00000004


	//----- nvinfo : EIATTR_FRAME_SIZE
	.align		4
.L_32:
        /*0084*/ 	.byte	0x04, 0x11
        /*0086*/ 	.short	(.L_34 - .L_33)
	.align		4
.L_33:
        /*0088*/ 	.word	index@(_ZN7cutlass13device_kernelIN5flash19enable_sm80_to_sm89INS1_16FlashAttnFwdSm80INS1_25CollectiveMainloopFwdSm80ILi8ELi1ELb0EN4cute5tupleIJNS5_1CILi128EEENS7_ILi64EEENS7_ILi256EEEEEELi256ENS_10bfloat16_tEfNS_4arch4Sm80ELb0ELb1ELb0ELb0ELb0ELb0ELb1ELb0EEENS1_21CollectiveEpilogueFwdINS6_IJS8_SA_S9_EEENS6_IJNS7_ILi1EEESI_SI_EEESC_SE_Li256ELb0ELb1ELb0ELb0EEENS1_19SingleTileSchedulerILb0ELb0ELb1ELi128EEEEEEEEEvNT_6ParamsE)
        /*008c*/ 	.word	0x00000000


	//----- nvinfo : EIATTR_REGCOUNT
	.align		4
.L_34:
        /*0090*/ 	.byte	0x04, 0x2f
        /*0092*/ 	.short	(.L_36 - .L_35)
	.align		4
.L_35:
        /*0094*/ 	.word	index@(_ZN7cutlass13device_kernelIN5flash19enable_sm80_to_sm89INS1_16FlashAttnFwdSm80INS1_25CollectiveMainloopFwdSm80ILi8ELi1ELb0EN4cute5tupleIJNS5_1CILi128EEENS7_ILi48EEENS7_ILi256EEEEEELi256ENS_10bfloat16_tEfNS_4arch4Sm80ELb0ELb0ELb0ELb1ELb0ELb1ELb1ELb0EEENS1_21CollectiveEpilogueFwdINS6_IJS8_SA_S9_EEENS6_IJNS7_ILi1EEESI_SI_EEESC_SE_Li256ELb1ELb1ELb0ELb0EEENS1_19SingleTileSchedulerILb1ELb0ELb1ELi128EEEEEEEEEvNT_6ParamsE)
        /*0098*/ 	.word	0x00000004


	//----- nvinfo : EIATTR_FRAME_SIZE
	.align		4
.L_36:
        /*009c*/ 	.byte	0x04, 0x11
        /*009e*/ 	.short	(.L_38 - .L_37)
	.align		4
.L_37:
        /*00a0*/ 	.word	index@(_ZN7cutlass13device_kernelIN5flash19enable_sm80_to_sm89INS1_16FlashAttnFwdSm80INS1_25CollectiveMainloopFwdSm80ILi8ELi1ELb0EN4cute5tupleIJNS5_1CILi128EEENS7_ILi48EEENS7_ILi256EEEEEELi256ENS_10bfloat16_tEfNS_4arch4Sm80ELb0ELb0ELb0ELb1ELb0ELb1ELb1ELb0EEENS1_21CollectiveEpilogueFwdINS6_IJS8_SA_S9_EEENS6_IJNS7_ILi1EEESI_SI_EEESC_SE_Li256ELb1ELb1ELb0ELb0EEENS1_19SingleTileSchedulerILb1ELb0ELb1ELi128EEEEEEEEEvNT_6ParamsE)
        /*00a4*/ 	.word	0x00000000


	//----- nvinfo : EIATTR_REGCOUNT
	.align		4
.L_38:
        /*00a8*/ 	.byte	0x04, 0x2f
        /*00aa*/ 	.short	(.L_40 - .L_39)
	.align		4
.L_39:
        /*00ac*/ 	.word	index@(_ZN7cutlass13device_kernelIN5flash19enable_sm80_to_sm89INS1_16FlashAttnFwdSm80INS1_25CollectiveMainloopFwdSm80ILi8ELi1ELb0EN4cute5tupleIJNS5_1CILi128EEENS7_ILi96EEENS7_ILi256EEEEEELi256ENS_10bfloat16_tEfNS_4arch4Sm80ELb0ELb0ELb0ELb1ELb0ELb0ELb1ELb0EEENS1_21CollectiveEpilogueFwdINS6_IJS8_SA_S9_EEENS6_IJNS7_ILi1EEESI_SI_EEESC_SE_Li256ELb1ELb1ELb0ELb0EEENS1_19SingleTileSchedulerILb1ELb0ELb1ELi128EEEEEEEEEvNT_6ParamsE)
        /*00b0*/ 	.word	0x00000004


	//----- nvinfo : EIATTR_FRAME_SIZE
	.align		4
.L_40:
        /*00b4*/ 	.byte	0x04, 0x11
        /*00b6*/ 	.short	(.L_42 - .L_41)
	.align		4
.L_41:
        /*00b8*/ 	.word	index@(_ZN7cutlass13device_kernelIN5flash19enable_sm80_to_sm89INS1_16FlashAttnFwdSm80INS1_25CollectiveMainloopFwdSm80ILi8ELi1ELb0EN4cute5tupleIJNS5_1CILi128EEENS7_ILi96EEENS7_ILi256EEEEEELi256ENS_10bfloat16_tEfNS_4arch4Sm80ELb0ELb0ELb0ELb1ELb0ELb0ELb1ELb0EEENS1_21CollectiveEpilogueFwdINS6_IJS8_SA_S9_EEENS6_IJNS7_ILi1EEESI_SI_EEESC_SE_Li256ELb1ELb1ELb0ELb0EEENS1_19SingleTileSchedulerILb1ELb0ELb1ELi128EEEEEEEEEvNT_6ParamsE)
        /*00bc*/ 	.word	0x00000000


	//----- nvinfo : EIATTR_REGCOUNT
	.align		4
.L_42:
        /*00c0*/ 	.byte	0x04, 0x2f
        /*00c2*/ 	.short	(.L_44 - .L_43)
	.align		4
.L_43:
        /*00c4*/ 	.word	index@(_ZN7cutlass13device_kernelIN5flash19enable_sm80_to_sm89INS1_16FlashAttnFwdSm80INS1_25CollectiveMainloopFwdSm80ILi8ELi1ELb0EN4cute5tupleIJNS5_1CILi128EEENS7_ILi96EEENS7_ILi256EEEEEELi256ENS_10bfloat16_tEfNS_4arch4Sm80ELb0ELb0ELb0ELb0ELb0ELb0ELb1ELb0EEENS1_21CollectiveEpilogueFwdINS6_IJS8_SA_S9_EEENS6_IJNS7_ILi1EEESI_SI_EEESC_SE_Li256ELb0ELb1ELb0ELb0EEENS1_19SingleTileSchedulerILb0ELb0ELb1ELi128EEEEEEEEEvNT_6ParamsE)
        /*00c8*/ 	.word	0x00000004


	//----- nvinfo : EIATTR_FRAME_SIZE
	.align		4
.L_44:
        /*00cc*/ 	.byte	0x04, 0x11
        /*00ce*/ 	.short	(.L_46 - .L_45)
	.align		4
.L_45:
        /*00d0*/ 	.word	index@(_ZN7cutlass13device_kernelIN5flash19enable_sm80_to_sm89INS1_16FlashAttnFwdSm80INS1_25CollectiveMainloopFwdSm80ILi8ELi1ELb0EN4cute5tupleIJNS5_1CILi128EEENS7_ILi96EEENS7_ILi256EEEEEELi256ENS_10bfloat16_tEfNS_4arch4Sm80ELb0ELb0ELb0ELb0ELb0ELb0ELb1ELb0EEENS1_21CollectiveEpilogueFwdINS6_IJS8_SA_S9_EEENS6_IJNS7_ILi1EEESI_SI_EEESC_SE_Li256ELb0ELb1ELb0ELb0EEENS1_19SingleTileSchedulerILb0ELb0ELb1ELi128EEEEEEEEEvNT_6ParamsE)
        /*00d4*/ 	.word	0x00000000


	//----- nvinfo : EIATTR_REGCOUNT
	.align		4
.L_46:
        /*00d8*/ 	.byte	0x04, 0x2f
        /*00da*/ 	.short	(.L_48 - .L_47)
	.align		4
.L_47:
        /*00dc*/ 	.word	index@(_ZN7cutlass13device_kernelIN5flash19enable_sm80_to_sm89INS1_16FlashAttnFwdSm80INS1_25CollectiveMainloopFwdSm80ILi8ELi1ELb0EN4cute5tupleIJNS5_1CILi128EEENS7_ILi32EEENS7_ILi256EEEEEELi256ENS_10bfloat16_tEfNS_4arch4Sm80ELb1ELb0ELb0ELb1ELb0ELb1ELb1ELb0EEENS1_21CollectiveEpilogueFwdINS6_IJS8_SA_S9_EEENS6_IJNS7_ILi1EEESI_SI_EEESC_SE_Li256ELb1ELb1ELb0ELb0EEENS1_19SingleTileSchedulerILb1ELb0ELb1ELi128EEEEEEEEEvNT_6ParamsE)
        /*00e0*/ 	.word	0x00000004


	//----- nvinfo : EIATTR_FRAME_SIZE
	.align		4
.L_48:
        /*00e4*/ 	.byte	0x04, 0x11
        /*00e6*/ 	.short	(.L_50 - .L_49)
	.align		4
.L_49:
        /*00e8*/ 	.word	index@(_ZN7cutlass13device_kernelIN5flash19enable_sm80_to_sm89INS1_16FlashAttnFwdSm80INS1_25CollectiveMainloopFwdSm80ILi8ELi1ELb0EN4cute5tupleIJNS5_1CILi128EEENS7_ILi32EEENS7_ILi256EEEEEELi256ENS_10bfloat16_tEfNS_4arch4Sm80ELb1ELb0ELb0ELb1ELb0ELb1ELb1ELb0EEENS1_21CollectiveEpilogueFwdINS6_IJS8_SA_S9_EEENS6_IJNS7_ILi1EEESI_SI_EEESC_SE_Li256ELb1ELb1ELb0ELb0EEENS1_19SingleTileSchedulerILb1ELb0ELb1ELi128EEEEEEEEEvNT_6ParamsE)
        /*00ec*/ 	.word	0x00000000


	//----- nvinfo : EIATTR_REGCOUNT
	.align		4
.L_50:
        /*00f0*/ 	.byte	0x04, 0x2f
        /*00f2*/ 	.short	(.L_52 - .L_51)
	.align		4
.L_51:
        /*00f4*/ 	.word	index@(_ZN7cutlass13device_kernelIN5flash19enable_sm80_to_sm89INS1_16FlashAttnFwdSm80INS1_25CollectiveMainloopFwdSm80ILi8ELi1ELb1EN4cute5tupleIJNS5_1CILi128EEENS7_ILi64EEENS7_ILi256EEEEEELi256ENS_10bfloat16_tEfNS_4arch4Sm80ELb1ELb0ELb0ELb1ELb0ELb0ELb1ELb0EEENS1_21CollectiveEpilogueFwdINS6_IJS8_SA_S9_EEENS6_IJNS7_ILi1EEESI_SI_EEESC_SE_Li256ELb1ELb1ELb0ELb0EEENS1_19SingleTileSchedulerILb1ELb0ELb1ELi128EEEEEEEEEvNT_6ParamsE)
        /*00f8*/ 	.word	0x00000004


	//----- nvinfo : EIATTR_FRAME_SIZE
	.align		4
.L_52:
        /*00fc*/ 	.byte	0x04, 0x11
        /*00fe*/ 	.short	(.L_54 - .L_53)
	.align		4
.L_53:
        /*0100*/ 	.word	index@(_ZN7cutlass13device_kernelIN5flash19enable_sm80_to_sm89INS1_16FlashAttnFwdSm80INS1_25CollectiveMainloopFwdSm80ILi8ELi1ELb1EN4cute5tupleIJNS5_1CILi128EEENS7_ILi64EEENS7_ILi256EEEEEELi256ENS_10bfloat16_tEfNS_4arch4Sm80ELb1ELb0ELb0ELb1ELb0ELb0ELb1ELb0EEENS1_21CollectiveEpilogueFwdINS6_IJS8_SA_S9_EEENS6_IJNS7_ILi1EEESI_SI_EEESC_SE_Li256ELb1ELb1ELb0ELb0EEENS1_19SingleTileSchedulerILb1ELb0ELb1ELi128EEEEEEEEEvNT_6ParamsE)
        /*0104*/ 	.word	0x00000000


	//----- nvinfo : EIATTR_REGCOUNT
	.align		4
.L_54:
        /*0108*/ 	.byte	0x04, 0x2f
        /*010a*/ 	.short	(.L_56 - .L_55)
	.align		4
.L_55:
        /*010c*/ 	.word	index@(_ZN7cutlass13device_kernelIN5flash19enable_sm80_to_sm89INS1_16FlashAttnFwdSm80INS1_25CollectiveMainloopFwdSm80ILi8ELi1ELb1EN4cute5tupleIJNS5_1CILi128EEENS7_ILi64EEENS7_ILi256EEEEEELi256ENS_10bfloat16_tEfNS_4arch4Sm80ELb1ELb0ELb0ELb0ELb0ELb0ELb1ELb0EEENS1_21CollectiveEpilogueFwdINS6_IJS8_SA_S9_EEENS6_IJNS7_ILi1EEESI_SI_EEESC_SE_Li256ELb0ELb1ELb0ELb0EEENS1_30DynamicPersistentTileSchedulerILi256ELi256ELb0ELb1ELb0EEEEEEEEEvNT_6ParamsE)
        /*0110*/ 	.word	0x00000004


	//----- nvinfo : EIATTR_FRAME_SIZE
	.align		4
.L_56:
        /*0114*/ 	.byte	0x04, 0x11
        /*0116*/ 	.short	(.L_58 - .L_57)
	.align		4
.L_57:
        /*0118*/ 	.word	index@(_ZN7cutlass13device_kernelIN5flash19enable_sm80_to_sm89INS1_16FlashAttnFwdSm80INS1_25CollectiveMainloopFwdSm80ILi8ELi1ELb1EN4cute5tupleIJNS5_1CILi128EEENS7_ILi64EEENS7_ILi256EEEEEELi256ENS_10bfloat16_tEfNS_4arch4Sm80ELb1ELb0ELb0ELb0ELb0ELb0ELb1ELb0EEENS1_21CollectiveEpilogueFwdINS6_IJS8_SA_S9_EEENS6_IJNS7_ILi1EEESI_SI_EEESC_SE_Li256ELb0ELb1ELb0ELb0EEENS1_30DynamicPersistentTileSchedulerILi256ELi256ELb0ELb1ELb0EEEEEEEEEvNT_6ParamsE)
        /*011c*/ 	.word	0x00000000


	//----- nvinfo : EIATTR_REGCOUNT
	.align		4
.L_58:
        /*0120*/ 	.byte	0x04, 0x2f
        /*0122*/ 	.short	(.L_60 - .L_59)
	.align		4
.L_59:
        /*0124*/ 	.word	index@(_ZN7cutlass13device_kernelIN5flash19enable_sm80_to_sm89INS1_16FlashAttnFwdSm80INS1_25CollectiveMainloopFwdSm80ILi8ELi1ELb0EN4cute5tupleIJNS5_1CILi128EEENS7_ILi32EEENS7_ILi256EEEEEELi256ENS_10bfloat16_tEfNS_4arch4Sm80ELb0ELb1ELb0ELb1ELb0ELb1ELb1ELb0EEENS1_21CollectiveEpilogueFwdINS6_IJS8_SA_S9_EEENS6_IJNS7_ILi1EEESI_SI_EEESC_SE_Li256ELb1ELb1ELb0ELb0EEENS1_19SingleTileSchedulerILb1ELb0ELb1ELi128EEEEEEEEEvNT_6ParamsE)
        /*0128*/ 	.word	0x00000004


	//----- nvinfo : EIATTR_FRAME_SIZE
	.align		4
.L_60:
        /*012c*/ 	.byte	0x04, 0x11
        /*012e*/ 	.short	(.L_62 - .L_61)
	.align		4
.L_61:
        /*0130*/ 	.word	index@(_ZN7cutlass13device_kernelIN5flash19enable_sm80_to_sm89INS1_16FlashAttnFwdSm80INS1_25CollectiveMainloopFwdSm80ILi8ELi1ELb0EN4cute5tupleIJNS5_1CILi128EEENS7_ILi32EEENS7_ILi256EEEEEELi256ENS_10bfloat16_tEfNS_4arch4Sm80ELb0ELb1ELb0ELb1ELb0ELb1ELb1ELb0EEENS1_21CollectiveEpilogueFwdINS6_IJS8_SA_S9_EEENS6_IJNS7_ILi1EEESI_SI_EEESC_SE_Li256ELb1ELb1ELb0ELb0EEENS1_19SingleTileSchedulerILb1ELb0ELb1ELi128EEEEEEEEEvNT_6ParamsE)
        /*0134*/ 	.word	0x00000000


	//----- nvinfo : EIATTR_REGCOUNT
	.align		4
.L_62:
        /*0138*/ 	.byte	0x04, 0x2f
        /*013a*/ 	.short	(.L_64 - .L_63)
	.align		4
.L_63:
        /*013c*/ 	.word	index@(_ZN7cutlass13device_kernelIN5flash19enable_sm80_to_sm89INS1_16FlashAttnFwdSm80INS1_25CollectiveMainloopFwdSm80ILi8ELi1ELb1EN4cute5tupleIJNS5_1CILi128EEENS7_ILi48EEENS7_ILi256EEEEEELi256ENS_10bfloat16_tEfNS_4arch4Sm80ELb0ELb1ELb0ELb1ELb0ELb0ELb1ELb0EEENS1_21CollectiveEpilogueFwdINS6_IJS8_SA_S9_EEENS6_IJNS7_ILi1EEESI_SI_EEESC_SE_Li256ELb1ELb1ELb0ELb0EEENS1_19SingleTileSchedulerILb1ELb0ELb1ELi128EEEEEEEEEvNT_6ParamsE)
        /*0140*/ 	.word	0x00000004


	//----- nvinfo : EIATTR_FRAME_SIZE
	.align		4
.L_64:
        /*0144*/ 	.byte	0x04, 0x11
        /*0146*/ 	.short	(.L_66 - .L_65)
	.align		4
.L_65:
        /*0148*/ 	.word	index@(_ZN7cutlass13device_kernelIN5flash19enable_sm80_to_sm89INS1_16FlashAttnFwdSm80INS1_25CollectiveMainloopFwdSm80ILi8ELi1ELb1EN4cute5tupleIJNS5_1CILi128EEENS7_ILi48EEENS7_ILi256EEEEEELi256ENS_10bfloat16_tEfNS_4arch4Sm80ELb0ELb1ELb0ELb1ELb0ELb0ELb1ELb0EEENS1_21CollectiveEpilogueFwdINS6_IJS8_SA_S9_EEENS6_IJNS7_ILi1EEESI_SI_EEESC_SE_Li256ELb1ELb1ELb0ELb0EEENS1_19SingleTileSchedulerILb1ELb0ELb1ELi128EEEEEEEEEvNT_6ParamsE)
        /*014c*/ 	.word	0x00000000


	//----- nvinfo : EIATTR_REGCOUNT
	.align		4
.L_66:
        /*0150*/ 	.byte	0x04, 0x2f
        /*0152*/ 	.short	(.L_68 - .L_67)
	.align		4
.L_67:
        /*0154*/ 	.word	index@(_ZN7cutlass13device_kernelIN5flash19enable_sm80_to_sm89INS1_16FlashAttnFwdSm80INS1_25CollectiveMainloopFwdSm80ILi8ELi1ELb1EN4cute5tupleIJNS5_1CILi128EEENS7_ILi48EEENS7_ILi256EEEEEELi256ENS_10bfloat16_tEfNS_4arch4Sm80ELb0ELb1ELb0ELb0ELb0ELb0ELb1ELb0EEENS1_21CollectiveEpilogueFwdINS6_IJS8_SA_S9_EEENS6_IJNS7_ILi1EEESI_SI_EEESC_SE_Li256ELb0ELb1ELb0ELb0EEENS1_19SingleTileSchedulerILb0ELb0ELb1ELi128EEEEEEEEEvNT_6ParamsE)
        /*0158*/ 	.word	0x00000004


	//----- nvinfo : EIATTR_FRAME_SIZE
	.align		4
.L_68:
        /*015c*/ 	.byte	0x04, 0x11
        /*015e*/ 	.short	(.L_70 - .L_69)
	.align		4
.L_69:
        /*0160*/ 	.word	index@(_ZN7cutlass13device_kernelIN5flash19enable_sm80_to_sm89INS1_16FlashAttnFwdSm80INS1_25CollectiveMainloopFwdSm80ILi8ELi1ELb1EN4cute5tupleIJNS5_1CILi128EEENS7_ILi48EEENS7_ILi256EEEEEELi256ENS_10bfloat16_tEfNS_4arch4Sm80ELb0ELb1ELb0ELb0ELb0ELb0ELb1ELb0EEENS1_21CollectiveEpilogueFwdINS6_IJS8_SA_S9_EEENS6_IJNS7_ILi1EEESI_SI_EEESC_SE_Li256ELb0ELb1ELb0ELb0EEENS1_19SingleTileSchedulerILb0ELb0ELb1ELi128EEEEEEEEEvNT_6ParamsE)
        /*0164*/ 	.word	0x00000000


	//----- nvinfo : EIATTR_REGCOUNT
	.align		4
.L_70:
        /*0168*/ 	.byte	0x04, 0x2f
        /*016a*/ 	.short	(.L_72 - .L_71)
	.align		4
.L_71:
        /*016c*/ 	.word	index@(_ZN7cutlass13device_kernelIN5flash19enable_sm80_to_sm89INS1_16FlashAttnFwdSm80INS1_25CollectiveMainloopFwdSm80ILi8ELi1ELb0EN4cute5tupleIJNS5_1CILi128EEENS7_ILi32EEENS7_ILi256EEEEEELi256ENS_10bfloat16_tEfNS_4arch4Sm80ELb0ELb0ELb0ELb1ELb0ELb1ELb1ELb0EEENS1_21CollectiveEpilogueFwdINS6_IJS8_SA_S9_EEENS6_IJNS7_ILi1EEESI_SI_EEESC_SE_Li256ELb1ELb1ELb0ELb0EEENS1_19SingleTileSchedulerILb1ELb0ELb1ELi128EEEEEEEEEvNT_6ParamsE)
        /*0170*/ 	.word	0x00000004


	//----- nvinfo : EIATTR_FRAME_SIZE
	.align		4
.L_72:
        /*0174*/ 	.byte	0x04, 0x11
        /*0176*/ 	.short	(.L_74 - .L_73)
	.align		4
.L_73:
        /*0178*/ 	.word	index@(_ZN7cutlass13device_kernelIN5flash19enable_sm80_to_sm89INS1_16FlashAttnFwdSm80INS1_25CollectiveMainloopFwdSm80ILi8ELi1ELb0EN4cute5tupleIJNS5_1CILi128EEENS7_ILi32EEENS7_ILi256EEEEEELi256ENS_10bfloat16_tEfNS_4arch4Sm80ELb0ELb0ELb0ELb1ELb0ELb1ELb1ELb0EEENS1_21CollectiveEpilogueFwdINS6_IJS8_SA_S9_EEENS6_IJNS7_ILi1EEESI_SI_EEESC_SE_Li256ELb1ELb1ELb0ELb0EEENS1_19SingleTileSchedulerILb1ELb0ELb1ELi128EEEEEEEEEvNT_6ParamsE)
        /*017c*/ 	.word	0x00000000


	//----- nvinfo : EIATTR_REGCOUNT
	.align		4
.L_74:
        /*0180*/ 	.byte	0x04, 0x2f
        /*0182*/ 	.short	(.L_76 - .L_75)
	.align		4
.L_75:
        /*0184*/ 	.word	index@(_ZN7cutlass13device_kernelIN5flash19enable_sm80_to_sm89INS1_16FlashAttnFwdSm80INS1_25CollectiveMainloopFwdSm80ILi8ELi1ELb1EN4cute5tupleIJNS5_1CILi128EEENS7_ILi64EEENS7_ILi256EEEEEELi256ENS_10bfloat16_tEfNS_4arch4Sm80ELb0ELb0ELb0ELb1ELb0ELb0ELb1ELb0EEENS1_21CollectiveEpilogueFwdINS6_IJS8_SA_S9_EEENS6_IJNS7_ILi1EEESI_SI_EEESC_SE_Li256ELb1ELb1ELb0ELb0EEENS1_19SingleTileSchedulerILb1ELb0ELb1ELi128EEEEEEEEEvNT_6ParamsE)
        /*0188*/ 	.word	0x00000004


	//----- nvinfo : EIATTR_FRAME_SIZE
	.align		4
.L_76:
        /*018c*/ 	.byte	0x04, 0x11
        /*018e*/ 	.short	(.L_78 - .L_77)
	.align		4
.L_77:
        /*0190*/ 	.word	index@(_ZN7cutlass13device_kernelIN5flash19enable_sm80_to_sm89INS1_16FlashAttnFwdSm80INS1_25CollectiveMainloopFwdSm80ILi8ELi1ELb1EN4cute5tupleIJNS5_1CILi128EEENS7_ILi64EEENS7_ILi256EEEEEELi256ENS_10bfloat16_tEfNS_4arch4Sm80ELb0ELb0ELb0ELb1ELb0ELb0ELb1ELb0EEENS1_21CollectiveEpilogueFwdINS6_IJS8_SA_S9_EEENS6_IJNS7_ILi1EEESI_SI_EEESC_SE_Li256ELb1ELb1ELb0ELb0EEENS1_19SingleTileSchedulerILb1ELb0ELb1ELi128EEEEEEEEEvNT_6ParamsE)
        /*0194*/ 	.word	0x00000000


	//----- nvinfo : EIATTR_REGCOUNT
	.align		4
.L_78:
        /*0198*/ 	.byte	0x04, 0x2f
        /*019a*/ 	.short	(.L_80 - .L_79)
	.align		4
.L_79:
        /*019c*/ 	.word	index@(_ZN7cutlass13device_kernelIN5flash19enable_sm80_to_sm89INS1_16FlashAttnFwdSm80INS1_25CollectiveMainloopFwdSm80ILi8ELi1ELb1EN4cute5tupleIJNS5_1CILi128EEENS7_ILi64EEENS7_ILi256EEEEEELi256ENS_10bfloat16_tEfNS_4arch4Sm80ELb0ELb0ELb0ELb0ELb0ELb0ELb1ELb0EEENS1_21CollectiveEpilogueFwdINS6_IJS8_SA_S9_EEENS6_IJNS7_ILi1EEESI_SI_EEESC_SE_Li256ELb0ELb1ELb0ELb0EEENS1_19SingleTileSchedulerILb0ELb0ELb1ELi128EEEEEEEEEvNT_6ParamsE)
        /*01a0*/ 	.word	0x00000004


	//----- nvinfo : EIATTR_FRAME_SIZE
	.align		4
.L_80:
        /*01a4*/ 	.byte	0x04, 0x11
        /*01a6*/ 	.short	(.L_82 - .L_81)
	.align		4
.L_81:
        /*01a8*/ 	.word	index@(_ZN7cutlass13device_kernelIN5flash19enable_sm80_to_sm89INS1_16FlashAttnFwdSm80INS1_25CollectiveMainloopFwdSm80ILi8ELi1ELb1EN4cute5tupleIJNS5_1CILi128EEENS7_ILi64EEENS7_ILi256EEEEEELi256ENS_10bfloat16_tEfNS_4arch4Sm80ELb0ELb0ELb0ELb0ELb0ELb0ELb1ELb0EEENS1_21CollectiveEpilogueFwdINS6_IJS8_SA_S9_EEENS6_IJNS7_ILi1EEESI_SI_EEESC_SE_Li256ELb0ELb1ELb0ELb0EEENS1_19SingleTileSchedulerILb0ELb0ELb1ELi128EEEEEEEEEvNT_6ParamsE)
        /*01ac*/ 	.word	0x00000000


	//----- nvinfo : EIATTR_REGCOUNT
	.align		4
.L_82:
        /*01b0*/ 	.byte	0x04, 0x2f
        /*01b2*/ 	.short	(.L_84 - .L_83)
	.align		4
.L_83:
        /*01b4*/ 	.word	index@(_ZN7cutlass13device_kernelIN5flash19enable_sm80_to_sm89INS1_16FlashAttnFwdSm80INS1_25CollectiveMainloopFwdSm80ILi8ELi1ELb0EN4cute5tupleIJNS5_1CILi128EEENS7_ILi48EEENS7_ILi256EEEEEELi256ENS_10bfloat16_tEfNS_4arch4Sm80ELb1ELb0ELb1ELb1ELb0ELb1ELb1ELb0EEENS1_21CollectiveEpilogueFwdINS6_IJS8_SA_S9_EEENS6_IJNS7_ILi1EEESI_SI_EEESC_SE_Li256ELb1ELb1ELb0ELb0EEENS1_19SingleTileSchedulerILb1ELb0ELb1ELi128EEEEEEEEEvNT_6ParamsE)
        /*01b8*/ 	.word	0x00000004


	//----- nvinfo : EIATTR_FRAME_SIZE
	.align		4
.L_84:
        /*01bc*/ 	.byte	0x04, 0x11
        /*01be*/ 	.short	(.L_86 - .L_85)
	.align		4
.L_85:
        /*01c0*/ 	.word	index@(_ZN7cutlass13device_kernelIN5flash19enable_sm80_to_sm89INS1_16FlashAttnFwdSm80INS1_25CollectiveMainloopFwdSm80ILi8ELi1ELb0EN4cute5tupleIJNS5_1CILi128EEENS7_ILi48EEENS7_ILi256EEEEEELi256ENS_10bfloat16_tEfNS_4arch4Sm80ELb1ELb0ELb1ELb1ELb0ELb1ELb1ELb0EEENS1_21CollectiveEpilogueFwdINS6_IJS8_SA_S9_EEENS6_IJNS7_ILi1EEESI_SI_EEESC_SE_Li256ELb1ELb1ELb0ELb0EEENS1_19SingleTileSchedulerILb1ELb0ELb1ELi128EEEEEEEEEvNT_6ParamsE)
        /*01c4*/ 	.word	0x00000000


	//----- nvinfo : EIATTR_REGCOUNT
	.align		4
.L_86:
        /*01c8*/ 	.byte	0x04, 0x2f
        /*01ca*/ 	.short	(.L_88 - .L_87)
	.align		4
.L_87:
        /*01cc*/ 	.word	index@(_ZN7cutlass13device_kernelIN5flash19enable_sm80_to_sm89INS1_16FlashAttnFwdSm80INS1_25CollectiveMainloopFwdSm80ILi8ELi1ELb0EN4cute5tupleIJNS5_1CILi128EEENS7_ILi96EEENS7_ILi256EEEEEELi256ENS_10bfloat16_tEfNS_4arch4Sm80ELb1ELb0ELb1ELb1ELb0ELb0ELb1ELb0EEENS1_21CollectiveEpilogueFwdINS6_IJS8_SA_S9_EEENS6_IJNS7_ILi1EEESI_SI_EEESC_SE_Li256ELb1ELb1ELb0ELb0EEENS1_19SingleTileSchedulerILb1ELb0ELb1ELi128EEEEEEEEEvNT_6ParamsE)
        /*01d0*/ 	.word	0x00000004


	//----- nvinfo : EIATTR_FRAME_SIZE
	.align		4
.L_88:
        /*01d4*/ 	.byte	0x04, 0x11
        /*01d6*/ 	.short	(.L_90 - .L_89)
	.align		4
.L_89:
        /*01d8*/ 	.word	index@(_ZN7cutlass13device_kernelIN5flash19enable_sm80_to_sm89INS1_16FlashAttnFwdSm80INS1_25CollectiveMainloopFwdSm80ILi8ELi1ELb0EN4cute5tupleIJNS5_1CILi128EEENS7_ILi96EEENS7_ILi256EEEEEELi256ENS_10bfloat16_tEfNS_4arch4Sm80ELb1ELb0ELb1ELb1ELb0ELb0ELb1ELb0EEENS1_21CollectiveEpilogueFwdINS6_IJS8_SA_S9_EEENS6_IJNS7_ILi1EEESI_SI_EEESC_SE_Li256ELb1ELb1ELb0ELb0EEENS1_19SingleTileSchedulerILb1ELb0ELb1ELi128EEEEEEEEEvNT_6ParamsE)
        /*01dc*/ 	.word	0x00000000


	//----- nvinfo : EIATTR_REGCOUNT
	.align		4
.L_90:
        /*01e0*/ 	.byte	0x04, 0x2f
        /*01e2*/ 	.short	(.L_92 - .L_91)
	.align		4
.L_91:
        /*01e4*/ 	.word	index@(_ZN7cutlass13device_kernelIN5flash19enable_sm80_to_sm89INS1_16FlashAttnFwdSm80INS1_25CollectiveMainloopFwdSm80ILi8ELi1ELb0EN4cute5tupleIJNS5_1CILi128EEENS7_ILi96EEENS7_ILi256EEEEEELi256ENS_10bfloat16_tEfNS_4arch4Sm80ELb1ELb0ELb1ELb0ELb0ELb0ELb1ELb0EEENS1_21CollectiveEpilogueFwdINS6_IJS8_SA_S9_EEENS6_IJNS7_ILi1EEESI_SI_EEESC_SE_Li256ELb0ELb1ELb0ELb0EEENS1_30DynamicPersistentTileSchedulerILi256ELi256ELb0ELb1ELb0EEEEEEEEEvNT_6ParamsE)
        /*01e8*/ 	.word	0x00000004


	//----- nvinfo : EIATTR_FRAME_SIZE
	.align		4
.L_92:
        /*01ec*/ 	.byte	0x04, 0x11
        /*01ee*/ 	.short	(.L_94 - .L_93)
	.align		4
.L_93:
        /*01f0*/ 	.word	index@(_ZN7cutlass13device_kernelIN5flash19enable_sm80_to_sm89INS1_16FlashAttnFwdSm80INS1_25CollectiveMainloopFwdSm80ILi8ELi1ELb0EN4cute5tupleIJNS5_1CILi128EEENS7_ILi96EEENS7_ILi256EEEEEELi256ENS_10bfloat16_tEfNS_4arch4Sm80ELb1ELb0ELb1ELb0ELb0ELb0ELb1ELb0EEENS1_21CollectiveEpilogueFwdINS6_IJS8_SA_S9_EEENS6_IJNS7_ILi1EEESI_SI_EEESC_SE_Li256ELb0ELb1ELb0ELb0EEENS1_30DynamicPersistentTileSchedulerILi256ELi256ELb0ELb1ELb0EEEEEEEEEvNT_6ParamsE)
        /*01f4*/ 	.word	0x00000000


	//----- nvinfo : EIATTR_REGCOUNT
	.align		4
.L_94:
        /*01f8*/ 	.byte	0x04, 0x2f
        /*01fa*/ 	.short	(.L_96 - .L_95)
	.align		4
.L_95:
        /*01fc*/ 	.word	index@(_ZN7cutlass13device_kernelIN5flash19enable_sm80_to_sm89INS1_16FlashAttnFwdSm80INS1_25CollectiveMainloopFwdSm80ILi8ELi1ELb0EN4cute5tupleIJNS5_1CILi128EEENS7_ILi48EEENS7_ILi256EEEEEELi256ENS_10bfloat16_tEfNS_4arch4Sm80ELb0ELb1ELb1ELb1ELb0ELb1ELb1ELb0EEENS1_21CollectiveEpilogueFwdINS6_IJS8_SA_S9_EEENS6_IJNS7_ILi1EEESI_SI_EEESC_SE_Li256ELb1ELb1ELb0ELb0EEENS1_19SingleTileSchedulerILb1ELb0ELb1ELi128EEEEEEEEEvNT_6ParamsE)
        /*0200*/ 	.word	0x00000004


	//----- nvinfo : EIATTR_FRAME_SIZE
	.align		4
.L_96:
        /*0204*/ 	.byte	0x04, 0x11
        /*0206*/ 	.short	(.L_98 - .L_97)
	.align		4
.L_97:
        /*0208*/ 	.word	index@(_ZN7cutlass13device_kernelIN5flash19enable_sm80_to_sm89INS1_16FlashAttnFwdSm80INS1_25CollectiveMainloopFwdSm80ILi8ELi1ELb0EN4cute5tupleIJNS5_1CILi128EEENS7_ILi48EEENS7_ILi256EEEEEELi256ENS_10bfloat16_tEfNS_4arch4Sm80ELb0ELb1ELb1ELb1ELb0ELb1ELb1ELb0EEENS1_21CollectiveEpilogueFwdINS6_IJS8_SA_S9_EEENS6_IJNS7_ILi1EEESI_SI_EEESC_SE_Li256ELb1ELb1ELb0ELb0EEENS1_19SingleTileSchedulerILb1ELb0ELb1ELi128EEEEEEEEEvNT_6ParamsE)
        /*020c*/ 	.word	0x00000000


	//----- nvinfo : EIATTR_REGCOUNT
	.align		4
.L_98:
        /*0210*/ 	.byte	0x04, 0x2f
        /*0212*/ 	.short	(.L_100 - .L_99)
	.align		4
.L_99:
        /*0214*/ 	.word	index@(_ZN7cutlass13device_kernelIN5flash19enable_sm80_to_sm89INS1_16FlashAttnFwdSm80INS1_25CollectiveMainloopFwdSm80ILi8ELi1ELb0EN4cute5tupleIJNS5_1CILi128EEENS7_ILi64EEENS7_ILi256EEEEEELi256ENS_10bfloat16_tEfNS_4arch4Sm80ELb0ELb1ELb1ELb1ELb0ELb0ELb1ELb0EEENS1_21CollectiveEpilogueFwdINS6_IJS8_SA_S9_EEENS6_IJNS7_ILi1EEESI_SI_EEESC_SE_Li256ELb1ELb1ELb0ELb0EEENS1_19SingleTileSchedulerILb1ELb0ELb1ELi128EEEEEEEEEvNT_6ParamsE)
        /*0218*/ 	.word	0x00000004


	//----- nvinfo : EIATTR_FRAME_SIZE
	.align		4
.L_100:
        /*021c*/ 	.byte	0x04, 0x11
        /*021e*/ 	.short	(.L_102 - .L_101)
	.align		4
.L_101:
        /*0220*/ 	.word	index@(_ZN7cutlass13device_kernelIN5flash19enable_sm80_to_sm89INS1_16FlashAttnFwdSm80INS1_25CollectiveMainloopFwdSm80ILi8ELi1ELb0EN4cute5tupleIJNS5_1CILi128EEENS7_ILi64EEENS7_ILi256EEEEEELi256ENS_10bfloat16_tEfNS_4arch4Sm80ELb0ELb1ELb1ELb1ELb0ELb0ELb1ELb0EEENS1_21CollectiveEpilogueFwdINS6_IJS8_SA_S9_EEENS6_IJNS7_ILi1EEESI_SI_EEESC_SE_Li256ELb1ELb1ELb0ELb0EEENS1_19SingleTileSchedulerILb1ELb0ELb1ELi128EEEEEEEEEvNT_6ParamsE)
        /*0224*/ 	.word	0x00000000


	//----- nvinfo : EIATTR_REGCOUNT
	.align		4
.L_102:
        /*0228*/ 	.byte	0x04, 0x2f
        /*022a*/ 	.short	(.L_104 - .L_103)
	.align		4
.L_103:
        /*022c*/ 	.word	index@(_ZN7cutlass13device_kernelIN5flash19enable_sm80_to_sm89INS1_16FlashAttnFwdSm80INS1_25CollectiveMainloopFwdSm80ILi8ELi1ELb0EN4cute5tupleIJNS5_1CILi128EEENS7_ILi64EEENS7_ILi256EEEEEELi256ENS_10bfloat16_tEfNS_4arch4Sm80ELb0ELb1ELb1ELb0ELb0ELb0ELb1ELb0EEENS1_21CollectiveEpilogueFwdINS6_IJS8_SA_S9_EEENS6_IJNS7_ILi1EEESI_SI_EEESC_SE_Li256ELb0ELb1ELb0ELb0EEENS1_19SingleTileSchedulerILb0ELb0ELb1ELi128EEEEEEEEEvNT_6ParamsE)
        /*0230*/ 	.word	0x00000004


	//----- nvinfo : EIATTR_FRAME_SIZE
	.align		4
.L_104:
        /*0234*/ 	.byte	0x04, 0x11
        /*0236*/ 	.short	(.L_106 - .L_105)
	.align		4
.L_105:
        /*0238*/ 	.word	index@(_ZN7cutlass13device_kernelIN5flash19enable_sm80_to_sm89INS1_16FlashAttnFwdSm80INS1_25CollectiveMainloopFwdSm80ILi8ELi1ELb0EN4cute5tupleIJNS5_1CILi128EEENS7_ILi64EEENS7_ILi256EEEEEELi256ENS_10bfloat16_tEfNS_4arch4Sm80ELb0ELb1ELb1ELb0ELb0ELb0ELb1ELb0EEENS1_21CollectiveEpilogueFwdINS6_IJS8_SA_S9_EEENS6_IJNS7_ILi1EEESI_SI_EEESC_SE_Li256ELb0ELb1ELb0ELb0EEENS1_19SingleTileSchedulerILb0ELb0ELb1ELi128EEEEEEEEEvNT_6ParamsE)
        /*023c*/ 	.word	0x00000000


	//----- nvinfo : EIATTR_REGCOUNT
	.align		4
.L_106:
        /*0240*/ 	.byte	0x04, 0x2f
        /*0242*/ 	.short	(.L_108 - .L_107)
	.align		4
.L_107:
        /*0244*/ 	.word	index@(_ZN7cutlass13device_kernelIN5flash19enable_sm80_to_sm89INS1_16FlashAttnFwdSm80INS1_25CollectiveMainloopFwdSm80ILi8ELi1ELb0EN4cute5tupleIJNS5_1CILi128EEENS7_ILi48EEENS7_ILi256EEEEEELi256ENS_10bfloat16_tEfNS_4arch4Sm80ELb0ELb0ELb1ELb1ELb0ELb1ELb1ELb0EEENS1_21CollectiveEpilogueFwdINS6_IJS8_SA_S9_EEENS6_IJNS7_ILi1EEESI_SI_EEESC_SE_Li256ELb1ELb1ELb0ELb0EEENS1_19SingleTileSchedulerILb1ELb0ELb1ELi128EEEEEEEEEvNT_6ParamsE)
        /*0248*/ 	.word	0x00000004


	//----- nvinfo : EIATTR_FRAME_SIZE
	.align		4
.L_108:
        /*024c*/ 	.byte	0x04, 0x11
        /*024e*/ 	.short	(.L_110 - .L_109)
	.align		4
.L_109:
        /*0250*/ 	.word	index@(_ZN7cutlass13device_kernelIN5flash19enable_sm80_to_sm89INS1_16FlashAttnFwdSm80INS1_25CollectiveMainloopFwdSm80ILi8ELi1ELb0EN4cute5tupleIJNS5_1CILi128EEENS7_ILi48EEENS7_ILi256EEEEEELi256ENS_10bfloat16_tEfNS_4arch4Sm80ELb0ELb0ELb1ELb1ELb0ELb1ELb1ELb0EEENS1_21CollectiveEpilogueFwdINS6_IJS8_SA_S9_EEENS6_IJNS7_ILi1EEESI_SI_EEESC_SE_Li256ELb1ELb1ELb0ELb0EEENS1_19SingleTileSchedulerILb1ELb0ELb1ELi128EEEEEEEEEvNT_6ParamsE)
        /*0254*/ 	.word	0x00000000


	//----- nvinfo : EIATTR_REGCOUNT
	.align		4
.L_110:
        /*0258*/ 	.byte	0x04, 0x2f
        /*025a*/ 	.short	(.L_112 - .L_111)
	.align		4
.L_111:
        /*025c*/ 	.word	index@(_ZN7cutlass13device_kernelIN5flash19enable_sm80_to_sm89INS1_16FlashAttnFwdSm80INS1_25CollectiveMainloopFwdSm80ILi8ELi1ELb0EN4cute5tupleIJNS5_1CILi128EEENS7_ILi96EEENS7_ILi256EEEEEELi256ENS_10bfloat16_tEfNS_4arch4Sm80ELb0ELb0ELb1ELb1ELb0ELb0ELb1ELb0EEENS1_21CollectiveEpilogueFwdINS6_IJS8_SA_S9_EEENS6_IJNS7_ILi1EEESI_SI_EEESC_SE_Li256ELb1ELb1ELb0ELb0EEENS1_19SingleTileSchedulerILb1ELb0ELb1ELi128EEEEEEEEEvNT_6ParamsE)
        /*0260*/ 	.word	0x00000004


	//----- nvinfo : EIATTR_FRAME_SIZE
	.align		4
.L_112:
        /*0264*/ 	.byte	0x04, 0x11
        /*0266*/ 	.short	(.L_114 - .L_113)
	.align		4
.L_113:
        /*0268*/ 	.word	index@(_ZN7cutlass13device_kernelIN5flash19enable_sm80_to_sm89INS1_16FlashAttnFwdSm80INS1_25CollectiveMainloopFwdSm80ILi8ELi1ELb0EN4cute5tupleIJNS5_1CILi128EEENS7_ILi96EEENS7_ILi256EEEEEELi256ENS_10bfloat16_tEfNS_4arch4Sm80ELb0ELb0ELb1ELb1ELb0ELb0ELb1ELb0EEENS1_21CollectiveEpilogueFwdINS6_IJS8_SA_S9_EEENS6_IJNS7_ILi1EEESI_SI_EEESC_SE_Li256ELb1ELb1ELb0ELb0EEENS1_19SingleTileSchedulerILb1ELb0ELb1ELi128EEEEEEEEEvNT_6ParamsE)
        /*026c*/ 	.word	0x00000000


	//----- nvinfo : EIATTR_REGCOUNT
	.align		4
.L_114:
        /*0270*/ 	.byte	0x04, 0x2f
        /*0272*/ 	.short	(.L_116 - .L_115)
	.align		4
.L_115:
        /*0274*/ 	.word	index@(_ZN7cutlass13device_kernelIN5flash19enable_sm80_to_sm89INS1_16FlashAttnFwdSm80INS1_25CollectiveMainloopFwdSm80ILi8ELi1ELb0EN4cute5tupleIJNS5_1CILi128EEENS7_ILi96EEENS7_ILi256EEEEEELi256ENS_10bfloat16_tEfNS_4arch4Sm80ELb0ELb0ELb1ELb0ELb0ELb0ELb1ELb0EEENS1_21CollectiveEpilogueFwdINS6_IJS8_SA_S9_EEENS6_IJNS7_ILi1EEESI_SI_EEESC_SE_Li256ELb0ELb1ELb0ELb0EEENS1_19SingleTileSchedulerILb0ELb0ELb1ELi128EEEEEEEEEvNT_6ParamsE)
        /*0278*/ 	.word	0x00000004


	//----- nvinfo : EIATTR_FRAME_SIZE
	.align		4
.L_116:
        /*027c*/ 	.byte	0x04, 0x11
        /*027e*/ 	.short	(.L_118 - .L_117)
	.align		4
.L_117:
        /*0280*/ 	.word	index@(_ZN7cutlass13device_kernelIN5flash19enable_sm80_to_sm89INS1_16FlashAttnFwdSm80INS1_25CollectiveMainloopFwdSm80ILi8ELi1ELb0EN4cute5tupleIJNS5_1CILi128EEENS7_ILi96EEENS7_ILi256EEEEEELi256ENS_10bfloat16_tEfNS_4arch4Sm80ELb0ELb0ELb1ELb0ELb0ELb0ELb1ELb0EEENS1_21CollectiveEpilogueFwdINS6_IJS8_SA_S9_EEENS6_IJNS7_ILi1EEESI_SI_EEESC_SE_Li256ELb0ELb1ELb0ELb0EEENS1_19SingleTileSchedulerILb0ELb0ELb1ELi128EEEEEEEEEvNT_6ParamsE)
        /*0284*/ 	.word	0x00000000


	//----- nvinfo : EIATTR_REGCOUNT
	.align		4
.L_118:
        /*0288*/ 	.byte	0x04, 0x2f
        /*028a*/ 	.short	(.L_120 - .L_119)
	.align		4
.L_119:
        /*028c*/ 	.word	index@(_ZN7cutlass13device_kernelIN5flash19enable_sm80_to_sm89INS1_16FlashAttnFwdSm80INS1_25CollectiveMainloopFwdSm80ILi8ELi1ELb0EN4cute5tupleIJNS5_1CILi128EEENS7_ILi32EEENS7_ILi256EEEEEELi256ENS_10bfloat16_tEfNS_4arch4Sm80ELb1ELb0ELb1ELb1ELb0ELb1ELb1ELb0EEENS1_21CollectiveEpilogueFwdINS6_IJS8_SA_S9_EEENS6_IJNS7_ILi1EEESI_SI_EEESC_SE_Li256ELb1ELb1ELb0ELb0EEENS1_19SingleTileSchedulerILb1ELb0ELb1ELi128EEEEEEEEEvNT_6ParamsE)
        /*0290*/ 	.word	0x00000004


	//----- nvinfo : EIATTR_FRAME_SIZE
	.align		4
.L_120:
        /*0294*/ 	.byte	0x04, 0x11
        /*0296*/ 	.short	(.L_122 - .L_121)
	.align		4
.L_121:
        /*0298*/ 	.word	index@(_ZN7cutlass13device_kernelIN5flash19enable_sm80_to_sm89INS1_16FlashAttnFwdSm80INS1_25CollectiveMainloopFwdSm80ILi8ELi1ELb0EN4cute5tupleIJNS5_1CILi128EEENS7_ILi32EEENS7_ILi256EEEEEELi256ENS_10bfloat16_tEfNS_4arch4Sm80ELb1ELb0ELb1ELb1ELb0ELb1ELb1ELb0EEENS1_21CollectiveEpilogueFwdINS6_IJS8_SA_S9_EEENS6_IJNS7_ILi1EEESI_SI_EEESC_SE_Li256ELb1ELb1ELb0ELb0EEENS1_19SingleTileSchedulerILb1ELb0ELb1ELi128EEEEEEEEEvNT_6ParamsE)
        /*029c*/ 	.word	0x00000000


	//----- nvinfo : EIATTR_REGCOUNT
	.align		4
.L_122:
        /*02a0*/ 	.byte	0x04, 0x2f
        /*02a2*/ 	.short	(.L_124 - .L_123)
	.align		4
.L_123:
        /*02a4*/ 	.word	index@(_ZN7cutlass13device_kernelIN5flash19enable_sm80_to_sm89INS1_16FlashAttnFwdSm80INS1_25CollectiveMainloopFwdSm80ILi8ELi1ELb1EN4cute5tupleIJNS5_1CILi128EEENS7_ILi64EEENS7_ILi256EEEEEELi256ENS_10bfloat16_tEfNS_4arch4Sm80ELb1ELb0ELb1ELb1ELb0ELb0ELb1ELb0EEENS1_21CollectiveEpilogueFwdINS6_IJS8_SA_S9_EEENS6_IJNS7_ILi1EEESI_SI_EEESC_SE_Li256ELb1ELb1ELb0ELb0EEENS1_19SingleTileSchedulerILb1ELb0ELb1ELi128EEEEEEEEEvNT_6ParamsE)
        /*02a8*/ 	.word	0x00000004


	//----- nvinfo : EIATTR_FRAME_SIZE
	.align		4
.L_124:
        /*02ac*/ 	.byte	0x04, 0x11
        /*02ae*/ 	.short	(.L_126 - .L_125)
	.align		4
.L_125:
        /*02b0*/ 	.word	index@(_ZN7cutlass13device_kernelIN5flash19enable_sm80_to_sm89INS1_16FlashAttnFwdSm80INS1_25CollectiveMainloopFwdSm80ILi8ELi1ELb1EN4cute5tupleIJNS5_1CILi128EEENS7_ILi64EEENS7_ILi256EEEEEELi256ENS_10bfloat16_tEfNS_4arch4Sm80ELb1ELb0ELb1ELb1ELb0ELb0ELb1ELb0EEENS1_21CollectiveEpilogueFwdINS6_IJS8_SA_S9_EEENS6_IJNS7_ILi1EEESI_SI_EEESC_SE_Li256ELb1ELb1ELb0ELb0EEENS1_19SingleTileSchedulerILb1ELb0ELb1ELi128EEEEEEEEEvNT_6ParamsE)
        /*02b4*/ 	.word	0x00000000


	//----- nvinfo : EIATTR_REGCOUNT
	.align		4
.L_126:
        /*02b8*/ 	.byte	0x04, 0x2f
        /*02ba*/ 	.short	(.L_128 - .L_127)
	.align		4
.L_127:
        /*02bc*/ 	.word	index@(_ZN7cutlass13device_kernelIN5flash19enable_sm80_to_sm89INS1_16FlashAttnFwdSm80INS1_25CollectiveMainloopFwdSm80ILi8ELi1ELb1EN4cute5tupleIJNS5_1CILi128EEENS7_ILi64EEENS7_ILi256EEEEEELi256ENS_10bfloat16_tEfNS_4arch4Sm80ELb1ELb0ELb1ELb0ELb0ELb0ELb1ELb0EEENS1_21CollectiveEpilogueFwdINS6_IJS8_SA_S9_EEENS6_IJNS7_ILi1EEESI_SI_EEESC_SE_Li256ELb0ELb1ELb0ELb0EEENS1_30DynamicPersistentTileSchedulerILi256ELi256ELb0ELb1ELb0EEEEEEEEEvNT_6ParamsE)
        /*02c0*/ 	.word	0x00000004


	//----- nvinfo : EIATTR_FRAME_SIZE
	.align		4
.L_128:
        /*02c4*/ 	.byte	0x04, 0x11
        /*02c6*/ 	.short	(.L_130 - .L_129)
	.align		4
.L_129:
        /*02c8*/ 	.word	index@(_ZN7cutlass13device_kernelIN5flash19enable_sm80_to_sm89INS1_16FlashAttnFwdSm80INS1_25CollectiveMainloopFwdSm80ILi8ELi1ELb1EN4cute5tupleIJNS5_1CILi128EEENS7_ILi64EEENS7_ILi256EEEEEELi256ENS_10bfloat16_tEfNS_4arch4Sm80ELb1ELb0ELb1ELb0ELb0ELb0ELb1ELb0EEENS1_21CollectiveEpilogueFwdINS6_IJS8_SA_S9_EEENS6_IJNS7_ILi1EEESI_SI_EEESC_SE_Li256ELb0ELb1ELb0ELb0EEENS1_30DynamicPersistentTileSchedulerILi256ELi256ELb0ELb1ELb0EEEEEEEEEvNT_6ParamsE)
        /*02cc*/ 	.word	0x00000000


	//----- nvinfo : EIATTR_REGCOUNT
	.align		4
.L_130:
        /*02d0*/ 	.byte	0x04, 0x2f
        /*02d2*/ 	.short	(.L_132 - .L_131)
	.align		4
.L_131:
        /*02d4*/ 	.word	index@(_ZN7cutlass13device_kernelIN5flash19enable_sm80_to_sm89INS1_16FlashAttnFwdSm80INS1_25CollectiveMainloopFwdSm80ILi8ELi1ELb0EN4cute5tupleIJNS5_1CILi128EEENS7_ILi32EEENS7_ILi256EEEEEELi256ENS_10bfloat16_tEfNS_4arch4Sm80ELb0ELb1ELb1ELb1ELb0ELb1ELb1ELb0EEENS1_21CollectiveEpilogueFwdINS6_IJS8_SA_S9_EEENS6_IJNS7_ILi1EEESI_SI_EEESC_SE_Li256ELb1ELb1ELb0ELb0EEENS1_19SingleTileSchedulerILb1ELb0ELb1ELi128EEEEEEEEEvNT_6ParamsE)
        /*02d8*/ 	.word	0x00000004


	//----- nvinfo : EIATTR_FRAME_SIZE
	.align		4
.L_132:
        /*02dc*/ 	.byte	0x04, 0x11
        /*02de*/ 	.short	(.L_134 - .L_133)
	.align		4
.L_133:
        /*02e0*/ 	.word	index@(_ZN7cutlass13device_kernelIN5flash19enable_sm80_to_sm89INS1_16FlashAttnFwdSm80INS1_25CollectiveMainloopFwdSm80ILi8ELi1ELb0EN4cute5tupleIJNS5_1CILi128EEENS7_ILi32EEENS7_ILi256EEEEEELi256ENS_10bfloat16_tEfNS_4arch4Sm80ELb0ELb1ELb1ELb1ELb0ELb1ELb1ELb0EEENS1_21CollectiveEpilogueFwdINS6_IJS8_SA_S9_EEENS6_IJNS7_ILi1EEESI_SI_EEESC_SE_Li256ELb1ELb1ELb0ELb0EEENS1_19SingleTileSchedulerILb1ELb0ELb1ELi128EEEEEEEEEvNT_6ParamsE)
        /*02e4*/ 	.word	0x00000000


	//----- nvinfo : EIATTR_REGCOUNT
	.align		4
.L_134:
        /*02e8*/ 	.byte	0x04, 0x2f
        /*02ea*/ 	.short	(.L_136 - .L_135)
	.align		4
.L_135:
        /*02ec*/ 	.word	index@(_ZN7cutlass13device_kernelIN5flash19enable_sm80_to_sm89INS1_16FlashAttnFwdSm80INS1_25CollectiveMainloopFwdSm80ILi8ELi1ELb1EN4cute5tupleIJNS5_1CILi128EEENS7_ILi48EEENS7_ILi256EEEEEELi256ENS_10bfloat16_tEfNS_4arch4Sm80ELb0ELb1ELb1ELb1ELb0ELb0ELb1ELb0EEENS1_21CollectiveEpilogueFwdINS6_IJS8_SA_S9_EEENS6_IJNS7_ILi1EEESI_SI_EEESC_SE_Li256ELb1ELb1ELb0ELb0EEENS1_19SingleTileSchedulerILb1ELb0ELb1ELi128EEEEEEEEEvNT_6ParamsE)
        /*02f0*/ 	.word	0x00000004


	//----- nvinfo : EIATTR_FRAME_SIZE
	.align		4
.L_136:
        /*02f4*/ 	.byte	0x04, 0x11
        /*02f6*/ 	.short	(.L_138 - .L_137)
	.align		4
.L_137:
        /*02f8*/ 	.word	index@(_ZN7cutlass13device_kernelIN5flash19enable_sm80_to_sm89INS1_16FlashAttnFwdSm80INS1_25CollectiveMainloopFwdSm80ILi8ELi1ELb1EN4cute5tupleIJNS5_1CILi128EEENS7_ILi48EEENS7_ILi256EEEEEELi256ENS_10bfloat16_tEfNS_4arch4Sm80ELb0ELb1ELb1ELb1ELb0ELb0ELb1ELb0EEENS1_21CollectiveEpilogueFwdINS6_IJS8_SA_S9_EEENS6_IJNS7_ILi1EEESI_SI_EEESC_SE_Li256ELb1ELb1ELb0ELb0EEENS1_19SingleTileSchedulerILb1ELb0ELb1ELi128EEEEEEEEEvNT_6ParamsE)
        /*02fc*/ 	.word	0x00000000


	//----- nvinfo : EIATTR_REGCOUNT
	.align		4
.L_138:
        /*0300*/ 	.byte	0x04, 0x2f
        /*0302*/ 	.short	(.L_140 - .L_139)
	.align		4
.L_139:
        /*0304*/ 	.word	index@(_ZN7cutlass13device_kernelIN5flash19enable_sm80_to_sm89INS1_16FlashAttnFwdSm80INS1_25CollectiveMainloopFwdSm80ILi8ELi1ELb1EN4cute5tupleIJNS5_1CILi128EEENS7_ILi48EEENS7_ILi256EEEEEELi256ENS_10bfloat16_tEfNS_4arch4Sm80ELb0ELb1ELb1ELb0ELb0ELb0ELb1ELb0EEENS1_21CollectiveEpilogueFwdINS6_IJS8_SA_S9_EEENS6_IJNS7_ILi1EEESI_SI_EEESC_SE_Li256ELb0ELb1ELb0ELb0EEENS1_19SingleTileSchedulerILb0ELb0ELb1ELi128EEEEEEEEEvNT_6ParamsE)
        /*0308*/ 	.word	0x00000004


	//----- nvinfo : EIATTR_FRAME_SIZE
	.align		4
.L_140:
        /*030c*/ 	.byte	0x04, 0x11
        /*030e*/ 	.short	(.L_142 - .L_141)
	.align		4
.L_141:
        /*0310*/ 	.word	index@(_ZN7cutlass13device_kernelIN5flash19enable_sm80_to_sm89INS1_16FlashAttnFwdSm80INS1_25CollectiveMainloopFwdSm80ILi8ELi1ELb1EN4cute5tupleIJNS5_1CILi128EEENS7_ILi48EEENS7_ILi256EEEEEELi256ENS_10bfloat16_tEfNS_4arch4Sm80ELb0ELb1ELb1ELb0ELb0ELb0ELb1ELb0EEENS1_21CollectiveEpilogueFwdINS6_IJS8_SA_S9_EEENS6_IJNS7_ILi1EEESI_SI_EEESC_SE_Li256ELb0ELb1ELb0ELb0EEENS1_19SingleTileSchedulerILb0ELb0ELb1ELi128EEEEEEEEEvNT_6ParamsE)
        /*0314*/ 	.word	0x00000000


	//----- nvinfo : EIATTR_REGCOUNT
	.align		4
.L_142:
        /*0318*/ 	.byte	0x04, 0x2f
        /*031a*/ 	.short	(.L_144 - .L_143)
	.align		4
.L_143:
        /*031c*/ 	.word	index@(_ZN7cutlass13device_kernelIN5flash19enable_sm80_to_sm89INS1_16FlashAttnFwdSm80INS1_25CollectiveMainloopFwdSm80ILi8ELi1ELb0EN4cute5tupleIJNS5_1CILi128EEENS7_ILi32EEENS7_ILi256EEEEEELi256ENS_10bfloat16_tEfNS_4arch4Sm80ELb0ELb0ELb1ELb1ELb0ELb1ELb1ELb0EEENS1_21CollectiveEpilogueFwdINS6_IJS8_SA_S9_EEENS6_IJNS7_ILi1EEESI_SI_EEESC_SE_Li256ELb1ELb1ELb0ELb0EEENS1_19SingleTileSchedulerILb1ELb0ELb1ELi128EEEEEEEEEvNT_6ParamsE)
        /*0320*/ 	.word	0x00000004


	//----- nvinfo : EIATTR_FRAME_SIZE
	.align		4
.L_144:
        /*0324*/ 	.byte	0x04, 0x11
        /*0326*/ 	.short	(.L_146 - .L_145)
	.align		4
.L_145:
        /*0328*/ 	.word	index@(_ZN7cutlass13device_kernelIN5flash19enable_sm80_to_sm89INS1_16FlashAttnFwdSm80INS1_25CollectiveMainloopFwdSm80ILi8ELi1ELb0EN4cute5tupleIJNS5_1CILi128EEENS7_ILi32EEENS7_ILi256EEEEEELi256ENS_10bfloat16_tEfNS_4arch4Sm80ELb0ELb0ELb1ELb1ELb0ELb1ELb1ELb0EEENS1_21CollectiveEpilogueFwdINS6_IJS8_SA_S9_EEENS6_IJNS7_ILi1EEESI_SI_EEESC_SE_Li256ELb1ELb1ELb0ELb0EEENS1_19SingleTileSchedulerILb1ELb0ELb1ELi128EEEEEEEEEvNT_6ParamsE)
        /*032c*/ 	.word	0x00000000


	//----- nvinfo : EIATTR_REGCOUNT
	.align		4
.L_146:
        /*0330*/ 	.byte	0x04, 0x2f
        /*0332*/ 	.short	(.L_148 - .L_147)
	.align		4
.L_147:
        /*0334*/ 	.word	index@(_ZN7cutlass13device_kernelIN5flash19enable_sm80_to_sm89INS1_16FlashAttnFwdSm80INS1_25CollectiveMainloopFwdSm80ILi8ELi1ELb1EN4cute5tupleIJNS5_1CILi128EEENS7_ILi64EEENS7_ILi256EEEEEELi256ENS_10bfloat16_tEfNS_4arch4Sm80ELb0ELb0ELb1ELb1ELb0ELb0ELb1ELb0EEENS1_21CollectiveEpilogueFwdINS6_IJS8_SA_S9_EEENS6_IJNS7_ILi1EEESI_SI_EEESC_SE_Li256ELb1ELb1ELb0ELb0EEENS1_19SingleTileSchedulerILb1ELb0ELb1ELi128EEEEEEEEEvNT_6ParamsE)
        /*0338*/ 	.word	0x00000004


	//----- nvinfo : EIATTR_FRAME_SIZE
	.align		4
.L_148:
        /*033c*/ 	.byte	0x04, 0x11
        /*033e*/ 	.short	(.L_150 - .L_149)
	.align		4
.L_149:
        /*0340*/ 	.word	index@(_ZN7cutlass13device_kernelIN5flash19enable_sm80_to_sm89INS1_16FlashAttnFwdSm80INS1_25CollectiveMainloopFwdSm80ILi8ELi1ELb1EN4cute5tupleIJNS5_1CILi128EEENS7_ILi64EEENS7_ILi256EEEEEELi256ENS_10bfloat16_tEfNS_4arch4Sm80ELb0ELb0ELb1ELb1ELb0ELb0ELb1ELb0EEENS1_21CollectiveEpilogueFwdINS6_IJS8_SA_S9_EEENS6_IJNS7_ILi1EEESI_SI_EEESC_SE_Li256ELb1ELb1ELb0ELb0EEENS1_19SingleTileSchedulerILb1ELb0ELb1ELi128EEEEEEEEEvNT_6ParamsE)
        /*0344*/ 	.word	0x00000000


	//----- nvinfo : EIATTR_REGCOUNT
	.align		4
.L_150:
        /*0348*/ 	.byte	0x04, 0x2f
        /*034a*/ 	.short	(.L_152 - .L_151)
	.align		4
.L_151:
        /*034c*/ 	.word	index@(_ZN7cutlass13device_kernelIN5flash19enable_sm80_to_sm89INS1_16FlashAttnFwdSm80INS1_25CollectiveMainloopFwdSm80ILi8ELi1ELb1EN4cute5tupleIJNS5_1CILi128EEENS7_ILi64EEENS7_ILi256EEEEEELi256ENS_10bfloat16_tEfNS_4arch4Sm80ELb0ELb0ELb1ELb0ELb0ELb0ELb1ELb0EEENS1_21CollectiveEpilogueFwdINS6_IJS8_SA_S9_EEENS6_IJNS7_ILi1EEESI_SI_EEESC_SE_Li256ELb0ELb1ELb0ELb0EEENS1_19SingleTileSchedulerILb0ELb0ELb1ELi128EEEEEEEEEvNT_6ParamsE)
        /*0350*/ 	.word	0x00000004


	//----- nvinfo : EIATTR_FRAME_SIZE
	.align		4
.L_152:
        /*0354*/ 	.byte	0x04, 0x11
        /*0356*/ 	.short	(.L_154 - .L_153)
	.align		4
.L_153:
        /*0358*/ 	.word	index@(_ZN7cutlass13device_kernelIN5flash19enable_sm80_to_sm89INS1_16FlashAttnFwdSm80INS1_25CollectiveMainloopFwdSm80ILi8ELi1ELb1EN4cute5tupleIJNS5_1CILi128EEENS7_ILi64EEENS7_ILi256EEEEEELi256ENS_10bfloat16_tEfNS_4arch4Sm80ELb0ELb0ELb1ELb0ELb0ELb0ELb1ELb0EEENS1_21CollectiveEpilogueFwdINS6_IJS8_SA_S9_EEENS6_IJNS7_ILi1EEESI_SI_EEESC_SE_Li256ELb0ELb1ELb0ELb0EEENS1_19SingleTileSchedulerILb0ELb0ELb1ELi128EEEEEEEEEvNT_6ParamsE)
        /*035c*/ 	.word	0x00000000


	//----- nvinfo : EIATTR_MIN_STACK_SIZE
	.align		4
.L_154:
        /*0360*/ 	.byte	0x04, 0x12
        /*0362*/ 	.short	(.L_156 - .L_155)
	.align		4
.L_155:
        /*0364*/ 	.word	index@(_ZN7cutlass13device_kernelIN5flash19enable_sm80_to_sm89INS1_16FlashAttnFwdSm80INS1_25CollectiveMainloopFwdSm80ILi8ELi1ELb1EN4cute5tupleIJNS5_1CILi128EEENS7_ILi64EEENS7_ILi256EEEEEELi256ENS_10bfloat16_tEfNS_4arch4Sm80ELb0ELb0ELb1ELb0ELb0ELb0ELb1ELb0EEENS1_21CollectiveEpilogueFwdINS6_IJS8_SA_S9_EEENS6_IJNS7_ILi1EEESI_SI_EEESC_SE_Li256ELb0ELb1ELb0ELb0EEENS1_19SingleTileSchedulerILb0ELb0ELb1ELi128EEEEEEEEEvNT_6ParamsE)
        /*0368*/ 	.word	0x00000000


	//----- nvinfo : EIATTR_MIN_STACK_SIZE
	.align		4
.L_156:
        /*036c*/ 	.byte	0x04, 0x12
        /*036e*/ 	.short	(.L_158 - .L_157)
	.align		4
.L_157:
        /*0370*/ 	.word	index@(_ZN7cutlass13device_kernelIN5flash19enable_sm80_to_sm89INS1_16FlashAttnFwdSm80INS1_25CollectiveMainloopFwdSm80ILi8ELi1ELb1EN4cute5tupleIJNS5_1CILi128EEENS7_ILi64EEENS7_ILi256EEEEEELi256ENS_10bfloat16_tEfNS_4arch4Sm80ELb0ELb0ELb1ELb1ELb0ELb0ELb1ELb0EEENS1_21CollectiveEpilogueFwdINS6_IJS8_SA_S9_EEENS6_IJNS7_ILi1EEESI_SI_EEESC_SE_Li256ELb1ELb1ELb0ELb0EEENS1_19SingleTileSchedulerILb1ELb0ELb1ELi128EEEEEEEEEvNT_6ParamsE)
        /*0374*/ 	.word	0x00000000


	//----- nvinfo : EIATTR_MIN_STACK_SIZE
	.align		4
.L_158:
        /*0378*/ 	.byte	0x04, 0x12
        /*037a*/ 	.short	(.L_160 - .L_159)
	.align		4
.L_159:
        /*037c*/ 	.word	index@(_ZN7cutlass13device_kernelIN5flash19enable_sm80_to_sm89INS1_16FlashAttnFwdSm80INS1_25CollectiveMainloopFwdSm80ILi8ELi1ELb0EN4cute5tupleIJNS5_1CILi128EEENS7_ILi32EEENS7_ILi256EEEEEELi256ENS_10bfloat16_tEfNS_4arch4Sm80ELb0ELb0ELb1ELb1ELb0ELb1ELb1ELb0EEENS1_21CollectiveEpilogueFwdINS6_IJS8_SA_S9_EEENS6_IJNS7_ILi1EEESI_SI_EEESC_SE_Li256ELb1ELb1ELb0ELb0EEENS1_19SingleTileSchedulerILb1ELb0ELb1ELi128EEEEEEEEEvNT_6ParamsE)
        /*0380*/ 	.word	0x00000000


	//----- nvinfo : EIATTR_MIN_STACK_SIZE
	.align		4
.L_160:
        /*0384*/ 	.byte	0x04, 0x12
        /*0386*/ 	.short	(.L_162 - .L_161)
	.align		4
.L_161:
        /*0388*/ 	.word	index@(_ZN7cutlass13device_kernelIN5flash19enable_sm80_to_sm89INS1_16FlashAttnFwdSm80INS1_25CollectiveMainloopFwdSm80ILi8ELi1ELb1EN4cute5tupleIJNS5_1CILi128EEENS7_ILi48EEENS7_ILi256EEEEEELi256ENS_10bfloat16_tEfNS_4arch4Sm80ELb0ELb1ELb1ELb0ELb0ELb0ELb1ELb0EEENS1_21CollectiveEpilogueFwdINS6_IJS8_SA_S9_EEENS6_IJNS7_ILi1EEESI_SI_EEESC_SE_Li256ELb0ELb1ELb0ELb0EEENS1_19SingleTileSchedulerILb0ELb0ELb1ELi128EEEEEEEEEvNT_6ParamsE)
        /*038c*/ 	.word	0x00000000


	//----- nvinfo : EIATTR_MIN_STACK_SIZE
	.align		4
.L_162:
        /*0390*/ 	.byte	0x04, 0x12
        /*0392*/ 	.short	(.L_164 - .L_163)
	.align		4
.L_163:
        /*0394*/ 	.word	index@(_ZN7cutlass13device_kernelIN5flash19enable_sm80_to_sm89INS1_16FlashAttnFwdSm80INS1_25CollectiveMainloopFwdSm80ILi8ELi1ELb1EN4cute5tupleIJNS5_1CILi128EEENS7_ILi48EEENS7_ILi256EEEEEELi256ENS_10bfloat16_tEfNS_4arch4Sm80ELb0ELb1ELb1ELb1ELb0ELb0ELb1ELb0EEENS1_21CollectiveEpilogueFwdINS6_IJS8_SA_S9_EEENS6_IJNS7_ILi1EEESI_SI_EEESC_SE_Li256ELb1ELb1ELb0ELb0EEENS1_19SingleTileSchedulerILb1ELb0ELb1ELi128EEEEEEEEEvNT_6ParamsE)
        /*0398*/ 	.word	0x00000000


	//----- nvinfo : EIATTR_MIN_STACK_SIZE
	.align		4
.L_164:
        /*039c*/ 	.byte	0x04, 0x12
        /*039e*/ 	.short	(.L_166 - .L_165)
	.align		4
.L_165:
        /*03a0*/ 	.word	index@(_ZN7cutlass13device_kernelIN5flash19enable_sm80_to_sm89INS1_16FlashAttnFwdSm80INS1_25CollectiveMainloopFwdSm80ILi8ELi1ELb0EN4cute5tupleIJNS5_1CILi128EEENS7_ILi32EEENS7_ILi256EEEEEELi256ENS_10bfloat16_tEfNS_4arch4Sm80ELb0ELb1ELb1ELb1ELb0ELb1ELb1ELb0EEENS1_21CollectiveEpilogueFwdINS6_IJS8_SA_S9_EEENS6_IJNS7_ILi1EEESI_SI_EEESC_SE_Li256ELb1ELb1ELb0ELb0EEENS1_19SingleTileSchedulerILb1ELb0ELb1ELi128EEEEEEEEEvNT_6ParamsE)
        /*03a4*/ 	.word	0x00000000


	//----- nvinfo : EIATTR_MIN_STACK_SIZE
	.align		4
.L_166:
        /*03a8*/ 	.byte	0x04, 0x12
        /*03aa*/ 	.short	(.L_168 - .L_167)
	.align		4
.L_167:
        /*03ac*/ 	.word	index@(_ZN7cutlass13device_kernelIN5flash19enable_sm80_to_sm89INS1_16FlashAttnFwdSm80INS1_25CollectiveMainloopFwdSm80ILi8ELi1ELb1EN4cute5tupleIJNS5_1CILi128EEENS7_ILi64EEENS7_ILi256EEEEEELi256ENS_10bfloat16_tEfNS_4arch4Sm80ELb1ELb0ELb1ELb0ELb0ELb0ELb1ELb0EEENS1_21CollectiveEpilogueFwdINS6_IJS8_SA_S9_EEENS6_IJNS7_ILi1EEESI_SI_EEESC_SE_Li256ELb0ELb1ELb0ELb0EEENS1_30DynamicPersistentTileSchedulerILi256ELi256ELb0ELb1ELb0EEEEEEEEEvNT_6ParamsE)
        /*03b0*/ 	.word	0x00000000


	//----- nvinfo : EIATTR_MIN_STACK_SIZE
	.align		4
.L_168:
        /*03b4*/ 	.byte	0x04, 0x12
        /*03b6*/ 	.short	(.L_170 - .L_169)
	.align		4
.L_169:
        /*03b8*/ 	.word	index@(_ZN7cutlass13device_kernelIN5flash19enable_sm80_to_sm89INS1_16FlashAttnFwdSm80INS1_25CollectiveMainloopFwdSm80ILi8ELi1ELb1EN4cute5tupleIJNS5_1CILi128EEENS7_ILi64EEENS7_ILi256EEEEEELi256ENS_10bfloat16_tEfNS_4arch4Sm80ELb1ELb0ELb1ELb1ELb0ELb0ELb1ELb0EEENS1_21CollectiveEpilogueFwdINS6_IJS8_SA_S9_EEENS6_IJNS7_ILi1EEESI_SI_EEESC_SE_Li256ELb1ELb1ELb0ELb0EEENS1_19SingleTileSchedulerILb1ELb0ELb1ELi128EEEEEEEEEvNT_6ParamsE)
        /*03bc*/ 	.word	0x00000000


	//----- nvinfo : EIATTR_MIN_STACK_SIZE
	.align		4
.L_170:
        /*03c0*/ 	.byte	0x04, 0x12
        /*03c2*/ 	.short	(.L_172 - .L_171)
	.align		4
.L_171:
        /*03c4*/ 	.word	index@(_ZN7cutlass13device_kernelIN5flash19enable_sm80_to_sm89INS1_16FlashAttnFwdSm80INS1_25CollectiveMainloopFwdSm80ILi8ELi1ELb0EN4cute5tupleIJNS5_1CILi128EEENS7_ILi32EEENS7_ILi256EEEEEELi256ENS_10bfloat16_tEfNS_4arch4Sm80ELb1ELb0ELb1ELb1ELb0ELb1ELb1ELb0EEENS1_21CollectiveEpilogueFwdINS6_IJS8_SA_S9_EEENS6_IJNS7_ILi1EEESI_SI_EEESC_SE_Li256ELb1ELb1ELb0ELb0EEENS1_19SingleTileSchedulerILb1ELb0ELb1ELi128EEEEEEEEEvNT_6ParamsE)
        /*03c8*/ 	.word	0x00000000


	//----- nvinfo : EIATTR_MIN_STACK_SIZE
	.align		4
.L_172:
        /*03cc*/ 	.byte	0x04, 0x12
        /*03ce*/ 	.short	(.L_174 - .L_173)
	.align		4
.L_173:
        /*03d0*/ 	.word	index@(_ZN7cutlass13device_kernelIN5flash19enable_sm80_to_sm89INS1_16FlashAttnFwdSm80INS1_25CollectiveMainloopFwdSm80ILi8ELi1ELb0EN4cute5tupleIJNS5_1CILi128EEENS7_ILi96EEENS7_ILi256EEEEEELi256ENS_10bfloat16_tEfNS_4arch4Sm80ELb0ELb0ELb1ELb0ELb0ELb0ELb1ELb0EEENS1_21CollectiveEpilogueFwdINS6_IJS8_SA_S9_EEENS6_IJNS7_ILi1EEESI_SI_EEESC_SE_Li256ELb0ELb1ELb0ELb0EEENS1_19SingleTileSchedulerILb0ELb0ELb1ELi128EEEEEEEEEvNT_6ParamsE)
        /*03d4*/ 	.word	0x00000000


	//----- nvinfo : EIATTR_MIN_STACK_SIZE
	.align		4
.L_174:
        /*03d8*/ 	.byte	0x04, 0x12
        /*03da*/ 	.short	(.L_176 - .L_175)
	.align		4
.L_175:
        /*03dc*/ 	.word	index@(_ZN7cutlass13device_kernelIN5flash19enable_sm80_to_sm89INS1_16FlashAttnFwdSm80INS1_25CollectiveMainloopFwdSm80ILi8ELi1ELb0EN4cute5tupleIJNS5_1CILi128EEENS7_ILi96EEENS7_ILi256EEEEEELi256ENS_10bfloat16_tEfNS_4arch4Sm80ELb0ELb0ELb1ELb1ELb0ELb0ELb1ELb0EEENS1_21CollectiveEpilogueFwdINS6_IJS8_SA_S9_EEENS6_IJNS7_ILi1EEESI_SI_EEESC_SE_Li256ELb1ELb1ELb0ELb0EEENS1_19SingleTileSchedulerILb1ELb0ELb1ELi128EEEEEEEEEvNT_6ParamsE)
        /*03e0*/ 	.word	0x00000000


	//----- nvinfo : EIATTR_MIN_STACK_SIZE
	.align		4
.L_176:
        /*03e4*/ 	.byte	0x04, 0x12
        /*03e6*/ 	.short	(.L_178 - .L_177)
	.align		4
.L_177:
        /*03e8*/ 	.word	index@(_ZN7cutlass13device_kernelIN5flash19enable_sm80_to_sm89INS1_16FlashAttnFwdSm80INS1_25CollectiveMainloopFwdSm80ILi8ELi1ELb0EN4cute5tupleIJNS5_1CILi128EEENS7_ILi48EEENS7_ILi256EEEEEELi256ENS_10bfloat16_tEfNS_4arch4Sm80ELb0ELb0ELb1ELb1ELb0ELb1ELb1ELb0EEENS1_21CollectiveEpilogueFwdINS6_IJS8_SA_S9_EEENS6_IJNS7_ILi1EEESI_SI_EEESC_SE_Li256ELb1ELb1ELb0ELb0EEENS1_19SingleTileSchedulerILb1ELb0ELb1ELi128EEEEEEEEEvNT_6ParamsE)
        /*03ec*/ 	.word	0x00000000


	//----- nvinfo : EIATTR_MIN_STACK_SIZE
	.align		4
.L_178:
        /*03f0*/ 	.byte	0x04, 0x12
        /*03f2*/ 	.short	(.L_180 - .L_179)
	.align		4
.L_179:
        /*03f4*/ 	.word	index@(_ZN7cutlass13device_kernelIN5flash19enable_sm80_to_sm89INS1_16FlashAttnFwdSm80INS1_25CollectiveMainloopFwdSm80ILi8ELi1ELb0EN4cute5tupleIJNS5_1CILi128EEENS7_ILi64EEENS7_ILi256EEEEEELi256ENS_10bfloat16_tEfNS_4arch4Sm80ELb0ELb1ELb1ELb0ELb0ELb0ELb1ELb0EEENS1_21CollectiveEpilogueFwdINS6_IJS8_SA_S9_EEENS6_IJNS7_ILi1EEESI_SI_EEESC_SE_Li256ELb0ELb1ELb0ELb0EEENS1_19SingleTileSchedulerILb0ELb0ELb1ELi128EEEEEEEEEvNT_6ParamsE)
        /*03f8*/ 	.word	0x00000000


	//----- nvinfo : EIATTR_MIN_STACK_SIZE
	.align		4
.L_180:
        /*03fc*/ 	.byte	0x04, 0x12
        /*03fe*/ 	.short	(.L_182 - .L_181)
	.align		4
.L_181:
        /*0400*/ 	.word	index@(_ZN7cutlass13device_kernelIN5flash19enable_sm80_to_sm89INS1_16FlashAttnFwdSm80INS1_25CollectiveMainloopFwdSm80ILi8ELi1ELb0EN4cute5tupleIJNS5_1CILi128EEENS7_ILi64EEENS7_ILi256EEEEEELi256ENS_10bfloat16_tEfNS_4arch4Sm80ELb0ELb1ELb1ELb1ELb0ELb0ELb1ELb0EEENS1_21CollectiveEpilogueFwdINS6_IJS8_SA_S9_EEENS6_IJNS7_ILi1EEESI_SI_EEESC_SE_Li256ELb1ELb1ELb0ELb0EEENS1_19SingleTileSchedulerILb1ELb0ELb1ELi128EEEEEEEEEvNT_6ParamsE)
        /*0404*/ 	.word	0x00000000


	//----- nvinfo : EIATTR_MIN_STACK_SIZE
	.align		4
.L_182:
        /*0408*/ 	.byte	0x04, 0x12
        /*040a*/ 	.short	(.L_184 - .L_183)
	.align		4
.L_183:
        /*040c*/ 	.word	index@(_ZN7cutlass13device_kernelIN5flash19enable_sm80_to_sm89INS1_16FlashAttnFwdSm80INS1_25CollectiveMainloopFwdSm80ILi8ELi1ELb0EN4cute5tupleIJNS5_1CILi128EEENS7_ILi48EEENS7_ILi256EEEEEELi256ENS_10bfloat16_tEfNS_4arch4Sm80ELb0ELb1ELb1ELb1ELb0ELb1ELb1ELb0EEENS1_21CollectiveEpilogueFwdINS6_IJS8_SA_S9_EEENS6_IJNS7_ILi1EEESI_SI_EEESC_SE_Li256ELb1ELb1ELb0ELb0EEENS1_19SingleTileSchedulerILb1ELb0ELb1ELi128EEEEEEEEEvNT_6ParamsE)
        /*0410*/ 	.word	0x00000000


	//----- nvinfo : EIATTR_MIN_STACK_SIZE
	.align		4
.L_184:
        /*0414*/ 	.byte	0x04, 0x12
        /*0416*/ 	.short	(.L_186 - .L_185)
	.align		4
.L_185:
        /*0418*/ 	.word	index@(_ZN7cutlass13device_kernelIN5flash19enable_sm80_to_sm89INS1_16FlashAttnFwdSm80INS1_25CollectiveMainloopFwdSm80ILi8ELi1ELb0EN4cute5tupleIJNS5_1CILi128EEENS7_ILi96EEENS7_ILi256EEEEEELi256ENS_10bfloat16_tEfNS_4arch4Sm80ELb1ELb0ELb1ELb0ELb0ELb0ELb1ELb0EEENS1_21CollectiveEpilogueFwdINS6_IJS8_SA_S9_EEENS6_IJNS7_ILi1EEESI_SI_EEESC_SE_Li256ELb0ELb1ELb0ELb0EEENS1_30DynamicPersistentTileSchedulerILi256ELi256ELb0ELb1ELb0EEEEEEEEEvNT_6ParamsE)
        /*041c*/ 	.word	0x00000000


	//----- nvinfo : EIATTR_MIN_STACK_SIZE
	.align		4
.L_186:
        /*0420*/ 	.byte	0x04, 0x12
        /*0422*/ 	.short	(.L_188 - .L_187)
	.align		4
.L_187:
        /*0424*/ 	.word	index@(_ZN7cutlass13device_kernelIN5flash19enable_sm80_to_sm89INS1_16FlashAttnFwdSm80INS1_25CollectiveMainloopFwdSm80ILi8ELi1ELb0EN4cute5tupleIJNS5_1CILi128EEENS7_ILi96EEENS7_ILi256EEEEEELi256ENS_10bfloat16_tEfNS_4arch4Sm80ELb1ELb0ELb1ELb1ELb0ELb0ELb1ELb0EEENS1_21CollectiveEpilogueFwdINS6_IJS8_SA_S9_EEENS6_IJNS7_ILi1EEESI_SI_EEESC_SE_Li256ELb1ELb1ELb0ELb0EEENS1_19SingleTileSchedulerILb1ELb0ELb1ELi128EEEEEEEEEvNT_6ParamsE)
        /*0428*/ 	.word	0x00000000


	//----- nvinfo : EIATTR_MIN_STACK_SIZE
	.align		4
.L_188:
        /*042c*/ 	.byte	0x04, 0x12
        /*042e*/ 	.short	(.L_190 - .L_189)
	.align		4
.L_189:
        /*0430*/ 	.word	index@(_ZN7cutlass13device_kernelIN5flash19enable_sm80_to_sm89INS1_16FlashAttnFwdSm80INS1_25CollectiveMainloopFwdSm80ILi8ELi1ELb0EN4cute5tupleIJNS5_1CILi128EEENS7_ILi48EEENS7_ILi256EEEEEELi256ENS_10bfloat16_tEfNS_4arch4Sm80ELb1ELb0ELb1ELb1ELb0ELb1ELb1ELb0EEENS1_21CollectiveEpilogueFwdINS6_IJS8_SA_S9_EEENS6_IJNS7_ILi1EEESI_SI_EEESC_SE_Li256ELb1ELb1ELb0ELb0EEENS1_19SingleTileSchedulerILb1ELb0ELb1ELi128EEEEEEEEEvNT_6ParamsE)
        /*0434*/ 	.word	0x00000000


	//----- nvinfo : EIATTR_MIN_STACK_SIZE
	.align		4
.L_190:
        /*0438*/ 	.byte	0x04, 0x12
        /*043a*/ 	.short	(.L_192 - .L_191)
	.align		4
.L_191:
        /*043c*/ 	.word	index@(_ZN7cutlass13device_kernelIN5flash19enable_sm80_to_sm89INS1_16FlashAttnFwdSm80INS1_25CollectiveMainloopFwdSm80ILi8ELi1ELb1EN4cute5tupleIJNS5_1CILi128EEENS7_ILi64EEENS7_ILi256EEEEEELi256ENS_10bfloat16_tEfNS_4arch4Sm80ELb0ELb0ELb0ELb0ELb0ELb0ELb1ELb0EEENS1_21CollectiveEpilogueFwdINS6_IJS8_SA_S9_EEENS6_IJNS7_ILi1EEESI_SI_EEESC_SE_Li256ELb0ELb1ELb0ELb0EEENS1_19SingleTileSchedulerILb0ELb0ELb1ELi128EEEEEEEEEvNT_6ParamsE)
        /*0440*/ 	.word	0x00000000


	//----- nvinfo : EIATTR_MIN_STACK_SIZE
	.align		4
.L_192:
        /*0444*/ 	.byte	0x04, 0x12
        /*0446*/ 	.short	(.L_194 - .L_193)
	.align		4
.L_193:
        /*0448*/ 	.word	index@(_ZN7cutlass13device_kernelIN5flash19enable_sm80_to_sm89INS1_16FlashAttnFwdSm80INS1_25CollectiveMainloopFwdSm80ILi8ELi1ELb1EN4cute5tupleIJNS5_1CILi128EEENS7_ILi64EEENS7_ILi256EEEEEELi256ENS_10bfloat16_tEfNS_4arch4Sm80ELb0ELb0ELb0ELb1ELb0ELb0ELb1ELb0EEENS1_21CollectiveEpilogueFwdINS6_IJS8_SA_S9_EEENS6_IJNS7_ILi1EEESI_SI_EEESC_SE_Li256ELb1ELb1ELb0ELb0EEENS1_19SingleTileSchedulerILb1ELb0ELb1ELi128EEEEEEEEEvNT_6ParamsE)
        /*044c*/ 	.word	0x00000000


	//----- nvinfo : EIATTR_MIN_STACK_SIZE
	.align		4
.L_194:
        /*0450*/ 	.byte	0x04, 0x12
        /*0452*/ 	.short	(.L_196 - .L_195)
	.align		4
.L_195:
        /*0454*/ 	.word	index@(_ZN7cutlass13device_kernelIN5flash19enable_sm80_to_sm89INS1_16FlashAttnFwdSm80INS1_25CollectiveMainloopFwdSm80ILi8ELi1ELb0EN4cute5tupleIJNS5_1CILi128EEENS7_ILi32EEENS7_ILi256EEEEEELi256ENS_10bfloat16_tEfNS_4arch4Sm80ELb0ELb0ELb0ELb1ELb0ELb1ELb1ELb0EEENS1_21CollectiveEpilogueFwdINS6_IJS8_SA_S9_EEENS6_IJNS7_ILi1EEESI_SI_EEESC_SE_Li256ELb1ELb1ELb0ELb0EEENS1_19SingleTileSchedulerILb1ELb0ELb1ELi128EEEEEEEEEvNT_6ParamsE)
        /*0458*/ 	.word	0x00000000


	//----- nvinfo : EIATTR_MIN_STACK_SIZE
	.align		4
.L_196:
        /*045c*/ 	.byte	0x04, 0x12
        /*045e*/ 	.short	(.L_198 - .L_197)
	.align		4
.L_197:
        /*0460*/ 	.word	index@(_ZN7cutlass13device_kernelIN5flash19enable_sm80_to_sm89INS1_16FlashAttnFwdSm80INS1_25CollectiveMainloopFwdSm80ILi8ELi1ELb1EN4cute5tupleIJNS5_1CILi128EEENS7_ILi48EEENS7_ILi256EEEEEELi256ENS_10bfloat16_tEfNS_4arch4Sm80ELb0ELb1ELb0ELb0ELb0ELb0ELb1ELb0EEENS1_21CollectiveEpilogueFwdINS6_IJS8_SA_S9_EEENS6_IJNS7_ILi1EEESI_SI_EEESC_SE_Li256ELb0ELb1ELb0ELb0EEENS1_19SingleTileSchedulerILb0ELb0ELb1ELi128EEEEEEEEEvNT_6ParamsE)
        /*0464*/ 	.word	0x00000000


	//----- nvinfo : EIATTR_MIN_STACK_SIZE
	.align		4
.L_198:
        /*0468*/ 	.byte	0x04, 0x12
        /*046a*/ 	.short	(.L_200 - .L_199)
	.align		4
.L_199:
        /*046c*/ 	.word	index@(_ZN7cutlass13device_kernelIN5flash19enable_sm80_to_sm89INS1_16FlashAttnFwdSm80INS1_25CollectiveMainloopFwdSm80ILi8ELi1ELb1EN4cute5tupleIJNS5_1CILi128EEENS7_ILi48EEENS7_ILi256EEEEEELi256ENS_10bfloat16_tEfNS_4arch4Sm80ELb0ELb1ELb0ELb1ELb0ELb0ELb1ELb0EEENS1_21CollectiveEpilogueFwdINS6_IJS8_SA_S9_EEENS6_IJNS7_ILi1EEESI_SI_EEESC_SE_Li256ELb1ELb1ELb0ELb0EEENS1_19SingleTileSchedulerILb1ELb0ELb1ELi128EEEEEEEEEvNT_6ParamsE)
        /*0470*/ 	.word	0x00000000


	//----- nvinfo : EIATTR_MIN_STACK_SIZE
	.align		4
.L_200:
        /*0474*/ 	.byte	0x04, 0x12
        /*0476*/ 	.short	(.L_202 - .L_201)
	.align		4
.L_201:
        /*0478*/ 	.word	index@(_ZN7cutlass13device_kernelIN5flash19enable_sm80_to_sm89INS1_16FlashAttnFwdSm80INS1_25CollectiveMainloopFwdSm80ILi8ELi1ELb0EN4cute5tupleIJNS5_1CILi128EEENS7_ILi32EEENS7_ILi256EEEEEELi256ENS_10bfloat16_tEfNS_4arch4Sm80ELb0ELb1ELb0ELb1ELb0ELb1ELb1ELb0EEENS1_21CollectiveEpilogueFwdINS6_IJS8_SA_S9_EEENS6_IJNS7_ILi1EEESI_SI_EEESC_SE_Li256ELb1ELb1ELb0ELb0EEENS1_19SingleTileSchedulerILb1ELb0ELb1ELi128EEEEEEEEEvNT_6ParamsE)
        /*047c*/ 	.word	0x00000000


	//----- nvinfo : EIATTR_MIN_STACK_SIZE
	.align		4
.L_202:
        /*0480*/ 	.byte	0x04, 0x12
        /*0482*/ 	.short	(.L_204 - .L_203)
	.align		4
.L_203:
        /*0484*/ 	.word	index@(_ZN7cutlass13device_kernelIN5flash19enable_sm80_to_sm89INS1_16FlashAttnFwdSm80INS1_25CollectiveMainloopFwdSm80ILi8ELi1ELb1EN4cute5tupleIJNS5_1CILi128EEENS7_ILi64EEENS7_ILi256EEEEEELi256ENS_10bfloat16_tEfNS_4arch4Sm80ELb1ELb0ELb0ELb0ELb0ELb0ELb1ELb0EEENS1_21CollectiveEpilogueFwdINS6_IJS8_SA_S9_EEENS6_IJNS7_ILi1EEESI_SI_EEESC_SE_Li256ELb0ELb1ELb0ELb0EEENS1_30DynamicPersistentTileSchedulerILi256ELi256ELb0ELb1ELb0EEEEEEEEEvNT_6ParamsE)
        /*0488*/ 	.word	0x00000000


	//----- nvinfo : EIATTR_MIN_STACK_SIZE
	.align		4
.L_204:
        /*048c*/ 	.byte	0x04, 0x12
        /*048e*/ 	.short	(.L_206 - .L_205)
	.align		4
.L_205:
        /*0490*/ 	.word	index@(_ZN7cutlass13device_kernelIN5flash19enable_sm80_to_sm89INS1_16FlashAttnFwdSm80INS1_25CollectiveMainloopFwdSm80ILi8ELi1ELb1EN4cute5tupleIJNS5_1CILi128EEENS7_ILi64EEENS7_ILi256EEEEEELi256ENS_10bfloat16_tEfNS_4arch4Sm80ELb1ELb0ELb0ELb1ELb0ELb0ELb1ELb0EEENS1_21CollectiveEpilogueFwdINS6_IJS8_SA_S9_EEENS6_IJNS7_ILi1EEESI_SI_EEESC_SE_Li256ELb1ELb1ELb0ELb0EEENS1_19SingleTileSchedulerILb1ELb0ELb1ELi128EEEEEEEEEvNT_6ParamsE)
        /*0494*/ 	.word	0x00000000


	//----- nvinfo : EIATTR_MIN_STACK_SIZE
	.align		4
.L_206:
        /*0498*/ 	.byte	0x04, 0x12
        /*049a*/ 	.short	(.L_208 - .L_207)
	.align		4
.L_207:
        /*049c*/ 	.word	index@(_ZN7cutlass13device_kernelIN5flash19enable_sm80_to_sm89INS1_16FlashAttnFwdSm80INS1_25CollectiveMainloopFwdSm80ILi8ELi1ELb0EN4cute5tupleIJNS5_1CILi128EEENS7_ILi32EEENS7_ILi256EEEEEELi256ENS_10bfloat16_tEfNS_4arch4Sm80ELb1ELb0ELb0ELb1ELb0ELb1ELb1ELb0EEENS1_21CollectiveEpilogueFwdINS6_IJS8_SA_S9_EEENS6_IJNS7_ILi1EEESI_SI_EEESC_SE_Li256ELb1ELb1ELb0ELb0EEENS1_19SingleTileSchedulerILb1ELb0ELb1ELi128EEEEEEEEEvNT_6ParamsE)
        /*04a0*/ 	.word	0x00000000


	//----- nvinfo : EIATTR_MIN_STACK_SIZE
	.align		4
.L_208:
        /*04a4*/ 	.byte	0x04, 0x12
        /*04a6*/ 	.short	(.L_210 - .L_209)
	.align		4
.L_209:
        /*04a8*/ 	.word	index@(_ZN7cutlass13device_kernelIN5flash19enable_sm80_to_sm89INS1_16FlashAttnFwdSm80INS1_25CollectiveMainloopFwdSm80ILi8ELi1ELb0EN4cute5tupleIJNS5_1CILi128EEENS7_ILi96EEENS7_ILi256EEEEEELi256ENS_10bfloat16_tEfNS_4arch4Sm80ELb0ELb0ELb0ELb0ELb0ELb0ELb1ELb0EEENS1_21CollectiveEpilogueFwdINS6_IJS8_SA_S9_EEENS6_IJNS7_ILi1EEESI_SI_EEESC_SE_Li256ELb0ELb1ELb0ELb0EEENS1_19SingleTileSchedulerILb0ELb0ELb1ELi128EEEEEEEEEvNT_6ParamsE)
        /*04ac*/ 	.word	0x00000000


	//----- nvinfo : EIATTR_MIN_STACK_SIZE
	.align		4
.L_210:
        /*04b0*/ 	.byte	0x04, 0x12
        /*04b2*/ 	.short	(.L_212 - .L_211)
	.align		4
.L_211:
        /*04b4*/ 	.word	index@(_ZN7cutlass13device_kernelIN5flash19enable_sm80_to_sm89INS1_16FlashAttnFwdSm80INS1_25CollectiveMainloopFwdSm80ILi8ELi1ELb0EN4cute5tupleIJNS5_1CILi128EEENS7_ILi96EEENS7_ILi256EEEEEELi256ENS_10bfloat16_tEfNS_4arch4Sm80ELb0ELb0ELb0ELb1ELb0ELb0ELb1ELb0EEENS1_21CollectiveEpilogueFwdINS6_IJS8_SA_S9_EEENS6_IJNS7_ILi1EEESI_SI_EEESC_SE_Li256ELb1ELb1ELb0ELb0EEENS1_19SingleTileSchedulerILb1ELb0ELb1ELi128EEEEEEEEEvNT_6ParamsE)
        /*04b8*/ 	.word	0x00000000


	//----- nvinfo : EIATTR_MIN_STACK_SIZE
	.align		4
.L_212:
        /*04bc*/ 	.byte	0x04, 0x12
        /*04be*/ 	.short	(.L_214 - .L_213)
	.align		4
.L_213:
        /*04c0*/ 	.word	index@(_ZN7cutlass13device_kernelIN5flash19enable_sm80_to_sm89INS1_16FlashAttnFwdSm80INS1_25CollectiveMainloopFwdSm80ILi8ELi1ELb0EN4cute5tupleIJNS5_1CILi128EEENS7_ILi48EEENS7_ILi256EEEEEELi256ENS_10bfloat16_tEfNS_4arch4Sm80ELb0ELb0ELb0ELb1ELb0ELb1ELb1ELb0EEENS1_21CollectiveEpilogueFwdINS6_IJS8_SA_S9_EEENS6_IJNS7_ILi1EEESI_SI_EEESC_SE_Li256ELb1ELb1ELb0ELb0EEENS1_19SingleTileSchedulerILb1ELb0ELb1ELi128EEEEEEEEEvNT_6ParamsE)
        /*04c4*/ 	.word	0x00000000


	//----- nvinfo : EIATTR_MIN_STACK_SIZE
	.align		4
.L_214:
        /*04c8*/ 	.byte	0x04, 0x12
        /*04ca*/ 	.short	(.L_216 - .L_215)
	.align		4
.L_215:
        /*04cc*/ 	.word	index@(_ZN7cutlass13device_kernelIN5flash19enable_sm80_to_sm89INS1_16FlashAttnFwdSm80INS1_25CollectiveMainloopFwdSm80ILi8ELi1ELb0EN4cute5tupleIJNS5_1CILi128EEENS7_ILi64EEENS7_ILi256EEEEEELi256ENS_10bfloat16_tEfNS_4arch4Sm80ELb0ELb1ELb0ELb0ELb0ELb0ELb1ELb0EEENS1_21CollectiveEpilogueFwdINS6_IJS8_SA_S9_EEENS6_IJNS7_ILi1EEESI_SI_EEESC_SE_Li256ELb0ELb1ELb0ELb0EEENS1_19SingleTileSchedulerILb0ELb0ELb1ELi128EEEEEEEEEvNT_6ParamsE)
        /*04d0*/ 	.word	0x00000000


	//----- nvinfo : EIATTR_MIN_STACK_SIZE
	.align		4
.L_216:
        /*04d4*/ 	.byte	0x04, 0x12
        /*04d6*/ 	.short	(.L_218 - .L_217)
	.align		4
.L_217:
        /*04d8*/ 	.word	index@(_ZN7cutlass13device_kernelIN5flash19enable_sm80_to_sm89INS1_16FlashAttnFwdSm80INS1_25CollectiveMainloopFwdSm80ILi8ELi1ELb0EN4cute5tupleIJNS5_1CILi128EEENS7_ILi64EEENS7_ILi256EEEEEELi256ENS_10bfloat16_tEfNS_4arch4Sm80ELb0ELb1ELb0ELb1ELb0ELb0ELb1ELb0EEENS1_21CollectiveEpilogueFwdINS6_IJS8_SA_S9_EEENS6_IJNS7_ILi1EEESI_SI_EEESC_SE_Li256ELb1ELb1ELb0ELb0EEENS1_19SingleTileSchedulerILb1ELb0ELb1ELi128EEEEEEEEEvNT_6ParamsE)
        /*04dc*/ 	.word	0x00000000


	//----- nvinfo : EIATTR_MIN_STACK_SIZE
	.align		4
.L_218:
        /*04e0*/ 	.byte	0x04, 0x12
        /*04e2*/ 	.short	(.L_220 - .L_219)
	.align		4
.L_219:
        /*04e4*/ 	.word	index@(_ZN7cutlass13device_kernelIN5flash19enable_sm80_to_sm89INS1_16FlashAttnFwdSm80INS1_25CollectiveMainloopFwdSm80ILi8ELi1ELb0EN4cute5tupleIJNS5_1CILi128EEENS7_ILi48EEENS7_ILi256EEEEEELi256ENS_10bfloat16_tEfNS_4arch4Sm80ELb0ELb1ELb0ELb1ELb0ELb1ELb1ELb0EEENS1_21CollectiveEpilogueFwdINS6_IJS8_SA_S9_EEENS6_IJNS7_ILi1EEESI_SI_EEESC_SE_Li256ELb1ELb1ELb0ELb0EEENS1_19SingleTileSchedulerILb1ELb0ELb1ELi128EEEEEEEEEvNT_6ParamsE)
        /*04e8*/ 	.word	0x00000000


	//----- nvinfo : EIATTR_MIN_STACK_SIZE
	.align		4
.L_220:
        /*04ec*/ 	.byte	0x04, 0x12
        /*04ee*/ 	.short	(.L_222 - .L_221)
	.align		4
.L_221:
        /*04f0*/ 	.word	index@(_ZN7cutlass13device_kernelIN5flash19enable_sm80_to_sm89INS1_16FlashAttnFwdSm80INS1_25CollectiveMainloopFwdSm80ILi8ELi1ELb0EN4cute5tupleIJNS5_1CILi128EEENS7_ILi96EEENS7_ILi256EEEEEELi256ENS_10bfloat16_tEfNS_4arch4Sm80ELb1ELb0ELb0ELb0ELb0ELb0ELb1ELb0EEENS1_21CollectiveEpilogueFwdINS6_IJS8_SA_S9_EEENS6_IJNS7_ILi1EEESI_SI_EEESC_SE_Li256ELb0ELb1ELb0ELb0EEENS1_30DynamicPersistentTileSchedulerILi256ELi256ELb0ELb1ELb0EEEEEEEEEvNT_6ParamsE)
        /*04f4*/ 	.word	0x00000000


	//----- nvinfo : EIATTR_MIN_STACK_SIZE
	.align		4
.L_222:
        /*04f8*/ 	.byte	0x04, 0x12
        /*04fa*/ 	.short	(.L_224 - .L_223)
	.align		4
.L_223:
        /*04fc*/ 	.word	index@(_ZN7cutlass13device_kernelIN5flash19enable_sm80_to_sm89INS1_16FlashAttnFwdSm80INS1_25CollectiveMainloopFwdSm80ILi8ELi1ELb0EN4cute5tupleIJNS5_1CILi128EEENS7_ILi96EEENS7_ILi256EEEEEELi256ENS_10bfloat16_tEfNS_4arch4Sm80ELb1ELb0ELb0ELb1ELb0ELb0ELb1ELb0EEENS1_21CollectiveEpilogueFwdINS6_IJS8_SA_S9_EEENS6_IJNS7_ILi1EEESI_SI_EEESC_SE_Li256ELb1ELb1ELb0ELb0EEENS1_19SingleTileSchedulerILb1ELb0ELb1ELi128EEEEEEEEEvNT_6ParamsE)
        /*0500*/ 	.word	0x00000000


	//----- nvinfo : EIATTR_MIN_STACK_SIZE
	.align		4
.L_224:
        /*0504*/ 	.byte	0x04, 0x12
        /*0506*/ 	.short	(.L_226 - .L_225)
	.align		4
.L_225:
        /*0508*/ 	.word	index@(_ZN7cutlass13device_kernelIN5flash19enable_sm80_to_sm89INS1_16FlashAttnFwdSm80INS1_25CollectiveMainloopFwdSm80ILi8ELi1ELb0EN4cute5tupleIJNS5_1CILi128EEENS7_ILi48EEENS7_ILi256EEEEEELi256ENS_10bfloat16_tEfNS_4arch4Sm80ELb1ELb0ELb0ELb1ELb0ELb1ELb1ELb0EEENS1_21CollectiveEpilogueFwdINS6_IJS8_SA_S9_EEENS6_IJNS7_ILi1EEESI_SI_EEESC_SE_Li256ELb1ELb1ELb0ELb0EEENS1_19SingleTileSchedulerILb1ELb0ELb1ELi128EEEEEEEEEvNT_6ParamsE)
        /*050c*/ 	.word	0x00000000
.L_226:


//--------------------- .nv.compat                --------------------------
	.section	.nv.compat,"",@"SHT_CUDA_COMPAT_INFO"
	.align	4
        /*0000*/ 	.byte	0x02, 0x09, 0x01, 0x00, 0x02, 0x02, 0x01, 0x00, 0x02, 0x05, 0x05, 0x00, 0x03, 0x07, 0x01, 0x01
        /*0010*/ 	.byte	0x02, 0x03, 0x00, 0x00, 0x02, 0x06, 0x01, 0x00, 0x04, 0x0b, 0x08, 0x00, 0x00, 0x00, 0x00, 0x00
        /*0020*/ 	.byte	0x00, 0x00, 0x00, 0x00


//--------------------- .nv.info._ZN7cutlass13device_kernelIN5flash19enable_sm80_to_sm89INS1_16FlashAttnFwdSm80INS1_25CollectiveMainloopFwdSm80ILi8ELi1ELb1EN4cute5tupleIJNS5_1CILi128EEENS7_ILi64EEENS7_ILi256EEEEEELi256ENS_10bfloat16_tEfNS_4arch4Sm80ELb0ELb0ELb1ELb0ELb0ELb0ELb1ELb0EEENS1_21CollectiveEpilogueFwdINS6_IJS8_SA_S9_EEENS6_IJNS7_ILi1EEESI_SI_EEESC_SE_Li256ELb0ELb1ELb0ELb0EEENS1_19SingleTileSchedulerILb0ELb0ELb1ELi128EEEEEEEEEvNT_6ParamsE --------------------------
	.section	.nv.info._ZN7cutlass13device_kernelIN5flash19enable_sm80_to_sm89INS1_16FlashAttnFwdSm80INS1_25CollectiveMainloopFwdSm80ILi8ELi1ELb1EN4cute5tupleIJNS5_1CILi128EEENS7_ILi64EEENS7_ILi256EEEEEELi256ENS_10bfloat16_tEfNS_4arch4Sm80ELb0ELb0ELb1ELb0ELb0ELb0ELb1ELb0EEENS1_21CollectiveEpilogueFwdINS6_IJS8_SA_S9_EEENS6_IJNS7_ILi1EEESI_SI_EEESC_SE_Li256ELb0ELb1ELb0ELb0EEENS1_19SingleTileSchedulerILb0ELb0ELb1ELi128EEEEEEEEEvNT_6ParamsE,"",@"SHT_CUDA_INFO"
	.sectionflags	@""
	.align	4


	//----- nvinfo : EIATTR_CUDA_API_VERSION
	.align		4
        /*0000*/ 	.byte	0x04, 0x37
        /*0002*/ 	.short	(.L_228 - .L_227)
.L_227:
        /*0004*/ 	.word	0x00000082


	//----- nvinfo : EIATTR_KPARAM_INFO
	.align		4
.L_228:
        /*0008*/ 	.byte	0x04, 0x17
        /*000a*/ 	.short	(.L_230 - .L_229)
.L_229:
        /*000c*/ 	.word	0x00000000
        /*0010*/ 	.short	0x0000
        /*0012*/ 	.short	0x0000
        /*0014*/ 	.byte	0x00, 0xf0, 0x61, 0x10


	//----- nvinfo : EIATTR_SPARSE_MMA_MASK
	.align		4
.L_230:
        /*0018*/ 	.byte	0x03, 0x50
        /*001a*/ 	.short	0x0000


	//----- nvinfo : EIATTR_MAXREG_COUNT
	.align		4
        /*001c*/ 	.byte	0x03, 0x1b
        /*001e*/ 	.short	0x00ff


	//----- nvinfo : EIATTR_MERCURY_ISA_VERSION
	.align		4
        /*0020*/ 	.byte	0x03, 0x5f
        /*0022*/ 	.short	0x0101


	//----- nvinfo : EIATTR_EXIT_INSTR_OFFSETS
	.align		4
        /*0024*/ 	.byte	0x04, 0x1c
        /*0026*/ 	.short	(.L_232 - .L_231)


	//   ....[0]....
.L_231:
        /*0028*/ 	.word	0x00000010


	//----- nvinfo : EIATTR_MAX_THREADS
	.align		4
.L_232:
        /*002c*/ 	.byte	0x04, 0x05
        /*002e*/ 	.short	(.L_234 - .L_233)
.L_233:
        /*0030*/ 	.word	0x00000100
        /*0034*/ 	.word	0x00000001
        /*0038*/ 	.word	0x00000001


	//----- nvinfo : EIATTR_CBANK_PARAM_SIZE
	.align		4
.L_234:
        /*003c*/ 	.byte	0x03, 0x19
        /*003e*/ 	.short	0x0418


	//----- nvinfo : EIATTR_PARAM_CBANK
	.align		4
        /*0040*/ 	.byte	0x04, 0x0a
        /*0042*/ 	.short	(.L_236 - .L_235)
	.align		4
.L_235:
        /*0044*/ 	.word	index@(.nv.constant0._ZN7cutlass13device_kernelIN5flash19enable_sm80_to_sm89INS1_16FlashAttnFwdSm80INS1_25CollectiveMainloopFwdSm80ILi8ELi1ELb1EN4cute5tupleIJNS5_1CILi128EEENS7_ILi64EEENS7_ILi256EEEEEELi256ENS_10bfloat16_tEfNS_4arch4Sm80ELb0ELb0ELb1ELb0ELb0ELb0ELb1ELb0EEENS1_21CollectiveEpilogueFwdINS6_IJS8_SA_S9_EEENS6_IJNS7_ILi1EEESI_SI_EEESC_SE_Li256ELb0ELb1ELb0ELb0EEENS1_19SingleTileSchedulerILb0ELb0ELb1ELi128EEEEEEEEEvNT_6ParamsE)
        /*0048*/ 	.short	0x0210
        /*004a*/ 	.short	0x0418


	//----- nvinfo : EIATTR_SW_WAR
	.align		4
.L_236:
        /*004c*/ 	.byte	0x04, 0x36
        /*004e*/ 	.short	(.L_238 - .L_237)
.L_237:
        /*0050*/ 	.word	0x00000008
.L_238:


//--------------------- .nv.info._ZN7cutlass13device_kernelIN5flash19enable_sm80_to_sm89INS1_16FlashAttnFwdSm80INS1_25CollectiveMainloopFwdSm80ILi8ELi1ELb1EN4cute5tupleIJNS5_1CILi128EEENS7_ILi64EEENS7_ILi256EEEEEELi256ENS_10bfloat16_tEfNS_4arch4Sm80ELb0ELb0ELb1ELb1ELb0ELb0ELb1ELb0EEENS1_21CollectiveEpilogueFwdINS6_IJS8_SA_S9_EEENS6_IJNS7_ILi1EEESI_SI_EEESC_SE_Li256ELb1ELb1ELb0ELb0EEENS1_19SingleTileSchedulerILb1ELb0ELb1ELi128EEEEEEEEEvNT_6ParamsE --------------------------
	.section	.nv.info._ZN7cutlass13device_kernelIN5flash19enable_sm80_to_sm89INS1_16FlashAttnFwdSm80INS1_25CollectiveMainloopFwdSm80ILi8ELi1ELb1EN4cute5tupleIJNS5_1CILi128EEENS7_ILi64EEENS7_ILi256EEEEEELi256ENS_10bfloat16_tEfNS_4arch4Sm80ELb0ELb0ELb1ELb1ELb0ELb0ELb1ELb0EEENS1_21CollectiveEpilogueFwdINS6_IJS8_SA_S9_EEENS6_IJNS7_ILi1EEESI_SI_EEESC_SE_Li256ELb1ELb1ELb0ELb0EEENS1_19SingleTileSchedulerILb1ELb0ELb1ELi128EEEEEEEEEvNT_6ParamsE,"",@"SHT_CUDA_INFO"
	.sectionflags	@""
	.align	4


	//----- nvinfo : EIATTR_CUDA_API_VERSION
	.align		4
        /*0000*/ 	.byte	0x04, 0x37
        /*0002*/ 	.short	(.L_240 - .L_239)
.L_239:
        /*0004*/ 	.word	0x00000082


	//----- nvinfo : EIATTR_KPARAM_INFO
	.align		4
.L_240:
        /*0008*/ 	.byte	0x04, 0x17
        /*000a*/ 	.short	(.L_242 - .L_241)
.L_241:
        /*000c*/ 	.word	0x00000000
        /*0010*/ 	.short	0x0000
        /*0012*/ 	.short	0x0000
        /*0014*/ 	.byte	0x00, 0xf0, 0x61, 0x10


	//----- nvinfo : EIATTR_SPARSE_MMA_MASK
	.align		4
.L_242:
        /*0018*/ 	.byte	0x03, 0x50
        /*001a*/ 	.short	0x0000


	//----- nvinfo : EIATTR_MAXREG_COUNT
	.align		4
        /*001c*/ 	.byte	0x03, 0x1b
        /*001e*/ 	.short	0x00ff


	//----- nvinfo : EIATTR_MERCURY_ISA_VERSION
	.align		4
        /*0020*/ 	.byte	0x03, 0x5f
        /*0022*/ 	.short	0x0101


	//----- nvinfo : EIATTR_EXIT_INSTR_OFFSETS
	.align		4
        /*0024*/ 	.byte	0x04, 0x1c
        /*0026*/ 	.short	(.L_244 - .L_243)


	//   ....[0]....
.L_243:
        /*0028*/ 	.word	0x00000010


	//----- nvinfo : EIATTR_MAX_THREADS
	.align		4
.L_244:
        /*002c*/ 	.byte	0x04, 0x05
        /*002e*/ 	.short	(.L_246 - .L_245)
.L_245:
        /*0030*/ 	.word	0x00000100
        /*0034*/ 	.word	0x00000001
        /*0038*/ 	.word	0x00000001


	//----- nvinfo : EIATTR_CBANK_PARAM_SIZE
	.align		4
.L_246:
        /*003c*/ 	.byte	0x03, 0x19
        /*003e*/ 	.short	0x0418


	//----- nvinfo : EIATTR_PARAM_CBANK
	.align		4
        /*0040*/ 	.byte	0x04, 0x0a
        /*0042*/ 	.short	(.L_248 - .L_247)
	.align		4
.L_247:
        /*0044*/ 	.word	index@(.nv.constant0._ZN7cutlass13device_kernelIN5flash19enable_sm80_to_sm89INS1_16FlashAttnFwdSm80INS1_25CollectiveMainloopFwdSm80ILi8ELi1ELb1EN4cute5tupleIJNS5_1CILi128EEENS7_ILi64EEENS7_ILi256EEEEEELi256ENS_10bfloat16_tEfNS_4arch4Sm80ELb0ELb0ELb1ELb1ELb0ELb0ELb1ELb0EEENS1_21CollectiveEpilogueFwdINS6_IJS8_SA_S9_EEENS6_IJNS7_ILi1EEESI_SI_EEESC_SE_Li256ELb1ELb1ELb0ELb0EEENS1_19SingleTileSchedulerILb1ELb0ELb1ELi128EEEEEEEEEvNT_6ParamsE)
        /*0048*/ 	.short	0x0210
        /*004a*/ 	.short	0x0418


	//----- nvinfo : EIATTR_SW_WAR
	.align		4
.L_248:
        /*004c*/ 	.byte	0x04, 0x36
        /*004e*/ 	.short	(.L_250 - .L_249)
.L_249:
        /*0050*/ 	.word	0x00000008
.L_250:


//--------------------- .nv.info._ZN7cutlass13device_kernelIN5flash19enable_sm80_to_sm89INS1_16FlashAttnFwdSm80INS1_25CollectiveMainloopFwdSm80ILi8ELi1ELb0EN4cute5tupleIJNS5_1CILi128EEENS7_ILi32EEENS7_ILi256EEEEEELi256ENS_10bfloat16_tEfNS_4arch4Sm80ELb0ELb0ELb1ELb1ELb0ELb1ELb1ELb0EEENS1_21CollectiveEpilogueFwdINS6_IJS8_SA_S9_EEENS6_IJNS7_ILi1EEESI_SI_EEESC_SE_Li256ELb1ELb1ELb0ELb0EEENS1_19SingleTileSchedulerILb1ELb0ELb1ELi128EEEEEEEEEvNT_6ParamsE --------------------------
	.section	.nv.info._ZN7cutlass13device_kernelIN5flash19enable_sm80_to_sm89INS1_16FlashAttnFwdSm80INS1_25CollectiveMainloopFwdSm80ILi8ELi1ELb0EN4cute5tupleIJNS5_1CILi128EEENS7_ILi32EEENS7_ILi256EEEEEELi256ENS_10bfloat16_tEfNS_4arch4Sm80ELb0ELb0ELb1ELb1ELb0ELb1ELb1ELb0EEENS1_21CollectiveEpilogueFwdINS6_IJS8_SA_S9_EEENS6_IJNS7_ILi1EEESI_SI_EEESC_SE_Li256ELb1ELb1ELb0ELb0EEENS1_19SingleTileSchedulerILb1ELb0ELb1ELi128EEEEEEEEEvNT_6ParamsE,"",@"SHT_CUDA_INFO"
	.sectionflags	@""
	.align	4


	//----- nvinfo : EIATTR_CUDA_API_VERSION
	.align		4
        /*0000*/ 	.byte	0x04, 0x37
        /*0002*/ 	.short	(.L_252 - .L_251)
.L_251:
        /*0004*/ 	.word	0x00000082


	//----- nvinfo : EIATTR_KPARAM_INFO
	.align		4
.L_252:
        /*0008*/ 	.byte	0x04, 0x17
        /*000a*/ 	.short	(.L_254 - .L_253)
.L_253:
        /*000c*/ 	.word	0x00000000
        /*0010*/ 	.short	0x0000
        /*0012*/ 	.short	0x0000
        /*0014*/ 	.byte	0x00, 0xf0, 0x61, 0x10


	//----- nvinfo : EIATTR_SPARSE_MMA_MASK
	.align		4
.L_254:
        /*0018*/ 	.byte	0x03, 0x50
        /*001a*/ 	.short	0x0000


	//----- nvinfo : EIATTR_MAXREG_COUNT
	.align		4
        /*001c*/ 	.byte	0x03, 0x1b
        /*001e*/ 	.short	0x00ff


	//----- nvinfo : EIATTR_MERCURY_ISA_VERSION
	.align		4
        /*0020*/ 	.byte	0x03, 0x5f
        /*0022*/ 	.short	0x0101


	//----- nvinfo : EIATTR_EXIT_INSTR_OFFSETS
	.align		4
        /*0024*/ 	.byte	0x04, 0x1c
        /*0026*/ 	.short	(.L_256 - .L_255)


	//   ....[0]....
.L_255:
        /*0028*/ 	.word	0x00000010


	//----- nvinfo : EIATTR_MAX_THREADS
	.align		4
.L_256:
        /*002c*/ 	.byte	0x04, 0x05
        /*002e*/ 	.short	(.L_258 - .L_257)
.L_257:
        /*0030*/ 	.word	0x00000100
        /*0034*/ 	.word	0x00000001
        /*0038*/ 	.word	0x00000001


	//----- nvinfo : EIATTR_CBANK_PARAM_SIZE
	.align		4
.L_258:
        /*003c*/ 	.byte	0x03, 0x19
        /*003e*/ 	.short	0x0418


	//----- nvinfo : EIATTR_PARAM_CBANK
	.align		4
        /*0040*/ 	.byte	0x04, 0x0a
        /*0042*/ 	.short	(.L_260 - .L_259)
	.align		4
.L_259:
        /*0044*/ 	.word	index@(.nv.constant0._ZN7cutlass13device_kernelIN5flash19enable_sm80_to_sm89INS1_16FlashAttnFwdSm80INS1_25CollectiveMainloopFwdSm80ILi8ELi1ELb0EN4cute5tupleIJNS5_1CILi128EEENS7_ILi32EEENS7_ILi256EEEEEELi256ENS_10bfloat16_tEfNS_4arch4Sm80ELb0ELb0ELb1ELb1ELb0ELb1ELb1ELb0EEENS1_21CollectiveEpilogueFwdINS6_IJS8_SA_S9_EEENS6_IJNS7_ILi1EEESI_SI_EEESC_SE_Li256ELb1ELb1ELb0ELb0EEENS1_19SingleTileSchedulerILb1ELb0ELb1ELi128EEEEEEEEEvNT_6ParamsE)
        /*0048*/ 	.short	0x0210
        /*004a*/ 	.short	0x0418


	//----- nvinfo : EIATTR_SW_WAR
	.align		4
.L_260:
        /*004c*/ 	.byte	0x04, 0x36
        /*004e*/ 	.short	(.L_262 - .L_261)
.L_261:
        /*0050*/ 	.word	0x00000008
.L_262:


//--------------------- .nv.info._ZN7cutlass13device_kernelIN5flash19enable_sm80_to_sm89INS1_16FlashAttnFwdSm80INS1_25CollectiveMainloopFwdSm80ILi8ELi1ELb1EN4cute5tupleIJNS5_1CILi128EEENS7_ILi48EEENS7_ILi256EEEEEELi256ENS_10bfloat16_tEfNS_4arch4Sm80ELb0ELb1ELb1ELb0ELb0ELb0ELb1ELb0EEENS1_21CollectiveEpilogueFwdINS6_IJS8_SA_S9_EEENS6_IJNS7_ILi1EEESI_SI_EEESC_SE_Li256ELb0ELb1ELb0ELb0EEENS1_19SingleTileSchedulerILb0ELb0ELb1ELi128EEEEEEEEEvNT_6ParamsE --------------------------
	.section	.nv.info._ZN7cutlass13device_kernelIN5flash19enable_sm80_to_sm89INS1_16FlashAttnFwdSm80INS1_25CollectiveMainloopFwdSm80ILi8ELi1ELb1EN4cute5tupleIJNS5_1CILi128EEENS7_ILi48EEENS7_ILi256EEEEEELi256ENS_10bfloat16_tEfNS_4arch4Sm80ELb0ELb1ELb1ELb0ELb0ELb0ELb1ELb0EEENS1_21CollectiveEpilogueFwdINS6_IJS8_SA_S9_EEENS6_IJNS7_ILi1EEESI_SI_EEESC_SE_Li256ELb0ELb1ELb0ELb0EEENS1_19SingleTileSchedulerILb0ELb0ELb1ELi128EEEEEEEEEvNT_6ParamsE,"",@"SHT_CUDA_INFO"
	.sectionflags	@""
	.align	4


	//----- nvinfo : EIATTR_CUDA_API_VERSION
	.align		4
        /*0000*/ 	.byte	0x04, 0x37
        /*0002*/ 	.short	(.L_264 - .L_263)
.L_263:
        /*0004*/ 	.word	0x00000082


	//----- nvinfo : EIATTR_KPARAM_INFO
	.align		4
.L_264:
        /*0008*/ 	.byte	0x04, 0x17
        /*000a*/ 	.short	(.L_266 - .L_265)
.L_265:
        /*000c*/ 	.word	0x00000000
        /*0010*/ 	.short	0x0000
        /*0012*/ 	.short	0x0000
        /*0014*/ 	.byte	0x00, 0xf0, 0x61, 0x10


	//----- nvinfo : EIATTR_SPARSE_MMA_MASK
	.align		4
.L_266:
        /*0018*/ 	.byte	0x03, 0x50
        /*001a*/ 	.short	0x0000


	//----- nvinfo : EIATTR_MAXREG_COUNT
	.align		4
        /*001c*/ 	.byte	0x03, 0x1b
        /*001e*/ 	.short	0x00ff


	//----- nvinfo : EIATTR_MERCURY_ISA_VERSION
	.align		4
        /*0020*/ 	.byte	0x03, 0x5f
        /*0022*/ 	.short	0x0101


	//----- nvinfo : EIATTR_EXIT_INSTR_OFFSETS
	.align		4
        /*0024*/ 	.byte	0x04, 0x1c
        /*0026*/ 	.short	(.L_268 - .L_267)


	//   ....[0]....
.L_267:
        /*0028*/ 	.word	0x00000010


	//----- nvinfo : EIATTR_MAX_THREADS
	.align		4
.L_268:
        /*002c*/ 	.byte	0x04, 0x05
        /*002e*/ 	.short	(.L_270 - .L_269)
.L_269:
        /*0030*/ 	.word	0x00000100
        /*0034*/ 	.word	0x00000001
        /*0038*/ 	.word	0x00000001


	//----- nvinfo : EIATTR_CBANK_PARAM_SIZE
	.align		4
.L_270:
        /*003c*/ 	.byte	0x03, 0x19
        /*003e*/ 	.short	0x0418


	//----- nvinfo : EIATTR_PARAM_CBANK
	.align		4
        /*0040*/ 	.byte	0x04, 0x0a
        /*0042*/ 	.short	(.L_272 - .L_271)
	.align		4
.L_271:
        /*0044*/ 	.word	index@(.nv.constant0._ZN7cutlass13device_kernelIN5flash19enable_sm80_to_sm89INS1_16FlashAttnFwdSm80INS1_25CollectiveMainloopFwdSm80ILi8ELi1ELb1EN4cute5tupleIJNS5_1CILi128EEENS7_ILi48EEENS7_ILi256EEEEEELi256ENS_10bfloat16_tEfNS_4arch4Sm80ELb0ELb1ELb1ELb0ELb0ELb0ELb1ELb0EEENS1_21CollectiveEpilogueFwdINS6_IJS8_SA_S9_EEENS6_IJNS7_ILi1EEESI_SI_EEESC_SE_Li256ELb0ELb1ELb0ELb0EEENS1_19SingleTileSchedulerILb0ELb0ELb1ELi128EEEEEEEEEvNT_6ParamsE)
        /*0048*/ 	.short	0x0210
        /*004a*/ 	.short	0x0418


	//----- nvinfo : EIATTR_SW_WAR
	.align		4
.L_272:
        /*004c*/ 	.byte	0x04, 0x36
        /*004e*/ 	.short	(.L_274 - .L_273)
.L_273:
        /*0050*/ 	.word	0x00000008
.L_274:


//--------------------- .nv.info._ZN7cutlass13device_kernelIN5flash19enable_sm80_to_sm89INS1_16FlashAttnFwdSm80INS1_25CollectiveMainloopFwdSm80ILi8ELi1ELb1EN4cute5tupleIJNS5_1CILi128EEENS7_ILi48EEENS7_ILi256EEEEEELi256ENS_10bfloat16_tEfNS_4arch4Sm80ELb0ELb1ELb1ELb1ELb0ELb0ELb1ELb0EEENS1_21CollectiveEpilogueFwdINS6_IJS8_SA_S9_EEENS6_IJNS7_ILi1EEESI_SI_EEESC_SE_Li256ELb1ELb1ELb0ELb0EEENS1_19SingleTileSchedulerILb1ELb0ELb1ELi128EEEEEEEEEvNT_6ParamsE --------------------------
	.section	.nv.info._ZN7cutlass13device_kernelIN5flash19enable_sm80_to_sm89INS1_16FlashAttnFwdSm80INS1_25CollectiveMainloopFwdSm80ILi8ELi1ELb1EN4cute5tupleIJNS5_1CILi128EEENS7_ILi48EEENS7_ILi256EEEEEELi256ENS_10bfloat16_tEfNS_4arch4Sm80ELb0ELb1ELb1ELb1ELb0ELb0ELb1ELb0EEENS1_21CollectiveEpilogueFwdINS6_IJS8_SA_S9_EEENS6_IJNS7_ILi1EEESI_SI_EEESC_SE_Li256ELb1ELb1ELb0ELb0EEENS1_19SingleTileSchedulerILb1ELb0ELb1ELi128EEEEEEEEEvNT_6ParamsE,"",@"SHT_CUDA_INFO"
	.sectionflags	@""
	.align	4


	//----- nvinfo : EIATTR_CUDA_API_VERSION
	.align		4
        /*0000*/ 	.byte	0x04, 0x37
        /*0002*/ 	.short	(.L_276 - .L_275)
.L_275:
        /*0004*/ 	.word	0x00000082


	//----- nvinfo : EIATTR_KPARAM_INFO
	.align		4
.L_276:
        /*0008*/ 	.byte	0x04, 0x17
        /*000a*/ 	.short	(.L_278 - .L_277)
.L_277:
        /*000c*/ 	.word	0x00000000
        /*0010*/ 	.short	0x0000
        /*0012*/ 	.short	0x0000
        /*0014*/ 	.byte	0x00, 0xf0, 0x61, 0x10


	//----- nvinfo : EIATTR_SPARSE_MMA_MASK
	.align		4
.L_278:
        /*0018*/ 	.byte	0x03, 0x50
        /*001a*/ 	.short	0x0000


	//----- nvinfo : EIATTR_MAXREG_COUNT
	.align		4
        /*001c*/ 	.byte	0x03, 0x1b
        /*001e*/ 	.short	0x00ff


	//----- nvinfo : EIATTR_MERCURY_ISA_VERSION
	.align		4
        /*0020*/ 	.byte	0x03, 0x5f
        /*0022*/ 	.short	0x0101


	//----- nvinfo : EIATTR_EXIT_INSTR_OFFSETS
	.align		4
        /*0024*/ 	.byte	0x04, 0x1c
        /*0026*/ 	.short	(.L_280 - .L_279)


	//   ....[0]....
.L_279:
        /*0028*/ 	.word	0x00000010


	//----- nvinfo : EIATTR_MAX_THREADS
	.align		4
.L_280:
        /*002c*/ 	.byte	0x04, 0x05
        /*002e*/ 	.short	(.L_282 - .L_281)
.L_281:
        /*0030*/ 	.word	0x00000100
        /*0034*/ 	.word	0x00000001
        /*0038*/ 	.word	0x00000001


	//----- nvinfo : EIATTR_CBANK_PARAM_SIZE
	.align		4
.L_282:
        /*003c*/ 	.byte	0x03, 0x19
        /*003e*/ 	.short	0x0418


	//----- nvinfo : EIATTR_PARAM_CBANK
	.align		4
        /*0040*/ 	.byte	0x04, 0x0a
        /*0042*/ 	.short	(.L_284 - .L_283)
	.align		4
.L_283:
        /*0044*/ 	.word	index@(.nv.constant0._ZN7cutlass13device_kernelIN5flash19enable_sm80_to_sm89INS1_16FlashAttnFwdSm80INS1_25CollectiveMainloopFwdSm80ILi8ELi1ELb1EN4cute5tupleIJNS5_1CILi128EEENS7_ILi48EEENS7_ILi256EEEEEELi256ENS_10bfloat16_tEfNS_4arch4Sm80ELb0ELb1ELb1ELb1ELb0ELb0ELb1ELb0EEENS1_21CollectiveEpilogueFwdINS6_IJS8_SA_S9_EEENS6_IJNS7_ILi1EEESI_SI_EEESC_SE_Li256ELb1ELb1ELb0ELb0EEENS1_19SingleTileSchedulerILb1ELb0ELb1ELi128EEEEEEEEEvNT_6ParamsE)
        /*0048*/ 	.short	0x0210
        /*004a*/ 	.short	0x0418


	//----- nvinfo : EIATTR_SW_WAR
	.align		4
.L_284:
        /*004c*/ 	.byte	0x04, 0x36
        /*004e*/ 	.short	(.L_286 - .L_285)
.L_285:
        /*0050*/ 	.word	0x00000008
.L_286:


//--------------------- .nv.info._ZN7cutlass13device_kernelIN5flash19enable_sm80_to_sm89INS1_16FlashAttnFwdSm80INS1_25CollectiveMainloopFwdSm80ILi8ELi1ELb0EN4cute5tupleIJNS5_1CILi128EEENS7_ILi32EEENS7_ILi256EEEEEELi256ENS_10bfloat16_tEfNS_4arch4Sm80ELb0ELb1ELb1ELb1ELb0ELb1ELb1ELb0EEENS1_21CollectiveEpilogueFwdINS6_IJS8_SA_S9_EEENS6_IJNS7_ILi1EEESI_SI_EEESC_SE_Li256ELb1ELb1ELb0ELb0EEENS1_19SingleTileSchedulerILb1ELb0ELb1ELi128EEEEEEEEEvNT_6ParamsE --------------------------
	.section	.nv.info._ZN7cutlass13device_kernelIN5flash19enable_sm80_to_sm89INS1_16FlashAttnFwdSm80INS1_25CollectiveMainloopFwdSm80ILi8ELi1ELb0EN4cute5tupleIJNS5_1CILi128EEENS7_ILi32EEENS7_ILi256EEEEEELi256ENS_10bfloat16_tEfNS_4arch4Sm80ELb0ELb1ELb1ELb1ELb0ELb1ELb1ELb0EEENS1_21CollectiveEpilogueFwdINS6_IJS8_SA_S9_EEENS6_IJNS7_ILi1EEESI_SI_EEESC_SE_Li256ELb1ELb1ELb0ELb0EEENS1_19SingleTileSchedulerILb1ELb0ELb1ELi128EEEEEEEEEvNT_6ParamsE,"",@"SHT_CUDA_INFO"
	.sectionflags	@""
	.align	4


	//----- nvinfo : EIATTR_CUDA_API_VERSION
	.align		4
        /*0000*/ 	.byte	0x04, 0x37
        /*0002*/ 	.short	(.L_288 - .L_287)
.L_287:
        /*0004*/ 	.word	0x00000082


	//----- nvinfo : EIATTR_KPARAM_INFO
	.align		4
.L_288:
        /*0008*/ 	.byte	0x04, 0x17
        /*000a*/ 	.short	(.L_290 - .L_289)
.L_289:
        /*000c*/ 	.word	0x00000000
        /*0010*/ 	.short	0x0000
        /*0012*/ 	.short	0x0000
        /*0014*/ 	.byte	0x00, 0xf0, 0x61, 0x10


	//----- nvinfo : EIATTR_SPARSE_MMA_MASK
	.align		4
.L_290:
        /*0018*/ 	.byte	0x03, 0x50
        /*001a*/ 	.short	0x0000


	//----- nvinfo : EIATTR_MAXREG_COUNT
	.align		4
        /*001c*/ 	.byte	0x03, 0x1b
        /*001e*/ 	.short	0x00ff


	//----- nvinfo : EIATTR_MERCURY_ISA_VERSION
	.align		4
        /*0020*/ 	.byte	0x03, 0x5f
        /*0022*/ 	.short	0x0101


	//----- nvinfo : EIATTR_EXIT_INSTR_OFFSETS
	.align		4
        /*0024*/ 	.byte	0x04, 0x1c
        /*0026*/ 	.short	(.L_292 - .L_291)


	//   ....[0]....
.L_291:
        /*0028*/ 	.word	0x00000010


	//----- nvinfo : EIATTR_MAX_THREADS
	.align		4
.L_292:
        /*002c*/ 	.byte	0x04, 0x05
        /*002e*/ 	.short	(.L_294 - .L_293)
.L_293:
        /*0030*/ 	.word	0x00000100
        /*0034*/ 	.word	0x00000001
        /*0038*/ 	.word	0x00000001


	//----- nvinfo : EIATTR_CBANK_PARAM_SIZE
	.align		4
.L_294:
        /*003c*/ 	.byte	0x03, 0x19
        /*003e*/ 	.short	0x0418


	//----- nvinfo : EIATTR_PARAM_CBANK
	.align		4
        /*0040*/ 	.byte	0x04, 0x0a
        /*0042*/ 	.short	(.L_296 - .L_295)
	.align		4
.L_295:
        /*0044*/ 	.word	index@(.nv.constant0._ZN7cutlass13device_kernelIN5flash19enable_sm80_to_sm89INS1_16FlashAttnFwdSm80INS1_25CollectiveMainloopFwdSm80ILi8ELi1ELb0EN4cute5tupleIJNS5_1CILi128EEENS7_ILi32EEENS7_ILi256EEEEEELi256ENS_10bfloat16_tEfNS_4arch4Sm80ELb0ELb1ELb1ELb1ELb0ELb1ELb1ELb0EEENS1_21CollectiveEpilogueFwdINS6_IJS8_SA_S9_EEENS6_IJNS7_ILi1EEESI_SI_EEESC_SE_Li256ELb1ELb1ELb0ELb0EEENS1_19SingleTileSchedulerILb1ELb0ELb1ELi128EEEEEEEEEvNT_6ParamsE)
        /*0048*/ 	.short	0x0210
        /*004a*/ 	.short	0x0418


	//----- nvinfo : EIATTR_SW_WAR
	.align		4
.L_296:
        /*004c*/ 	.byte	0x04, 0x36
        /*004e*/ 	.short	(.L_298 - .L_297)
.L_297:
        /*0050*/ 	.word	0x00000008
.L_298:


//--------------------- .nv.info._ZN7cutlass13device_kernelIN5flash19enable_sm80_to_sm89INS1_16FlashAttnFwdSm80INS1_25CollectiveMainloopFwdSm80ILi8ELi1ELb1EN4cute5tupleIJNS5_1CILi128EEENS7_ILi64EEENS7_ILi256EEEEEELi256ENS_10bfloat16_tEfNS_4arch4Sm80ELb1ELb0ELb1ELb0ELb0ELb0ELb1ELb0EEENS1_21CollectiveEpilogueFwdINS6_IJS8_SA_S9_EEENS6_IJNS7_ILi1EEESI_SI_EEESC_SE_Li256ELb0ELb1ELb0ELb0EEENS1_30DynamicPersistentTileSchedulerILi256ELi256ELb0ELb1ELb0EEEEEEEEEvNT_6ParamsE --------------------------
	.section	.nv.info._ZN7cutlass13device_kernelIN5flash19enable_sm80_to_sm89INS1_16FlashAttnFwdSm80INS1_25CollectiveMainloopFwdSm80ILi8ELi1ELb1EN4cute5tupleIJNS5_1CILi128EEENS7_ILi64EEENS7_ILi256EEEEEELi256ENS_10bfloat16_tEfNS_4arch4Sm80ELb1ELb0ELb1ELb0ELb0ELb0ELb1ELb0EEENS1_21CollectiveEpilogueFwdINS6_IJS8_SA_S9_EEENS6_IJNS7_ILi1EEESI_SI_EEESC_SE_Li256ELb0ELb1ELb0ELb0EEENS1_30DynamicPersistentTileSchedulerILi256ELi256ELb0ELb1ELb0EEEEEEEEEvNT_6ParamsE,"",@"SHT_CUDA_INFO"
	.sectionflags	@""
	.align	4


	//----- nvinfo : EIATTR_CUDA_API_VERSION
	.align		4
        /*0000*/ 	.byte	0x04, 0x37
        /*0002*/ 	.short	(.L_300 - .L_299)
.L_299:
        /*0004*/ 	.word	0x00000082


	//----- nvinfo : EIATTR_KPARAM_INFO
	.align		4
.L_300:
        /*0008*/ 	.byte	0x04, 0x17
        /*000a*/ 	.short	(.L_302 - .L_301)
.L_301:
        /*000c*/ 	.word	0x00000000
        /*0010*/ 	.short	0x0000
        /*0012*/ 	.short	0x0000
        /*0014*/ 	.byte	0x00, 0xf0, 0xa1, 0x10


	//----- nvinfo : EIATTR_SPARSE_MMA_MASK
	.align		4
.L_302:
        /*0018*/ 	.byte	0x03, 0x50
        /*001a*/ 	.short	0x0000


	//----- nvinfo : EIATTR_MAXREG_COUNT
	.align		4
        /*001c*/ 	.byte	0x03, 0x1b
        /*001e*/ 	.short	0x00ff


	//----- nvinfo : EIATTR_MERCURY_ISA_VERSION
	.align		4
        /*0020*/ 	.byte	0x03, 0x5f
        /*0022*/ 	.short	0x0101


	//----- nvinfo : EIATTR_EXIT_INSTR_OFFSETS
	.align		4
        /*0024*/ 	.byte	0x04, 0x1c
        /*0026*/ 	.short	(.L_304 - .L_303)


	//   ....[0]....
.L_303:
        /*0028*/ 	.word	0x00000010


	//----- nvinfo : EIATTR_MAX_THREADS
	.align		4
.L_304:
        /*002c*/ 	.byte	0x04, 0x05
        /*002e*/ 	.short	(.L_306 - .L_305)
.L_305:
        /*0030*/ 	.word	0x00000100
        /*0034*/ 	.word	0x00000001
        /*0038*/ 	.word	0x00000001


	//----- nvinfo : EIATTR_CBANK_PARAM_SIZE
	.align		4
.L_306:
        /*003c*/ 	.byte	0x03, 0x19
        /*003e*/ 	.short	0x0428


	//----- nvinfo : EIATTR_PARAM_CBANK
	.align		4
        /*0040*/ 	.byte	0x04, 0x0a
        /*0042*/ 	.short	(.L_308 - .L_307)
	.align		4
.L_307:
        /*0044*/ 	.word	index@(.nv.constant0._ZN7cutlass13device_kernelIN5flash19enable_sm80_to_sm89INS1_16FlashAttnFwdSm80INS1_25CollectiveMainloopFwdSm80ILi8ELi1ELb1EN4cute5tupleIJNS5_1CILi128EEENS7_ILi64EEENS7_ILi256EEEEEELi256ENS_10bfloat16_tEfNS_4arch4Sm80ELb1ELb0ELb1ELb0ELb0ELb0ELb1ELb0EEENS1_21CollectiveEpilogueFwdINS6_IJS8_SA_S9_EEENS6_IJNS7_ILi1EEESI_SI_EEESC_SE_Li256ELb0ELb1ELb0ELb0EEENS1_30DynamicPersistentTileSchedulerILi256ELi256ELb0ELb1ELb0EEEEEEEEEvNT_6ParamsE)
        /*0048*/ 	.short	0x0210
        /*004a*/ 	.short	0x0428


	//----- nvinfo : EIATTR_SW_WAR
	.align		4
.L_308:
        /*004c*/ 	.byte	0x04, 0x36
        /*004e*/ 	.short	(.L_310 - .L_309)
.L_309:
        /*0050*/ 	.word	0x00000008
.L_310:


//--------------------- .nv.info._ZN7cutlass13device_kernelIN5flash19enable_sm80_to_sm89INS1_16FlashAttnFwdSm80INS1_25CollectiveMainloopFwdSm80ILi8ELi1ELb1EN4cute5tupleIJNS5_1CILi128EEENS7_ILi64EEENS7_ILi256EEEEEELi256ENS_10bfloat16_tEfNS_4arch4Sm80ELb1ELb0ELb1ELb1ELb0ELb0ELb1ELb0EEENS1_21CollectiveEpilogueFwdINS6_IJS8_SA_S9_EEENS6_IJNS7_ILi1EEESI_SI_EEESC_SE_Li256ELb1ELb1ELb0ELb0EEENS1_19SingleTileSchedulerILb1ELb0ELb1ELi128EEEEEEEEEvNT_6ParamsE --------------------------
	.section	.nv.info._ZN7cutlass13device_kernelIN5flash19enable_sm80_to_sm89INS1_16FlashAttnFwdSm80INS1_25CollectiveMainloopFwdSm80ILi8ELi1ELb1EN4cute5tupleIJNS5_1CILi128EEENS7_ILi64EEENS7_ILi256EEEEEELi256ENS_10bfloat16_tEfNS_4arch4Sm80ELb1ELb0ELb1ELb1ELb0ELb0ELb1ELb0EEENS1_21CollectiveEpilogueFwdINS6_IJS8_SA_S9_EEENS6_IJNS7_ILi1EEESI_SI_EEESC_SE_Li256ELb1ELb1ELb0ELb0EEENS1_19SingleTileSchedulerILb1ELb0ELb1ELi128EEEEEEEEEvNT_6ParamsE,"",@"SHT_CUDA_INFO"
	.sectionflags	@""
	.align	4


	//----- nvinfo : EIATTR_CUDA_API_VERSION
	.align		4
        /*0000*/ 	.byte	0x04, 0x37
        /*0002*/ 	.short	(.L_312 - .L_311)
.L_311:
        /*0004*/ 	.word	0x00000082


	//----- nvinfo : EIATTR_KPARAM_INFO
	.align		4
.L_312:
        /*0008*/ 	.byte	0x04, 0x17
        /*000a*/ 	.short	(.L_314 - .L_313)
.L_313:
        /*000c*/ 	.word	0x00000000
        /*0010*/ 	.short	0x0000
        /*0012*/ 	.short	0x0000
        /*0014*/ 	.byte	0x00, 0xf0, 0x61, 0x10


	//----- nvinfo : EIATTR_SPARSE_MMA_MASK
	.align		4
.L_314:
        /*0018*/ 	.byte	0x03, 0x50
        /*001a*/ 	.short	0x0000


	//----- nvinfo : EIATTR_MAXREG_COUNT
	.align		4
        /*001c*/ 	.byte	0x03, 0x1b
        /*001e*/ 	.short	0x00ff


	//----- nvinfo : EIATTR_MERCURY_ISA_VERSION
	.align		4
        /*0020*/ 	.byte	0x03, 0x5f
        /*0022*/ 	.short	0x0101


	//----- nvinfo : EIATTR_EXIT_INSTR_OFFSETS
	.align		4
        /*0024*/ 	.byte	0x04, 0x1c
        /*0026*/ 	.short	(.L_316 - .L_315)


	//   ....[0]....
.L_315:
        /*0028*/ 	.word	0x00000010


	//----- nvinfo : EIATTR_MAX_THREADS
	.align		4
.L_316:
        /*002c*/ 	.byte	0x04, 0x05
        /*002e*/ 	.short	(.L_318 - .L_317)
.L_317:
        /*0030*/ 	.word	0x00000100
        /*0034*/ 	.word	0x00000001
        /*0038*/ 	.word	0x00000001


	//----- nvinfo : EIATTR_CBANK_PARAM_SIZE
	.align		4
.L_318:
        /*003c*/ 	.byte	0x03, 0x19
        /*003e*/ 	.short	0x0418


	//----- nvinfo : EIATTR_PARAM_CBANK
	.align		4
        /*0040*/ 	.byte	0x04, 0x0a
        /*0042*/ 	.short	(.L_320 - .L_319)
	.align		4
.L_319:
        /*0044*/ 	.word	index@(.nv.constant0._ZN7cutlass13device_kernelIN5flash19enable_sm80_to_sm89INS1_16FlashAttnFwdSm80INS1_25CollectiveMainloopFwdSm80ILi8ELi1ELb1EN4cute5tupleIJNS5_1CILi128EEENS7_ILi64EEENS7_ILi256EEEEEELi256ENS_10bfloat16_tEfNS_4arch4Sm80ELb1ELb0ELb1ELb1ELb0ELb0ELb1ELb0EEENS1_21CollectiveEpilogueFwdINS6_IJS8_SA_S9_EEENS6_IJNS7_ILi1EEESI_SI_EEESC_SE_Li256ELb1ELb1ELb0ELb0EEENS1_19SingleTileSchedulerILb1ELb0ELb1ELi128EEEEEEEEEvNT_6ParamsE)
        /*0048*/ 	.short	0x0210
        /*004a*/ 	.short	0x0418


	//----- nvinfo : EIATTR_SW_WAR
	.align		4
.L_320:
        /*004c*/ 	.byte	0x04, 0x36
        /*004e*/ 	.short	(.L_322 - .L_321)
.L_321:
        /*0050*/ 	.word	0x00000008
.L_322:


//--------------------- .nv.info._ZN7cutlass13device_kernelIN5flash19enable_sm80_to_sm89INS1_16FlashAttnFwdSm80INS1_25CollectiveMainloopFwdSm80ILi8ELi1ELb0EN4cute5tupleIJNS5_1CILi128EEENS7_ILi32EEENS7_ILi256EEEEEELi256ENS_10bfloat16_tEfNS_4arch4Sm80ELb1ELb0ELb1ELb1ELb0ELb1ELb1ELb0EEENS1_21CollectiveEpilogueFwdINS6_IJS8_SA_S9_EEENS6_IJNS7_ILi1EEESI_SI_EEESC_SE_Li256ELb1ELb1ELb0ELb0EEENS1_19SingleTileSchedulerILb1ELb0ELb1ELi128EEEEEEEEEvNT_6ParamsE --------------------------
	.section	.nv.info._ZN7cutlass13device_kernelIN5flash19enable_sm80_to_sm89INS1_16FlashAttnFwdSm80INS1_25CollectiveMainloopFwdSm80ILi8ELi1ELb0EN4cute5tupleIJNS5_1CILi128EEENS7_ILi32EEENS7_ILi256EEEEEELi256ENS_10bfloat16_tEfNS_4arch4Sm80ELb1ELb0ELb1ELb1ELb0ELb1ELb1ELb0EEENS1_21CollectiveEpilogueFwdINS6_IJS8_SA_S9_EEENS6_IJNS7_ILi1EEESI_SI_EEESC_SE_Li256ELb1ELb1ELb0ELb0EEENS1_19SingleTileSchedulerILb1ELb0ELb1ELi128EEEEEEEEEvNT_6ParamsE,"",@"SHT_CUDA_INFO"
	.sectionflags	@""
	.align	4


	//----- nvinfo : EIATTR_CUDA_API_VERSION
	.align		4
        /*0000*/ 	.byte	0x04, 0x37
        /*0002*/ 	.short	(.L_324 - .L_323)
.L_323:
        /*0004*/ 	.word	0x00000082


	//----- nvinfo : EIATTR_KPARAM_INFO
	.align		4
.L_324:
        /*0008*/ 	.byte	0x04, 0x17
        /*000a*/ 	.short	(.L_326 - .L_325)
.L_325:
        /*000c*/ 	.word	0x00000000
        /*0010*/ 	.short	0x0000
        /*0012*/ 	.short	0x0000
        /*0014*/ 	.byte	0x00, 0xf0, 0x61, 0x10


	//----- nvinfo : EIATTR_SPARSE_MMA_MASK
	.align		4
.L_326:
        /*0018*/ 	.byte	0x03, 0x50
        /*001a*/ 	.short	0x0000


	//----- nvinfo : EIATTR_MAXREG_COUNT
	.align		4
        /*001c*/ 	.byte	0x03, 0x1b
        /*001e*/ 	.short	0x00ff


	//----- nvinfo : EIATTR_MERCURY_ISA_VERSION
	.align		4
        /*0020*/ 	.byte	0x03, 0x5f
        /*0022*/ 	.short	0x0101


	//----- nvinfo : EIATTR_EXIT_INSTR_OFFSETS
	.align		4
        /*0024*/ 	.byte	0x04, 0x1c
        /*0026*/ 	.short	(.L_328 - .L_327)


	//   ....[0]....
.L_327:
        /*0028*/ 	.word	0x00000010


	//----- nvinfo : EIATTR_MAX_THREADS
	.align		4
.L_328:
        /*002c*/ 	.byte	0x04, 0x05
        /*002e*/ 	.short	(.L_330 - .L_329)
.L_329:
        /*0030*/ 	.word	0x00000100
        /*0034*/ 	.word	0x00000001
        /*0038*/ 	.word	0x00000001


	//----- nvinfo : EIATTR_CBANK_PARAM_SIZE
	.align		4
.L_330:
        /*003c*/ 	.byte	0x03, 0x19
        /*003e*/ 	.short	0x0418


	//----- nvinfo : EIATTR_PARAM_CBANK
	.align		4
        /*0040*/ 	.byte	0x04, 0x0a
        /*0042*/ 	.short	(.L_332 - .L_331)
	.align		4
.L_331:
        /*0044*/ 	.word	index@(.nv.constant0._ZN7cutlass13device_kernelIN5flash19enable_sm80_to_sm89INS1_16FlashAttnFwdSm80INS1_25CollectiveMainloopFwdSm80ILi8ELi1ELb0EN4cute5tupleIJNS5_1CILi128EEENS7_ILi32EEENS7_ILi256EEEEEELi256ENS_10bfloat16_tEfNS_4arch4Sm80ELb1ELb0ELb1ELb1ELb0ELb1ELb1ELb0EEENS1_21CollectiveEpilogueFwdINS6_IJS8_SA_S9_EEENS6_IJNS7_ILi1EEESI_SI_EEESC_SE_Li256ELb1ELb1ELb0ELb0EEENS1_19SingleTileSchedulerILb1ELb0ELb1ELi128EEEEEEEEEvNT_6ParamsE)
        /*0048*/ 	.short	0x0210
        /*004a*/ 	.short	0x0418


	//----- nvinfo : EIATTR_SW_WAR
	.align		4
.L_332:
        /*004c*/ 	.byte	0x04, 0x36
        /*004e*/ 	.short	(.L_334 - .L_333)
.L_333:
        /*0050*/ 	.word	0x00000008
.L_334:


//--------------------- .nv.info._ZN7cutlass13device_kernelIN5flash19enable_sm80_to_sm89INS1_16FlashAttnFwdSm80INS1_25CollectiveMainloopFwdSm80ILi8ELi1ELb0EN4cute5tupleIJNS5_1CILi128EEENS7_ILi96EEENS7_ILi256EEEEEELi256ENS_10bfloat16_tEfNS_4arch4Sm80ELb0ELb0ELb1ELb0ELb0ELb0ELb1ELb0EEENS1_21CollectiveEpilogueFwdINS6_IJS8_SA_S9_EEENS6_IJNS7_ILi1EEESI_SI_EEESC_SE_Li256ELb0ELb1ELb0ELb0EEENS1_19SingleTileSchedulerILb0ELb0ELb1ELi128EEEEEEEEEvNT_6ParamsE --------------------------
	.section	.nv.info._ZN7cutlass13device_kernelIN5flash19enable_sm80_to_sm89INS1_16FlashAttnFwdSm80INS1_25CollectiveMainloopFwdSm80ILi8ELi1ELb0EN4cute5tupleIJNS5_1CILi128EEENS7_ILi96EEENS7_ILi256EEEEEELi256ENS_10bfloat16_tEfNS_4arch4Sm80ELb0ELb0ELb1ELb0ELb0ELb0ELb1ELb0EEENS1_21CollectiveEpilogueFwdINS6_IJS8_SA_S9_EEENS6_IJNS7_ILi1EEESI_SI_EEESC_SE_Li256ELb0ELb1ELb0ELb0EEENS1_19SingleTileSchedulerILb0ELb0ELb1ELi128EEEEEEEEEvNT_6ParamsE,"",@"SHT_CUDA_INFO"
	.sectionflags	@""
	.align	4


	//----- nvinfo : EIATTR_CUDA_API_VERSION
	.align		4
        /*0000*/ 	.byte	0x04, 0x37
        /*0002*/ 	.short	(.L_336 - .L_335)
.L_335:
        /*0004*/ 	.word	0x00000082


	//----- nvinfo : EIATTR_KPARAM_INFO
	.align		4
.L_336:
        /*0008*/ 	.byte	0x04, 0x17
        /*000a*/ 	.short	(.L_338 - .L_337)
.L_337:
        /*000c*/ 	.word	0x00000000
        /*0010*/ 	.short	0x0000
        /*0012*/ 	.short	0x0000
        /*0014*/ 	.byte	0x00, 0xf0, 0x61, 0x10


	//----- nvinfo : EIATTR_SPARSE_MMA_MASK
	.align		4
.L_338:
        /*0018*/ 	.byte	0x03, 0x50
        /*001a*/ 	.short	0x0000


	//----- nvinfo : EIATTR_MAXREG_COUNT
	.align		4
        /*001c*/ 	.byte	0x03, 0x1b
        /*001e*/ 	.short	0x00ff


	//----- nvinfo : EIATTR_MERCURY_ISA_VERSION
	.align		4
        /*0020*/ 	.byte	0x03, 0x5f
        /*0022*/ 	.short	0x0101


	//----- nvinfo : EIATTR_EXIT_INSTR_OFFSETS
	.align		4
        /*0024*/ 	.byte	0x04, 0x1c
        /*0026*/ 	.short	(.L_340 - .L_339)


	//   ....[0]....
.L_339:
        /*0028*/ 	.word	0x00000010


	//----- nvinfo : EIATTR_MAX_THREADS
	.align		4
.L_340:
        /*002c*/ 	.byte	0x04, 0x05
        /*002e*/ 	.short	(.L_342 - .L_341)
.L_341:
        /*0030*/ 	.word	0x00000100
        /*0034*/ 	.word	0x00000001
        /*0038*/ 	.word	0x00000001


	//----- nvinfo : EIATTR_CBANK_PARAM_SIZE
	.align		4
.L_342:
        /*003c*/ 	.byte	0x03, 0x19
        /*003e*/ 	.short	0x0418


	//----- nvinfo : EIATTR_PARAM_CBANK
	.align		4
        /*0040*/ 	.byte	0x04, 0x0a
        /*0042*/ 	.short	(.L_344 - .L_343)
	.align		4
.L_343:
        /*0044*/ 	.word	index@(.nv.constant0._ZN7cutlass13device_kernelIN5flash19enable_sm80_to_sm89INS1_16FlashAttnFwdSm80INS1_25CollectiveMainloopFwdSm80ILi8ELi1ELb0EN4cute5tupleIJNS5_1CILi128EEENS7_ILi96EEENS7_ILi256EEEEEELi256ENS_10bfloat16_tEfNS_4arch4Sm80ELb0ELb0ELb1ELb0ELb0ELb0ELb1ELb0EEENS1_21CollectiveEpilogueFwdINS6_IJS8_SA_S9_EEENS6_IJNS7_ILi1EEESI_SI_EEESC_SE_Li256ELb0ELb1ELb0ELb0EEENS1_19SingleTileSchedulerILb0ELb0ELb1ELi128EEEEEEEEEvNT_6ParamsE)
        /*0048*/ 	.short	0x0210
        /*004a*/ 	.short	0x0418


	//----- nvinfo : EIATTR_SW_WAR
	.align		4
.L_344:
        /*004c*/ 	.byte	0x04, 0x36
        /*004e*/ 	.short	(.L_346 - .L_345)
.L_345:
        /*0050*/ 	.word	0x00000008
.L_346:


//--------------------- .nv.info._ZN7cutlass13device_kernelIN5flash19enable_sm80_to_sm89INS1_16FlashAttnFwdSm80INS1_25CollectiveMainloopFwdSm80ILi8ELi1ELb0EN4cute5tupleIJNS5_1CILi128EEENS7_ILi96EEENS7_ILi256EEEEEELi256ENS_10bfloat16_tEfNS_4arch4Sm80ELb0ELb0ELb1ELb1ELb0ELb0ELb1ELb0EEENS1_21CollectiveEpilogueFwdINS6_IJS8_SA_S9_EEENS6_IJNS7_ILi1EEESI_SI_EEESC_SE_Li256ELb1ELb1ELb0ELb0EEENS1_19SingleTileSchedulerILb1ELb0ELb1ELi128EEEEEEEEEvNT_6ParamsE --------------------------
	.section	.nv.info._ZN7cutlass13device_kernelIN5flash19enable_sm80_to_sm89INS1_16FlashAttnFwdSm80INS1_25CollectiveMainloopFwdSm80ILi8ELi1ELb0EN4cute5tupleIJNS5_1CILi128EEENS7_ILi96EEENS7_ILi256EEEEEELi256ENS_10bfloat16_tEfNS_4arch4Sm80ELb0ELb0ELb1ELb1ELb0ELb0ELb1ELb0EEENS1_21CollectiveEpilogueFwdINS6_IJS8_SA_S9_EEENS6_IJNS7_ILi1EEESI_SI_EEESC_SE_Li256ELb1ELb1ELb0ELb0EEENS1_19SingleTileSchedulerILb1ELb0ELb1ELi128EEEEEEEEEvNT_6ParamsE,"",@"SHT_CUDA_INFO"
	.sectionflags	@""
	.align	4


	//----- nvinfo : EIATTR_CUDA_API_VERSION
	.align		4
        /*0000*/ 	.byte	0x04, 0x37
        /*0002*/ 	.short	(.L_348 - .L_347)
.L_347:
        /*0004*/ 	.word	0x00000082


	//----- nvinfo : EIATTR_KPARAM_INFO
	.align		4
.L_348:
        /*0008*/ 	.byte	0x04, 0x17
        /*000a*/ 	.short	(.L_350 - .L_349)
.L_349:
        /*000c*/ 	.word	0x00000000
        /*0010*/ 	.short	0x0000
        /*0012*/ 	.short	0x0000
        /*0014*/ 	.byte	0x00, 0xf0, 0x61, 0x10


	//----- nvinfo : EIATTR_SPARSE_MMA_MASK
	.align		4
.L_350:
        /*0018*/ 	.byte	0x03, 0x50
        /*001a*/ 	.short	0x0000


	//----- nvinfo : EIATTR_MAXREG_COUNT
	.align		4
        /*001c*/ 	.byte	0x03, 0x1b
        /*001e*/ 	.short	0x00ff


	//----- nvinfo : EIATTR_MERCURY_ISA_VERSION
	.align		4
        /*0020*/ 	.byte	0x03, 0x5f
        /*0022*/ 	.short	0x0101


	//----- nvinfo : EIATTR_EXIT_INSTR_OFFSETS
	.align		4
        /*0024*/ 	.byte	0x04, 0x1c
        /*0026*/ 	.short	(.L_352 - .L_351)


	//   ....[0]....
.L_351:
        /*0028*/ 	.word	0x00000010


	//----- nvinfo : EIATTR_MAX_THREADS
	.align		4
.L_352:
        /*002c*/ 	.byte	0x04, 0x05
        /*002e*/ 	.short	(.L_354 - .L_353)
.L_353:
        /*0030*/ 	.word	0x00000100
        /*0034*/ 	.word	0x00000001
        /*0038*/ 	.word	0x00000001


	//----- nvinfo : EIATTR_CBANK_PARAM_SIZE
	.align		4
.L_354:
        /*003c*/ 	.byte	0x03, 0x19
        /*003e*/ 	.short	0x0418


	//----- nvinfo : EIATTR_PARAM_CBANK
	.align		4
        /*0040*/ 	.byte	0x04, 0x0a
        /*0042*/ 	.short	(.L_356 - .L_355)
	.align		4
.L_355:
        /*0044*/ 	.word	index@(.nv.constant0._ZN7cutlass13device_kernelIN5flash19enable_sm80_to_sm89INS1_16FlashAttnFwdSm80INS1_25CollectiveMainloopFwdSm80ILi8ELi1ELb0EN4cute5tupleIJNS5_1CILi128EEENS7_ILi96EEENS7_ILi256EEEEEELi256ENS_10bfloat16_tEfNS_4arch4Sm80ELb0ELb0ELb1ELb1ELb0ELb0ELb1ELb0EEENS1_21CollectiveEpilogueFwdINS6_IJS8_SA_S9_EEENS6_IJNS7_ILi1EEESI_SI_EEESC_SE_Li256ELb1ELb1ELb0ELb0EEENS1_19SingleTileSchedulerILb1ELb0ELb1ELi128EEEEEEEEEvNT_6ParamsE)
        /*0048*/ 	.short	0x0210
        /*004a*/ 	.short	0x0418


	//----- nvinfo : EIATTR_SW_WAR
	.align		4
.L_356:
        /*004c*/ 	.byte	0x04, 0x36
        /*004e*/ 	.short	(.L_358 - .L_357)
.L_357:
        /*0050*/ 	.word	0x00000008
.L_358:


//--------------------- .nv.info._ZN7cutlass13device_kernelIN5flash19enable_sm80_to_sm89INS1_16FlashAttnFwdSm80INS1_25CollectiveMainloopFwdSm80ILi8ELi1ELb0EN4cute5tupleIJNS5_1CILi128EEENS7_ILi48EEENS7_ILi256EEEEEELi256ENS_10bfloat16_tEfNS_4arch4Sm80ELb0ELb0ELb1ELb1ELb0ELb1ELb1ELb0EEENS1_21CollectiveEpilogueFwdINS6_IJS8_SA_S9_EEENS6_IJNS7_ILi1EEESI_SI_EEESC_SE_Li256ELb1ELb1ELb0ELb0EEENS1_19SingleTileSchedulerILb1ELb0ELb1ELi128EEEEEEEEEvNT_6ParamsE --------------------------
	.section	.nv.info._ZN7cutlass13device_kernelIN5flash19enable_sm80_to_sm89INS1_16FlashAttnFwdSm80INS1_25CollectiveMainloopFwdSm80ILi8ELi1ELb0EN4cute5tupleIJNS5_1CILi128EEENS7_ILi48EEENS7_ILi256EEEEEELi256ENS_10bfloat16_tEfNS_4arch4Sm80ELb0ELb0ELb1ELb1ELb0ELb1ELb1ELb0EEENS1_21CollectiveEpilogueFwdINS6_IJS8_SA_S9_EEENS6_IJNS7_ILi1EEESI_SI_EEESC_SE_Li256ELb1ELb1ELb0ELb0EEENS1_19SingleTileSchedulerILb1ELb0ELb1ELi128EEEEEEEEEvNT_6ParamsE,"",@"SHT_CUDA_INFO"
	.sectionflags	@""
	.align	4


	//----- nvinfo : EIATTR_CUDA_API_VERSION
	.align		4
        /*0000*/ 	.byte	0x04, 0x37
        /*0002*/ 	.short	(.L_360 - .L_359)
.L_359:
        /*0004*/ 	.word	0x00000082


	//----- nvinfo : EIATTR_KPARAM_INFO
	.align		4
.L_360:
        /*0008*/ 	.byte	0x04, 0x17
        /*000a*/ 	.short	(.L_362 - .L_361)
.L_361:
        /*000c*/ 	.word	0x00000000
        /*0010*/ 	.short	0x0000
        /*0012*/ 	.short	0x0000
        /*0014*/ 	.byte	0x00, 0xf0, 0x61, 0x10


	//----- nvinfo : EIATTR_SPARSE_MMA_MASK
	.align		4
.L_362:
        /*0018*/ 	.byte	0x03, 0x50
        /*001a*/ 	.short	0x0000


	//----- nvinfo : EIATTR_MAXREG_COUNT
	.align		4
        /*001c*/ 	.byte	0x03, 0x1b
        /*001e*/ 	.short	0x00ff


	//----- nvinfo : EIATTR_MERCURY_ISA_VERSION
	.align		4
        /*0020*/ 	.byte	0x03, 0x5f
        /*0022*/ 	.short	0x0101


	//----- nvinfo : EIATTR_EXIT_INSTR_OFFSETS
	.align		4
        /*0024*/ 	.byte	0x04, 0x1c
        /*0026*/ 	.short	(.L_364 - .L_363)


	//   ....[0]....
.L_363:
        /*0028*/ 	.word	0x00000010


	//----- nvinfo : EIATTR_MAX_THREADS
	.align		4
.L_364:
        /*002c*/ 	.byte	0x04, 0x05
        /*002e*/ 	.short	(.L_366 - .L_365)
.L_365:
        /*0030*/ 	.word	0x00000100
        /*0034*/ 	.word	0x00000001
        /*0038*/ 	.word	0x00000001


	//----- nvinfo : EIATTR_CBANK_PARAM_SIZE
	.align		4
.L_366:
        /*003c*/ 	.byte	0x03, 0x19
        /*003e*/ 	.short	0x0418


	//----- nvinfo : EIATTR_PARAM_CBANK
	.align		4
        /*0040*/ 	.byte	0x04, 0x0a
        /*0042*/ 	.short	(.L_368 - .L_367)
	.align		4
.L_367:
        /*0044*/ 	.word	index@(.nv.constant0._ZN7cutlass13device_kernelIN5flash19enable_sm80_to_sm89INS1_16FlashAttnFwdSm80INS1_25CollectiveMainloopFwdSm80ILi8ELi1ELb0EN4cute5tupleIJNS5_1CILi128EEENS7_ILi48EEENS7_ILi256EEEEEELi256ENS_10bfloat16_tEfNS_4arch4Sm80ELb0ELb0ELb1ELb1ELb0ELb1ELb1ELb0EEENS1_21CollectiveEpilogueFwdINS6_IJS8_SA_S9_EEENS6_IJNS7_ILi1EEESI_SI_EEESC_SE_Li256ELb1ELb1ELb0ELb0EEENS1_19SingleTileSchedulerILb1ELb0ELb1ELi128EEEEEEEEEvNT_6ParamsE)
        /*0048*/ 	.short	0x0210
        /*004a*/ 	.short	0x0418


	//----- nvinfo : EIATTR_SW_WAR
	.align		4
.L_368:
        /*004c*/ 	.byte	0x04, 0x36
        /*004e*/ 	.short	(.L_370 - .L_369)
.L_369:
        /*0050*/ 	.word	0x00000008
.L_370:


//--------------------- .nv.info._ZN7cutlass13device_kernelIN5flash19enable_sm80_to_sm89INS1_16FlashAttnFwdSm80INS1_25CollectiveMainloopFwdSm80ILi8ELi1ELb0EN4cute5tupleIJNS5_1CILi128EEENS7_ILi64EEENS7_ILi256EEEEEELi256ENS_10bfloat16_tEfNS_4arch4Sm80ELb0ELb1ELb1ELb0ELb0ELb0ELb1ELb0EEENS1_21CollectiveEpilogueFwdINS6_IJS8_SA_S9_EEENS6_IJNS7_ILi1EEESI_SI_EEESC_SE_Li256ELb0ELb1ELb0ELb0EEENS1_19SingleTileSchedulerILb0ELb0ELb1ELi128EEEEEEEEEvNT_6ParamsE --------------------------
	.section	.nv.info._ZN7cutlass13device_kernelIN5flash19enable_sm80_to_sm89INS1_16FlashAttnFwdSm80INS1_25CollectiveMainloopFwdSm80ILi8ELi1ELb0EN4cute5tupleIJNS5_1CILi128EEENS7_ILi64EEENS7_ILi256EEEEEELi256ENS_10bfloat16_tEfNS_4arch4Sm80ELb0ELb1ELb1ELb0ELb0ELb0ELb1ELb0EEENS1_21CollectiveEpilogueFwdINS6_IJS8_SA_S9_EEENS6_IJNS7_ILi1EEESI_SI_EEESC_SE_Li256ELb0ELb1ELb0ELb0EEENS1_19SingleTileSchedulerILb0ELb0ELb1ELi128EEEEEEEEEvNT_6ParamsE,"",@"SHT_CUDA_INFO"
	.sectionflags	@""
	.align	4


	//----- nvinfo : EIATTR_CUDA_API_VERSION
	.align		4
        /*0000*/ 	.byte	0x04, 0x37
        /*0002*/ 	.short	(.L_372 - .L_371)
.L_371:
        /*0004*/ 	.word	0x00000082


	//----- nvinfo : EIATTR_KPARAM_INFO
	.align		4
.L_372:
        /*0008*/ 	.byte	0x04, 0x17
        /*000a*/ 	.short	(.L_374 - .L_373)
.L_373:
        /*000c*/ 	.word	0x00000000
        /*0010*/ 	.short	0x0000
        /*0012*/ 	.short	0x0000
        /*0014*/ 	.byte	0x00, 0xf0, 0x61, 0x10


	//----- nvinfo : EIATTR_SPARSE_MMA_MASK
	.align		4
.L_374:
        /*0018*/ 	.byte	0x03, 0x50
        /*001a*/ 	.short	0x0000


	//----- nvinfo : EIATTR_MAXREG_COUNT
	.align		4
        /*001c*/ 	.byte	0x03, 0x1b
        /*001e*/ 	.short	0x00ff


	//----- nvinfo : EIATTR_MERCURY_ISA_VERSION
	.align		4
        /*0020*/ 	.byte	0x03, 0x5f
        /*0022*/ 	.short	0x0101


	//----- nvinfo : EIATTR_EXIT_INSTR_OFFSETS
	.align		4
        /*0024*/ 	.byte	0x04, 0x1c
        /*0026*/ 	.short	(.L_376 - .L_375)


	//   ....[0]....
.L_375:
        /*0028*/ 	.word	0x00000010


	//----- nvinfo : EIATTR_MAX_THREADS
	.align		4
.L_376:
        /*002c*/ 	.byte	0x04, 0x05
        /*002e*/ 	.short	(.L_378 - .L_377)
.L_377:
        /*0030*/ 	.word	0x00000100
        /*0034*/ 	.word	0x00000001
        /*0038*/ 	.word	0x00000001


	//----- nvinfo : EIATTR_CBANK_PARAM_SIZE
	.align		4
.L_378:
        /*003c*/ 	.byte	0x03, 0x19
        /*003e*/ 	.short	0x0418


	//----- nvinfo : EIATTR_PARAM_CBANK
	.align		4
        /*0040*/ 	.byte	0x04, 0x0a
        /*0042*/ 	.short	(.L_380 - .L_379)
	.align		4
.L_379:
        /*0044*/ 	.word	index@(.nv.constant0._ZN7cutlass13device_kernelIN5flash19enable_sm80_to_sm89INS1_16FlashAttnFwdSm80INS1_25CollectiveMainloopFwdSm80ILi8ELi1ELb0EN4cute5tupleIJNS5_1CILi128EEENS7_ILi64EEENS7_ILi256EEEEEELi256ENS_10bfloat16_tEfNS_4arch4Sm80ELb0ELb1ELb1ELb0ELb0ELb0ELb1ELb0EEENS1_21CollectiveEpilogueFwdINS6_IJS8_SA_S9_EEENS6_IJNS7_ILi1EEESI_SI_EEESC_SE_Li256ELb0ELb1ELb0ELb0EEENS1_19SingleTileSchedulerILb0ELb0ELb1ELi128EEEEEEEEEvNT_6ParamsE)
        /*0048*/ 	.short	0x0210
        /*004a*/ 	.short	0x0418


	//----- nvinfo : EIATTR_SW_WAR
	.align		4
.L_380:
        /*004c*/ 	.byte	0x04, 0x36
        /*004e*/ 	.short	(.L_382 - .L_381)
.L_381:
        /*0050*/ 	.word	0x00000008
.L_382:


//--------------------- .nv.info._ZN7cutlass13device_kernelIN5flash19enable_sm80_to_sm89INS1_16FlashAttnFwdSm80INS1_25CollectiveMainloopFwdSm80ILi8ELi1ELb0EN4cute5tupleIJNS5_1CILi128EEENS7_ILi64EEENS7_ILi256EEEEEELi256ENS_10bfloat16_tEfNS_4arch4Sm80ELb0ELb1ELb1ELb1ELb0ELb0ELb1ELb0EEENS1_21CollectiveEpilogueFwdINS6_IJS8_SA_S9_EEENS6_IJNS7_ILi1EEESI_SI_EEESC_SE_Li256ELb1ELb1ELb0ELb0EEENS1_19SingleTileSchedulerILb1ELb0ELb1ELi128EEEEEEEEEvNT_6ParamsE --------------------------
	.section	.nv.info._ZN7cutlass13device_kernelIN5flash19enable_sm80_to_sm89INS1_16FlashAttnFwdSm80INS1_25CollectiveMainloopFwdSm80ILi8ELi1ELb0EN4cute5tupleIJNS5_1CILi128EEENS7_ILi64EEENS7_ILi256EEEEEELi256ENS_10bfloat16_tEfNS_4arch4Sm80ELb0ELb1ELb1ELb1ELb0ELb0ELb1ELb0EEENS1_21CollectiveEpilogueFwdINS6_IJS8_SA_S9_EEENS6_IJNS7_ILi1EEESI_SI_EEESC_SE_Li256ELb1ELb1ELb0ELb0EEENS1_19SingleTileSchedulerILb1ELb0ELb1ELi128EEEEEEEEEvNT_6ParamsE,"",@"SHT_CUDA_INFO"
	.sectionflags	@""
	.align	4


	//----- nvinfo : EIATTR_CUDA_API_VERSION
	.align		4
        /*0000*/ 	.byte	0x04, 0x37
        /*0002*/ 	.short	(.L_384 - .L_383)
.L_383:
        /*0004*/ 	.word	0x00000082


	//----- nvinfo : EIATTR_KPARAM_INFO
	.align		4
.L_384:
        /*0008*/ 	.byte	0x04, 0x17
        /*000a*/ 	.short	(.L_386 - .L_385)
.L_385:
        /*000c*/ 	.word	0x00000000
        /*0010*/ 	.short	0x0000
        /*0012*/ 	.short	0x0000
        /*0014*/ 	.byte	0x00, 0xf0, 0x61, 0x10


	//----- nvinfo : EIATTR_SPARSE_MMA_MASK
	.align		4
.L_386:
        /*0018*/ 	.byte	0x03, 0x50
        /*001a*/ 	.short	0x0000


	//----- nvinfo : EIATTR_MAXREG_COUNT
	.align		4
        /*001c*/ 	.byte	0x03, 0x1b
        /*001e*/ 	.short	0x00ff


	//----- nvinfo : EIATTR_MERCURY_ISA_VERSION
	.align		4
        /*0020*/ 	.byte	0x03, 0x5f
        /*0022*/ 	.short	0x0101


	//----- nvinfo : EIATTR_EXIT_INSTR_OFFSETS
	.align		4
        /*0024*/ 	.byte	0x04, 0x1c
        /*0026*/ 	.short	(.L_388 - .L_387)


	//   ....[0]....
.L_387:
        /*0028*/ 	.word	0x00000010


	//----- nvinfo : EIATTR_MAX_THREADS
	.align		4
.L_388:
        /*002c*/ 	.byte	0x04, 0x05
        /*002e*/ 	.short	(.L_390 - .L_389)
.L_389:
        /*0030*/ 	.word	0x00000100
        /*0034*/ 	.word	0x00000001
        /*0038*/ 	.word	0x00000001


	//----- nvinfo : EIATTR_CBANK_PARAM_SIZE
	.align		4
.L_390:
        /*003c*/ 	.byte	0x03, 0x19
        /*003e*/ 	.short	0x0418


	//----- nvinfo : EIATTR_PARAM_CBANK
	.align		4
        /*0040*/ 	.byte	0x04, 0x0a
        /*0042*/ 	.short	(.L_392 - .L_391)
	.align		4
.L_391:
        /*0044*/ 	.word	index@(.nv.constant0._ZN7cutlass13device_kernelIN5flash19enable_sm80_to_sm89INS1_16FlashAttnFwdSm80INS1_25CollectiveMainloopFwdSm80ILi8ELi1ELb0EN4cute5tupleIJNS5_1CILi128EEENS7_ILi64EEENS7_ILi256EEEEEELi256ENS_10bfloat16_tEfNS_4arch4Sm80ELb0ELb1ELb1ELb1ELb0ELb0ELb1ELb0EEENS1_21CollectiveEpilogueFwdINS6_IJS8_SA_S9_EEENS6_IJNS7_ILi1EEESI_SI_EEESC_SE_Li256ELb1ELb1ELb0ELb0EEENS1_19SingleTileSchedulerILb1ELb0ELb1ELi128EEEEEEEEEvNT_6ParamsE)
        /*0048*/ 	.short	0x0210
        /*004a*/ 	.short	0x0418


	//----- nvinfo : EIATTR_SW_WAR
	.align		4
.L_392:
        /*004c*/ 	.byte	0x04, 0x36
        /*004e*/ 	.short	(.L_394 - .L_393)
.L_393:
        /*0050*/ 	.word	0x00000008
.L_394:


//--------------------- .nv.info._ZN7cutlass13device_kernelIN5flash19enable_sm80_to_sm89INS1_16FlashAttnFwdSm80INS1_25CollectiveMainloopFwdSm80ILi8ELi1ELb0EN4cute5tupleIJNS5_1CILi128EEENS7_ILi48EEENS7_ILi256EEEEEELi256ENS_10bfloat16_tEfNS_4arch4Sm80ELb0ELb1ELb1ELb1ELb0ELb1ELb1ELb0EEENS1_21CollectiveEpilogueFwdINS6_IJS8_SA_S9_EEENS6_IJNS7_ILi1EEESI_SI_EEESC_SE_Li256ELb1ELb1ELb0ELb0EEENS1_19SingleTileSchedulerILb1ELb0ELb1ELi128EEEEEEEEEvNT_6ParamsE --------------------------
	.section	.nv.info._ZN7cutlass13device_kernelIN5flash19enable_sm80_to_sm89INS1_16FlashAttnFwdSm80INS1_25CollectiveMainloopFwdSm80ILi8ELi1ELb0EN4cute5tupleIJNS5_1CILi128EEENS7_ILi48EEENS7_ILi256EEEEEELi256ENS_10bfloat16_tEfNS_4arch4Sm80ELb0ELb1ELb1ELb1ELb0ELb1ELb1ELb0EEENS1_21CollectiveEpilogueFwdINS6_IJS8_SA_S9_EEENS6_IJNS7_ILi1EEESI_SI_EEESC_SE_Li256ELb1ELb1ELb0ELb0EEENS1_19SingleTileSchedulerILb1ELb0ELb1ELi128EEEEEEEEEvNT_6ParamsE,"",@"SHT_CUDA_INFO"
	.sectionflags	@""
	.align	4


	//----- nvinfo : EIATTR_CUDA_API_VERSION
	.align		4
        /*0000*/ 	.byte	0x04, 0x37
        /*0002*/ 	.short	(.L_396 - .L_395)
.L_395:
        /*0004*/ 	.word	0x00000082


	//----- nvinfo : EIATTR_KPARAM_INFO
	.align		4
.L_396:
        /*0008*/ 	.byte	0x04, 0x17
        /*000a*/ 	.short	(.L_398 - .L_397)
.L_397:
        /*000c*/ 	.word	0x00000000
        /*0010*/ 	.short	0x0000
        /*0012*/ 	.short	0x0000
        /*0014*/ 	.byte	0x00, 0xf0, 0x61, 0x10


	//----- nvinfo : EIATTR_SPARSE_MMA_MASK
	.align		4
.L_398:
        /*0018*/ 	.byte	0x03, 0x50
        /*001a*/ 	.short	0x0000


	//----- nvinfo : EIATTR_MAXREG_COUNT
	.align		4
        /*001c*/ 	.byte	0x03, 0x1b
        /*001e*/ 	.short	0x00ff


	//----- nvinfo : EIATTR_MERCURY_ISA_VERSION
	.align		4
        /*0020*/ 	.byte	0x03, 0x5f
        /*0022*/ 	.short	0x0101


	//----- nvinfo : EIATTR_EXIT_INSTR_OFFSETS
	.align		4
        /*0024*/ 	.byte	0x04, 0x1c
        /*0026*/ 	.short	(.L_400 - .L_399)


	//   ....[0]....
.L_399:
        /*0028*/ 	.word	0x00000010


	//----- nvinfo : EIATTR_MAX_THREADS
	.align		4
.L_400:
        /*002c*/ 	.byte	0x04, 0x05
        /*002e*/ 	.short	(.L_402 - .L_401)
.L_401:
        /*0030*/ 	.word	0x00000100
        /*0034*/ 	.word	0x00000001
        /*0038*/ 	.word	0x00000001


	//----- nvinfo : EIATTR_CBANK_PARAM_SIZE
	.align		4
.L_402:
        /*003c*/ 	.byte	0x03, 0x19
        /*003e*/ 	.short	0x0418


	//----- nvinfo : EIATTR_PARAM_CBANK
	.align		4
        /*0040*/ 	.byte	0x04, 0x0a
        /*0042*/ 	.short	(.L_404 - .L_403)
	.align		4
.L_403:
        /*0044*/ 	.word	index@(.nv.constant0._ZN7cutlass13device_kernelIN5flash19enable_sm80_to_sm89INS1_16FlashAttnFwdSm80INS1_25CollectiveMainloopFwdSm80ILi8ELi1ELb0EN4cute5tupleIJNS5_1CILi128EEENS7_ILi48EEENS7_ILi256EEEEEELi256ENS_10bfloat16_tEfNS_4arch4Sm80ELb0ELb1ELb1ELb1ELb0ELb1ELb1ELb0EEENS1_21CollectiveEpilogueFwdINS6_IJS8_SA_S9_EEENS6_IJNS7_ILi1EEESI_SI_EEESC_SE_Li256ELb1ELb1ELb0ELb0EEENS1_19SingleTileSchedulerILb1ELb0ELb1ELi128EEEEEEEEEvNT_6ParamsE)
        /*0048*/ 	.short	0x0210
        /*004a*/ 	.short	0x0418


	//----- nvinfo : EIATTR_SW_WAR
	.align		4
.L_404:
        /*004c*/ 	.byte	0x04, 0x36
        /*004e*/ 	.short	(.L_406 - .L_405)
.L_405:
        /*0050*/ 	.word	0x00000008
.L_406:


//--------------------- .nv.info._ZN7cutlass13device_kernelIN5flash19enable_sm80_to_sm89INS1_16FlashAttnFwdSm80INS1_25CollectiveMainloopFwdSm80ILi8ELi1ELb0EN4cute5tupleIJNS5_1CILi128EEENS7_ILi96EEENS7_ILi256EEEEEELi256ENS_10bfloat16_tEfNS_4arch4Sm80ELb1ELb0ELb1ELb0ELb0ELb0ELb1ELb0EEENS1_21CollectiveEpilogueFwdINS6_IJS8_SA_S9_EEENS6_IJNS7_ILi1EEESI_SI_EEESC_SE_Li256ELb0ELb1ELb0ELb0EEENS1_30DynamicPersistentTileSchedulerILi256ELi256ELb0ELb1ELb0EEEEEEEEEvNT_6ParamsE --------------------------
	.section	.nv.info._ZN7cutlass13device_kernelIN5flash19enable_sm80_to_sm89INS1_16FlashAttnFwdSm80INS1_25CollectiveMainloopFwdSm80ILi8ELi1ELb0EN4cute5tupleIJNS5_1CILi128EEENS7_ILi96EEENS7_ILi256EEEEEELi256ENS_10bfloat16_tEfNS_4arch4Sm80ELb1ELb0ELb1ELb0ELb0ELb0ELb1ELb0EEENS1_21CollectiveEpilogueFwdINS6_IJS8_SA_S9_EEENS6_IJNS7_ILi1EEESI_SI_EEESC_SE_Li256ELb0ELb1ELb0ELb0EEENS1_30DynamicPersistentTileSchedulerILi256ELi256ELb0ELb1ELb0EEEEEEEEEvNT_6ParamsE,"",@"SHT_CUDA_INFO"
	.sectionflags	@""
	.align	4


	//----- nvinfo : EIATTR_CUDA_API_VERSION
	.align		4
        /*0000*/ 	.byte	0x04, 0x37
        /*0002*/ 	.short	(.L_408 - .L_407)
.L_407:
        /*0004*/ 	.word	0x00000082


	//----- nvinfo : EIATTR_KPARAM_INFO
	.align		4
.L_408:
        /*0008*/ 	.byte	0x04, 0x17
        /*000a*/ 	.short	(.L_410 - .L_409)
.L_409:
        /*000c*/ 	.word	0x00000000
        /*0010*/ 	.short	0x0000
        /*0012*/ 	.short	0x0000
        /*0014*/ 	.byte	0x00, 0xf0, 0xa1, 0x10


	//----- nvinfo : EIATTR_SPARSE_MMA_MASK
	.align		4
.L_410:
        /*0018*/ 	.byte	0x03, 0x50
        /*001a*/ 	.short	0x0000


	//----- nvinfo : EIATTR_MAXREG_COUNT
	.align		4
        /*001c*/ 	.byte	0x03, 0x1b
        /*001e*/ 	.short	0x00ff


	//----- nvinfo : EIATTR_MERCURY_ISA_VERSION
	.align		4
        /*0020*/ 	.byte	0x03, 0x5f
        /*0022*/ 	.short	0x0101


	//----- nvinfo : EIATTR_EXIT_INSTR_OFFSETS
	.align		4
        /*0024*/ 	.byte	0x04, 0x1c
        /*0026*/ 	.short	(.L_412 - .L_411)


	//   ....[0]....
.L_411:
        /*0028*/ 	.word	0x00000010


	//----- nvinfo : EIATTR_MAX_THREADS
	.align		4
.L_412:
        /*002c*/ 	.byte	0x04, 0x05
        /*002e*/ 	.short	(.L_414 - .L_413)
.L_413:
        /*0030*/ 	.word	0x00000100
        /*0034*/ 	.word	0x00000001
        /*0038*/ 	.word	0x00000001


	//----- nvinfo : EIATTR_CBANK_PARAM_SIZE
	.align		4
.L_414:
        /*003c*/ 	.byte	0x03, 0x19
        /*003e*/ 	.short	0x0428


	//----- nvinfo : EIATTR_PARAM_CBANK
	.align		4
        /*0040*/ 	.byte	0x04, 0x0a
        /*0042*/ 	.short	(.L_416 - .L_415)
	.align		4
.L_415:
        /*0044*/ 	.word	index@(.nv.constant0._ZN7cutlass13device_kernelIN5flash19enable_sm80_to_sm89INS1_16FlashAttnFwdSm80INS1_25CollectiveMainloopFwdSm80ILi8ELi1ELb0EN4cute5tupleIJNS5_1CILi128EEENS7_ILi96EEENS7_ILi256EEEEEELi256ENS_10bfloat16_tEfNS_4arch4Sm80ELb1ELb0ELb1ELb0ELb0ELb0ELb1ELb0EEENS1_21CollectiveEpilogueFwdINS6_IJS8_SA_S9_EEENS6_IJNS7_ILi1EEESI_SI_EEESC_SE_Li256ELb0ELb1ELb0ELb0EEENS1_30DynamicPersistentTileSchedulerILi256ELi256ELb0ELb1ELb0EEEEEEEEEvNT_6ParamsE)
        /*0048*/ 	.short	0x0210
        /*004a*/ 	.short	0x0428


	//----- nvinfo : EIATTR_SW_WAR
	.align		4
.L_416:
        /*004c*/ 	.byte	0x04, 0x36
        /*004e*/ 	.short	(.L_418 - .L_417)
.L_417:
        /*0050*/ 	.word	0x00000008
.L_418:


//--------------------- .nv.info._ZN7cutlass13device_kernelIN5flash19enable_sm80_to_sm89INS1_16FlashAttnFwdSm80INS1_25CollectiveMainloopFwdSm80ILi8ELi1ELb0EN4cute5tupleIJNS5_1CILi128EEENS7_ILi96EEENS7_ILi256EEEEEELi256ENS_10bfloat16_tEfNS_4arch4Sm80ELb1ELb0ELb1ELb1ELb0ELb0ELb1ELb0EEENS1_21CollectiveEpilogueFwdINS6_IJS8_SA_S9_EEENS6_IJNS7_ILi1EEESI_SI_EEESC_SE_Li256ELb1ELb1ELb0ELb0EEENS1_19SingleTileSchedulerILb1ELb0ELb1ELi128EEEEEEEEEvNT_6ParamsE --------------------------
	.section	.nv.info._ZN7cutlass13device_kernelIN5flash19enable_sm80_to_sm89INS1_16FlashAttnFwdSm80INS1_25CollectiveMainloopFwdSm80ILi8ELi1ELb0EN4cute5tupleIJNS5_1CILi128EEENS7_ILi96EEENS7_ILi256EEEEEELi256ENS_10bfloat16_tEfNS_4arch4Sm80ELb1ELb0ELb1ELb1ELb0ELb0ELb1ELb0EEENS1_21CollectiveEpilogueFwdINS6_IJS8_SA_S9_EEENS6_IJNS7_ILi1EEESI_SI_EEESC_SE_Li256ELb1ELb1ELb0ELb0EEENS1_19SingleTileSchedulerILb1ELb0ELb1ELi128EEEEEEEEEvNT_6ParamsE,"",@"SHT_CUDA_INFO"
	.sectionflags	@""
	.align	4


	//----- nvinfo : EIATTR_CUDA_API_VERSION
	.align		4
        /*0000*/ 	.byte	0x04, 0x37
        /*0002*/ 	.short	(.L_420 - .L_419)
.L_419:
        /*0004*/ 	.word	0x00000082


	//----- nvinfo : EIATTR_KPARAM_INFO
	.align		4
.L_420:
        /*0008*/ 	.byte	0x04, 0x17
        /*000a*/ 	.short	(.L_422 - .L_421)
.L_421:
        /*000c*/ 	.word	0x00000000
        /*0010*/ 	.short	0x0000
        /*0012*/ 	.short	0x0000
        /*0014*/ 	.byte	0x00, 0xf0, 0x61, 0x10


	//----- nvinfo : EIATTR_SPARSE_MMA_MASK
	.align		4
.L_422:
        /*0018*/ 	.byte	0x03, 0x50
        /*001a*/ 	.short	0x0000


	//----- nvinfo : EIATTR_MAXREG_COUNT
	.align		4
        /*001c*/ 	.byte	0x03, 0x1b
        /*001e*/ 	.short	0x00ff


	//----- nvinfo : EIATTR_MERCURY_ISA_VERSION
	.align		4
        /*0020*/ 	.byte	0x03, 0x5f
        /*0022*/ 	.short	0x0101


	//----- nvinfo : EIATTR_EXIT_INSTR_OFFSETS
	.align		4
        /*0024*/ 	.byte	0x04, 0x1c
        /*0026*/ 	.short	(.L_424 - .L_423)


	//   ....[0]....
.L_423:
        /*0028*/ 	.word	0x00000010


	//----- nvinfo : EIATTR_MAX_THREADS
	.align		4
.L_424:
        /*002c*/ 	.byte	0x04, 0x05
        /*002e*/ 	.short	(.L_426 - .L_425)
.L_425:
        /*0030*/ 	.word	0x00000100
        /*0034*/ 	.word	0x00000001
        /*0038*/ 	.word	0x00000001


	//----- nvinfo : EIATTR_CBANK_PARAM_SIZE
	.align		4
.L_426:
        /*003c*/ 	.byte	0x03, 0x19
        /*003e*/ 	.short	0x0418


	//----- nvinfo : EIATTR_PARAM_CBANK
	.align		4
        /*0040*/ 	.byte	0x04, 0x0a
        /*0042*/ 	.short	(.L_428 - .L_427)
	.align		4
.L_427:
        /*0044*/ 	.word	index@(.nv.constant0._ZN7cutlass13device_kernelIN5flash19enable_sm80_to_sm89INS1_16FlashAttnFwdSm80INS1_25CollectiveMainloopFwdSm80ILi8ELi1ELb0EN4cute5tupleIJNS5_1CILi128EEENS7_ILi96EEENS7_ILi256EEEEEELi256ENS_10bfloat16_tEfNS_4arch4Sm80ELb1ELb0ELb1ELb1ELb0ELb0ELb1ELb0EEENS1_21CollectiveEpilogueFwdINS6_IJS8_SA_S9_EEENS6_IJNS7_ILi1EEESI_SI_EEESC_SE_Li256ELb1ELb1ELb0ELb0EEENS1_19SingleTileSchedulerILb1ELb0ELb1ELi128EEEEEEEEEvNT_6ParamsE)
        /*0048*/ 	.short	0x0210
        /*004a*/ 	.short	0x0418


	//----- nvinfo : EIATTR_SW_WAR
	.align		4
.L_428:
        /*004c*/ 	.byte	0x04, 0x36
        /*004e*/ 	.short	(.L_430 - .L_429)
.L_429:
        /*0050*/ 	.word	0x00000008
.L_430:


//--------------------- .nv.info._ZN7cutlass13device_kernelIN5flash19enable_sm80_to_sm89INS1_16FlashAttnFwdSm80INS1_25CollectiveMainloopFwdSm80ILi8ELi1ELb0EN4cute5tupleIJNS5_1CILi128EEENS7_ILi48EEENS7_ILi256EEEEEELi256ENS_10bfloat16_tEfNS_4arch4Sm80ELb1ELb0ELb1ELb1ELb0ELb1ELb1ELb0EEENS1_21CollectiveEpilogueFwdINS6_IJS8_SA_S9_EEENS6_IJNS7_ILi1EEESI_SI_EEESC_SE_Li256ELb1ELb1ELb0ELb0EEENS1_19SingleTileSchedulerILb1ELb0ELb1ELi128EEEEEEEEEvNT_6ParamsE --------------------------
	.section	.nv.info._ZN7cutlass13device_kernelIN5flash19enable_sm80_to_sm89INS1_16FlashAttnFwdSm80INS1_25CollectiveMainloopFwdSm80ILi8ELi1ELb0EN4cute5tupleIJNS5_1CILi128EEENS7_ILi48EEENS7_ILi256EEEEEELi256ENS_10bfloat16_tEfNS_4arch4Sm80ELb1ELb0ELb1ELb1ELb0ELb1ELb1ELb0EEENS1_21CollectiveEpilogueFwdINS6_IJS8_SA_S9_EEENS6_IJNS7_ILi1EEESI_SI_EEESC_SE_Li256ELb1ELb1ELb0ELb0EEENS1_19SingleTileSchedulerILb1ELb0ELb1ELi128EEEEEEEEEvNT_6ParamsE,"",@"SHT_CUDA_INFO"
	.sectionflags	@""
	.align	4


	//----- nvinfo : EIATTR_CUDA_API_VERSION
	.align		4
        /*0000*/ 	.byte	0x04, 0x37
        /*0002*/ 	.short	(.L_432 - .L_431)
.L_431:
        /*0004*/ 	.word	0x00000082


	//----- nvinfo : EIATTR_KPARAM_INFO
	.align		4
.L_432:
        /*0008*/ 	.byte	0x04, 0x17
        /*000a*/ 	.short	(.L_434 - .L_433)
.L_433:
        /*000c*/ 	.word	0x00000000
        /*0010*/ 	.short	0x0000
        /*0012*/ 	.short	0x0000
        /*0014*/ 	.byte	0x00, 0xf0, 0x61, 0x10


	//----- nvinfo : EIATTR_SPARSE_MMA_MASK
	.align		4
.L_434:
        /*0018*/ 	.byte	0x03, 0x50
        /*001a*/ 	.short	0x0000


	//----- nvinfo : EIATTR_MAXREG_COUNT
	.align		4
        /*001c*/ 	.byte	0x03, 0x1b
        /*001e*/ 	.short	0x00ff


	//----- nvinfo : EIATTR_MERCURY_ISA_VERSION
	.align		4
        /*0020*/ 	.byte	0x03, 0x5f
        /*0022*/ 	.short	0x0101


	//----- nvinfo : EIATTR_EXIT_INSTR_OFFSETS
	.align		4
        /*0024*/ 	.byte	0x04, 0x1c
        /*0026*/ 	.short	(.L_436 - .L_435)


	//   ....[0]....
.L_435:
        /*0028*/ 	.word	0x00000010


	//----- nvinfo : EIATTR_MAX_THREADS
	.align		4
.L_436:
        /*002c*/ 	.byte	0x04, 0x05
        /*002e*/ 	.short	(.L_438 - .L_437)
.L_437:
        /*0030*/ 	.word	0x00000100
        /*0034*/ 	.word	0x00000001
        /*0038*/ 	.word	0x00000001


	//----- nvinfo : EIATTR_CBANK_PARAM_SIZE
	.align		4
.L_438:
        /*003c*/ 	.byte	0x03, 0x19
        /*003e*/ 	.short	0x0418


	//----- nvinfo : EIATTR_PARAM_CBANK
	.align		4
        /*0040*/ 	.byte	0x04, 0x0a
        /*0042*/ 	.short	(.L_440 - .L_439)
	.align		4
.L_439:
        /*0044*/ 	.word	index@(.nv.constant0._ZN7cutlass13device_kernelIN5flash19enable_sm80_to_sm89INS1_16FlashAttnFwdSm80INS1_25CollectiveMainloopFwdSm80ILi8ELi1ELb0EN4cute5tupleIJNS5_1CILi128EEENS7_ILi48EEENS7_ILi256EEEEEELi256ENS_10bfloat16_tEfNS_4arch4Sm80ELb1ELb0ELb1ELb1ELb0ELb1ELb1ELb0EEENS1_21CollectiveEpilogueFwdINS6_IJS8_SA_S9_EEENS6_IJNS7_ILi1EEESI_SI_EEESC_SE_Li256ELb1ELb1ELb0ELb0EEENS1_19SingleTileSchedulerILb1ELb0ELb1ELi128EEEEEEEEEvNT_6ParamsE)
        /*0048*/ 	.short	0x0210
        /*004a*/ 	.short	0x0418


	//----- nvinfo : EIATTR_SW_WAR
	.align		4
.L_440:
        /*004c*/ 	.byte	0x04, 0x36
        /*004e*/ 	.short	(.L_442 - .L_441)
.L_441:
        /*0050*/ 	.word	0x00000008
.L_442:


//--------------------- .nv.info._ZN7cutlass13device_kernelIN5flash19enable_sm80_to_sm89INS1_16FlashAttnFwdSm80INS1_25CollectiveMainloopFwdSm80ILi8ELi1ELb1EN4cute5tupleIJNS5_1CILi128EEENS7_ILi64EEENS7_ILi256EEEEEELi256ENS_10bfloat16_tEfNS_4arch4Sm80ELb0ELb0ELb0ELb0ELb0ELb0ELb1ELb0EEENS1_21CollectiveEpilogueFwdINS6_IJS8_SA_S9_EEENS6_IJNS7_ILi1EEESI_SI_EEESC_SE_Li256ELb0ELb1ELb0ELb0EEENS1_19SingleTileSchedulerILb0ELb0ELb1ELi128EEEEEEEEEvNT_6ParamsE --------------------------
	.section	.nv.info._ZN7cutlass13device_kernelIN5flash19enable_sm80_to_sm89INS1_16FlashAttnFwdSm80INS1_25CollectiveMainloopFwdSm80ILi8ELi1ELb1EN4cute5tupleIJNS5_1CILi128EEENS7_ILi64EEENS7_ILi256EEEEEELi256ENS_10bfloat16_tEfNS_4arch4Sm80ELb0ELb0ELb0ELb0ELb0ELb0ELb1ELb0EEENS1_21CollectiveEpilogueFwdINS6_IJS8_SA_S9_EEENS6_IJNS7_ILi1EEESI_SI_EEESC_SE_Li256ELb0ELb1ELb0ELb0EEENS1_19SingleTileSchedulerILb0ELb0ELb1ELi128EEEEEEEEEvNT_6ParamsE,"",@"SHT_CUDA_INFO"
	.sectionflags	@""
	.align	4


	//----- nvinfo : EIATTR_CUDA_API_VERSION
	.align		4
        /*0000*/ 	.byte	0x04, 0x37
        /*0002*/ 	.short	(.L_444 - .L_443)
.L_443:
        /*0004*/ 	.word	0x00000082


	//----- nvinfo : EIATTR_KPARAM_INFO
	.align		4
.L_444:
        /*0008*/ 	.byte	0x04, 0x17
        /*000a*/ 	.short	(.L_446 - .L_445)
.L_445:
        /*000c*/ 	.word	0x00000000
        /*0010*/ 	.short	0x0000
        /*0012*/ 	.short	0x0000
        /*0014*/ 	.byte	0x00, 0xf0, 0x61, 0x10


	//----- nvinfo : EIATTR_SPARSE_MMA_MASK
	.align		4
.L_446:
        /*0018*/ 	.byte	0x03, 0x50
        /*001a*/ 	.short	0x0000


	//----- nvinfo : EIATTR_MAXREG_COUNT
	.align		4
        /*001c*/ 	.byte	0x03, 0x1b
        /*001e*/ 	.short	0x00ff


	//----- nvinfo : EIATTR_MERCURY_ISA_VERSION
	.align		4
        /*0020*/ 	.byte	0x03, 0x5f
        /*0022*/ 	.short	0x0101


	//----- nvinfo : EIATTR_EXIT_INSTR_OFFSETS
	.align		4
        /*0024*/ 	.byte	0x04, 0x1c
        /*0026*/ 	.short	(.L_448 - .L_447)


	//   ....[0]....
.L_447:
        /*0028*/ 	.word	0x00000010


	//----- nvinfo : EIATTR_MAX_THREADS
	.align		4
.L_448:
        /*002c*/ 	.byte	0x04, 0x05
        /*002e*/ 	.short	(.L_450 - .L_449)
.L_449:
        /*0030*/ 	.word	0x00000100
        /*0034*/ 	.word	0x00000001
        /*0038*/ 	.word	0x00000001


	//----- nvinfo : EIATTR_CBANK_PARAM_SIZE
	.align		4
.L_450:
        /*003c*/ 	.byte	0x03, 0x19
        /*003e*/ 	.short	0x0418


	//----- nvinfo : EIATTR_PARAM_CBANK
	.align		4
        /*0040*/ 	.byte	0x04, 0x0a
        /*0042*/ 	.short	(.L_452 - .L_451)
	.align		4
.L_451:
        /*0044*/ 	.word	index@(.nv.constant0._ZN7cutlass13device_kernelIN5flash19enable_sm80_to_sm89INS1_16FlashAttnFwdSm80INS1_25CollectiveMainloopFwdSm80ILi8ELi1ELb1EN4cute5tupleIJNS5_1CILi128EEENS7_ILi64EEENS7_ILi256EEEEEELi256ENS_10bfloat16_tEfNS_4arch4Sm80ELb0ELb0ELb0ELb0ELb0ELb0ELb1ELb0EEENS1_21CollectiveEpilogueFwdINS6_IJS8_SA_S9_EEENS6_IJNS7_ILi1EEESI_SI_EEESC_SE_Li256ELb0ELb1ELb0ELb0EEENS1_19SingleTileSchedulerILb0ELb0ELb1ELi128EEEEEEEEEvNT_6ParamsE)
        /*0048*/ 	.short	0x0210
        /*004a*/ 	.short	0x0418


	//----- nvinfo : EIATTR_SW_WAR
	.align		4
.L_452:
        /*004c*/ 	.byte	0x04, 0x36
        /*004e*/ 	.short	(.L_454 - .L_453)
.L_453:
        /*0050*/ 	.word	0x00000008
.L_454:


//--------------------- .nv.info._ZN7cutlass13device_kernelIN5flash19enable_sm80_to_sm89INS1_16FlashAttnFwdSm80INS1_25CollectiveMainloopFwdSm80ILi8ELi1ELb1EN4cute5tupleIJNS5_1CILi128EEENS7_ILi64EEENS7_ILi256EEEEEELi256ENS_10bfloat16_tEfNS_4arch4Sm80ELb0ELb0ELb0ELb1ELb0ELb0ELb1ELb0EEENS1_21CollectiveEpilogueFwdINS6_IJS8_SA_S9_EEENS6_IJNS7_ILi1EEESI_SI_EEESC_SE_Li256ELb1ELb1ELb0ELb0EEENS1_19SingleTileSchedulerILb1ELb0ELb1ELi128EEEEEEEEEvNT_6ParamsE --------------------------
	.section	.nv.info._ZN7cutlass13device_kernelIN5flash19enable_sm80_to_sm89INS1_16FlashAttnFwdSm80INS1_25CollectiveMainloopFwdSm80ILi8ELi1ELb1EN4cute5tupleIJNS5_1CILi128EEENS7_ILi64EEENS7_ILi256EEEEEELi256ENS_10bfloat16_tEfNS_4arch4Sm80ELb0ELb0ELb0ELb1ELb0ELb0ELb1ELb0EEENS1_21CollectiveEpilogueFwdINS6_IJS8_SA_S9_EEENS6_IJNS7_ILi1EEESI_SI_EEESC_SE_Li256ELb1ELb1ELb0ELb0EEENS1_19SingleTileSchedulerILb1ELb0ELb1ELi128EEEEEEEEEvNT_6ParamsE,"",@"SHT_CUDA_INFO"
	.sectionflags	@""
	.align	4


	//----- nvinfo : EIATTR_CUDA_API_VERSION
	.align		4
        /*0000*/ 	.byte	0x04, 0x37
        /*0002*/ 	.short	(.L_456 - .L_455)
.L_455:
        /*0004*/ 	.word	0x00000082


	//----- nvinfo : EIATTR_KPARAM_INFO
	.align		4
.L_456:
        /*0008*/ 	.byte	0x04, 0x17
        /*000a*/ 	.short	(.L_458 - .L_457)
.L_457:
        /*000c*/ 	.word	0x00000000
        /*0010*/ 	.short	0x0000
        /*0012*/ 	.short	0x0000
        /*0014*/ 	.byte	0x00, 0xf0, 0x61, 0x10


	//----- nvinfo : EIATTR_SPARSE_MMA_MASK
	.align		4
.L_458:
        /*0018*/ 	.byte	0x03, 0x50
        /*001a*/ 	.short	0x0000


	//----- nvinfo : EIATTR_MAXREG_COUNT
	.align		4
        /*001c*/ 	.byte	0x03, 0x1b
        /*001e*/ 	.short	0x00ff


	//----- nvinfo : EIATTR_MERCURY_ISA_VERSION
	.align		4
        /*0020*/ 	.byte	0x03, 0x5f
        /*0022*/ 	.short	0x0101


	//----- nvinfo : EIATTR_EXIT_INSTR_OFFSETS
	.align		4
        /*0024*/ 	.byte	0x04, 0x1c
        /*0026*/ 	.short	(.L_460 - .L_459)


	//   ....[0]....
.L_459:
        /*0028*/ 	.word	0x00000010


	//----- nvinfo : EIATTR_MAX_THREADS
	.align		4
.L_460:
        /*002c*/ 	.byte	0x04, 0x05
        /*002e*/ 	.short	(.L_462 - .L_461)
.L_461:
        /*0030*/ 	.word	0x00000100
        /*0034*/ 	.word	0x00000001
        /*0038*/ 	.word	0x00000001


	//----- nvinfo : EIATTR_CBANK_PARAM_SIZE
	.align		4
.L_462:
        /*003c*/ 	.byte	0x03, 0x19
        /*003e*/ 	.short	0x0418


	//----- nvinfo : EIATTR_PARAM_CBANK
	.align		4
        /*0040*/ 	.byte	0x04, 0x0a
        /*0042*/ 	.short	(.L_464 - .L_463)
	.align		4
.L_463:
        /*0044*/ 	.word	index@(.nv.constant0._ZN7cutlass13device_kernelIN5flash19enable_sm80_to_sm89INS1_16FlashAttnFwdSm80INS1_25CollectiveMainloopFwdSm80ILi8ELi1ELb1EN4cute5tupleIJNS5_1CILi128EEENS7_ILi64EEENS7_ILi256EEEEEELi256ENS_10bfloat16_tEfNS_4arch4Sm80ELb0ELb0ELb0ELb1ELb0ELb0ELb1ELb0EEENS1_21CollectiveEpilogueFwdINS6_IJS8_SA_S9_EEENS6_IJNS7_ILi1EEESI_SI_EEESC_SE_Li256ELb1ELb1ELb0ELb0EEENS1_19SingleTileSchedulerILb1ELb0ELb1ELi128EEEEEEEEEvNT_6ParamsE)
        /*0048*/ 	.short	0x0210
        /*004a*/ 	.short	0x0418


	//----- nvinfo : EIATTR_SW_WAR
	.align		4
.L_464:
        /*004c*/ 	.byte	0x04, 0x36
        /*004e*/ 	.short	(.L_466 - .L_465)
.L_465:
        /*0050*/ 	.word	0x00000008
.L_466:


//--------------------- .nv.info._ZN7cutlass13device_kernelIN5flash19enable_sm80_to_sm89INS1_16FlashAttnFwdSm80INS1_25CollectiveMainloopFwdSm80ILi8ELi1ELb0EN4cute5tupleIJNS5_1CILi128EEENS7_ILi32EEENS7_ILi256EEEEEELi256ENS_10bfloat16_tEfNS_4arch4Sm80ELb0ELb0ELb0ELb1ELb0ELb1ELb1ELb0EEENS1_21CollectiveEpilogueFwdINS6_IJS8_SA_S9_EEENS6_IJNS7_ILi1EEESI_SI_EEESC_SE_Li256ELb1ELb1ELb0ELb0EEENS1_19SingleTileSchedulerILb1ELb0ELb1ELi128EEEEEEEEEvNT_6ParamsE --------------------------
	.section	.nv.info._ZN7cutlass13device_kernelIN5flash19enable_sm80_to_sm89INS1_16FlashAttnFwdSm80INS1_25CollectiveMainloopFwdSm80ILi8ELi1ELb0EN4cute5tupleIJNS5_1CILi128EEENS7_ILi32EEENS7_ILi256EEEEEELi256ENS_10bfloat16_tEfNS_4arch4Sm80ELb0ELb0ELb0ELb1ELb0ELb1ELb1ELb0EEENS1_21CollectiveEpilogueFwdINS6_IJS8_SA_S9_EEENS6_IJNS7_ILi1EEESI_SI_EEESC_SE_Li256ELb1ELb1ELb0ELb0EEENS1_19SingleTileSchedulerILb1ELb0ELb1ELi128EEEEEEEEEvNT_6ParamsE,"",@"SHT_CUDA_INFO"
	.sectionflags	@""
	.align	4


	//----- nvinfo : EIATTR_CUDA_API_VERSION
	.align		4
        /*0000*/ 	.byte	0x04, 0x37
        /*0002*/ 	.short	(.L_468 - .L_467)
.L_467:
        /*0004*/ 	.word	0x00000082


	//----- nvinfo : EIATTR_KPARAM_INFO
	.align		4
.L_468:
        /*0008*/ 	.byte	0x04, 0x17
        /*000a*/ 	.short	(.L_470 - .L_469)
.L_469:
        /*000c*/ 	.word	0x00000000
        /*0010*/ 	.short	0x0000
        /*0012*/ 	.short	0x0000
        /*0014*/ 	.byte	0x00, 0xf0, 0x61, 0x10


	//----- nvinfo : EIATTR_SPARSE_MMA_MASK
	.align		4
.L_470:
        /*0018*/ 	.byte	0x03, 0x50
        /*001a*/ 	.short	0x0000


	//----- nvinfo : EIATTR_MAXREG_COUNT
	.align		4
        /*001c*/ 	.byte	0x03, 0x1b
        /*001e*/ 	.short	0x00ff


	//----- nvinfo : EIATTR_MERCURY_ISA_VERSION
	.align		4
        /*0020*/ 	.byte	0x03, 0x5f
        /*0022*/ 	.short	0x0101


	//----- nvinfo : EIATTR_EXIT_INSTR_OFFSETS
	.align		4
        /*0024*/ 	.byte	0x04, 0x1c
        /*0026*/ 	.short	(.L_472 - .L_471)


	//   ....[0]....
.L_471:
        /*0028*/ 	.word	0x00000010


	//----- nvinfo : EIATTR_MAX_THREADS
	.align		4
.L_472:
        /*002c*/ 	.byte	0x04, 0x05
        /*002e*/ 	.short	(.L_474 - .L_473)
.L_473:
        /*0030*/ 	.word	0x00000100
        /*0034*/ 	.word	0x00000001
        /*0038*/ 	.word	0x00000001


	//----- nvinfo : EIATTR_CBANK_PARAM_SIZE
	.align		4
.L_474:
        /*003c*/ 	.byte	0x03, 0x19
        /*003e*/ 	.short	0x0418


	//----- nvinfo : EIATTR_PARAM_CBANK
	.align		4
        /*0040*/ 	.byte	0x04, 0x0a
        /*0042*/ 	.short	(.L_476 - .L_475)
	.align		4
.L_475:
        /*0044*/ 	.word	index@(.nv.constant0._ZN7cutlass13device_kernelIN5flash19enable_sm80_to_sm89INS1_16FlashAttnFwdSm80INS1_25CollectiveMainloopFwdSm80ILi8ELi1ELb0EN4cute5tupleIJNS5_1CILi128EEENS7_ILi32EEENS7_ILi256EEEEEELi256ENS_10bfloat16_tEfNS_4arch4Sm80ELb0ELb0ELb0ELb1ELb0ELb1ELb1ELb0EEENS1_21CollectiveEpilogueFwdINS6_IJS8_SA_S9_EEENS6_IJNS7_ILi1EEESI_SI_EEESC_SE_Li256ELb1ELb1ELb0ELb0EEENS1_19SingleTileSchedulerILb1ELb0ELb1ELi128EEEEEEEEEvNT_6ParamsE)
        /*0048*/ 	.short	0x0210
        /*004a*/ 	.short	0x0418


	//----- nvinfo : EIATTR_SW_WAR
	.align		4
.L_476:
        /*004c*/ 	.byte	0x04, 0x36
        /*004e*/ 	.short	(.L_478 - .L_477)
.L_477:
        /*0050*/ 	.word	0x00000008
.L_478:


//--------------------- .nv.info._ZN7cutlass13device_kernelIN5flash19enable_sm80_to_sm89INS1_16FlashAttnFwdSm80INS1_25CollectiveMainloopFwdSm80ILi8ELi1ELb1EN4cute5tupleIJNS5_1CILi128EEENS7_ILi48EEENS7_ILi256EEEEEELi256ENS_10bfloat16_tEfNS_4arch4Sm80ELb0ELb1ELb0ELb0ELb0ELb0ELb1ELb0EEENS1_21CollectiveEpilogueFwdINS6_IJS8_SA_S9_EEENS6_IJNS7_ILi1EEESI_SI_EEESC_SE_Li256ELb0ELb1ELb0ELb0EEENS1_19SingleTileSchedulerILb0ELb0ELb1ELi128EEEEEEEEEvNT_6ParamsE --------------------------
	.section	.nv.info._ZN7cutlass13device_kernelIN5flash19enable_sm80_to_sm89INS1_16FlashAttnFwdSm80INS1_25CollectiveMainloopFwdSm80ILi8ELi1ELb1EN4cute5tupleIJNS5_1CILi128EEENS7_ILi48EEENS7_ILi256EEEEEELi256ENS_10bfloat16_tEfNS_4arch4Sm80ELb0ELb1ELb0ELb0ELb0ELb0ELb1ELb0EEENS1_21CollectiveEpilogueFwdINS6_IJS8_SA_S9_EEENS6_IJNS7_ILi1EEESI_SI_EEESC_SE_Li256ELb0ELb1ELb0ELb0EEENS1_19SingleTileSchedulerILb0ELb0ELb1ELi128EEEEEEEEEvNT_6ParamsE,"",@"SHT_CUDA_INFO"
	.sectionflags	@""
	.align	4


	//----- nvinfo : EIATTR_CUDA_API_VERSION
	.align		4
        /*0000*/ 	.byte	0x04, 0x37
        /*0002*/ 	.short	(.L_480 - .L_479)
.L_479:
        /*0004*/ 	.word	0x00000082


	//----- nvinfo : EIATTR_KPARAM_INFO
	.align		4
.L_480:
        /*0008*/ 	.byte	0x04, 0x17
        /*000a*/ 	.short	(.L_482 - .L_481)
.L_481:
        /*000c*/ 	.word	0x00000000
        /*0010*/ 	.short	0x0000
        /*0012*/ 	.short	0x0000
        /*0014*/ 	.byte	0x00, 0xf0, 0x61, 0x10


	//----- nvinfo : EIATTR_SPARSE_MMA_MASK
	.align		4
.L_482:
        /*0018*/ 	.byte	0x03, 0x50
        /*001a*/ 	.short	0x0000


	//----- nvinfo : EIATTR_MAXREG_COUNT
	.align		4
        /*001c*/ 	.byte	0x03, 0x1b
        /*001e*/ 	.short	0x00ff


	//----- nvinfo : EIATTR_MERCURY_ISA_VERSION
	.align		4
        /*0020*/ 	.byte	0x03, 0x5f
        /*0022*/ 	.short	0x0101


	//----- nvinfo : EIATTR_EXIT_INSTR_OFFSETS
	.align		4
        /*0024*/ 	.byte	0x04, 0x1c
        /*0026*/ 	.short	(.L_484 - .L_483)


	//   ....[0]....
.L_483:
        /*0028*/ 	.word	0x00000010


	//----- nvinfo : EIATTR_MAX_THREADS
	.align		4
.L_484:
        /*002c*/ 	.byte	0x04, 0x05
        /*002e*/ 	.short	(.L_486 - .L_485)
.L_485:
        /*0030*/ 	.word	0x00000100
        /*0034*/ 	.word	0x00000001
        /*0038*/ 	.word	0x00000001


	//----- nvinfo : EIATTR_CBANK_PARAM_SIZE
	.align		4
.L_486:
        /*003c*/ 	.byte	0x03, 0x19
        /*003e*/ 	.short	0x0418


	//----- nvinfo : EIATTR_PARAM_CBANK
	.align		4
        /*0040*/ 	.byte	0x04, 0x0a
        /*0042*/ 	.short	(.L_488 - .L_487)
	.align		4
.L_487:
        /*0044*/ 	.word	index@(.nv.constant0._ZN7cutlass13device_kernelIN5flash19enable_sm80_to_sm89INS1_16FlashAttnFwdSm80INS1_25CollectiveMainloopFwdSm80ILi8ELi1ELb1EN4cute5tupleIJNS5_1CILi128EEENS7_ILi48EEENS7_ILi256EEEEEELi256ENS_10bfloat16_tEfNS_4arch4Sm80ELb0ELb1ELb0ELb0ELb0ELb0ELb1ELb0EEENS1_21CollectiveEpilogueFwdINS6_IJS8_SA_S9_EEENS6_IJNS7_ILi1EEESI_SI_EEESC_SE_Li256ELb0ELb1ELb0ELb0EEENS1_19SingleTileSchedulerILb0ELb0ELb1ELi128EEEEEEEEEvNT_6ParamsE)
        /*0048*/ 	.short	0x0210
        /*004a*/ 	.short	0x0418


	//----- nvinfo : EIATTR_SW_WAR
	.align		4
.L_488:
        /*004c*/ 	.byte	0x04, 0x36
        /*004e*/ 	.short	(.L_490 - .L_489)
.L_489:
        /*0050*/ 	.word	0x00000008
.L_490:


//--------------------- .nv.info._ZN7cutlass13device_kernelIN5flash19enable_sm80_to_sm89INS1_16FlashAttnFwdSm80INS1_25CollectiveMainloopFwdSm80ILi8ELi1ELb1EN4cute5tupleIJNS5_1CILi128EEENS7_ILi48EEENS7_ILi256EEEEEELi256ENS_10bfloat16_tEfNS_4arch4Sm80ELb0ELb1ELb0ELb1ELb0ELb0ELb1ELb0EEENS1_21CollectiveEpilogueFwdINS6_IJS8_SA_S9_EEENS6_IJNS7_ILi1EEESI_SI_EEESC_SE_Li256ELb1ELb1ELb0ELb0EEENS1_19SingleTileSchedulerILb1ELb0ELb1ELi128EEEEEEEEEvNT_6ParamsE --------------------------
	.section	.nv.info._ZN7cutlass13device_kernelIN5flash19enable_sm80_to_sm89INS1_16FlashAttnFwdSm80INS1_25CollectiveMainloopFwdSm80ILi8ELi1ELb1EN4cute5tupleIJNS5_1CILi128EEENS7_ILi48EEENS7_ILi256EEEEEELi256ENS_10bfloat16_tEfNS_4arch4Sm80ELb0ELb1ELb0ELb1ELb0ELb0ELb1ELb0EEENS1_21CollectiveEpilogueFwdINS6_IJS8_SA_S9_EEENS6_IJNS7_ILi1EEESI_SI_EEESC_SE_Li256ELb1ELb1ELb0ELb0EEENS1_19SingleTileSchedulerILb1ELb0ELb1ELi128EEEEEEEEEvNT_6ParamsE,"",@"SHT_CUDA_INFO"
	.sectionflags	@""
	.align	4


	//----- nvinfo : EIATTR_CUDA_API_VERSION
	.align		4
        /*0000*/ 	.byte	0x04, 0x37
        /*0002*/ 	.short	(.L_492 - .L_491)
.L_491:
        /*0004*/ 	.word	0x00000082


	//----- nvinfo : EIATTR_KPARAM_INFO
	.align		4
.L_492:
        /*0008*/ 	.byte	0x04, 0x17
        /*000a*/ 	.short	(.L_494 - .L_493)
.L_493:
        /*000c*/ 	.word	0x00000000
        /*0010*/ 	.short	0x0000
        /*0012*/ 	.short	0x0000
        /*0014*/ 	.byte	0x00, 0xf0, 0x61, 0x10


	//----- nvinfo : EIATTR_SPARSE_MMA_MASK
	.align		4
.L_494:
        /*0018*/ 	.byte	0x03, 0x50
        /*001a*/ 	.short	0x0000


	//----- nvinfo : EIATTR_MAXREG_COUNT
	.align		4
        /*001c*/ 	.byte	0x03, 0x1b
        /*001e*/ 	.short	0x00ff


	//----- nvinfo : EIATTR_MERCURY_ISA_VERSION
	.align		4
        /*0020*/ 	.byte	0x03, 0x5f
        /*0022*/ 	.short	0x0101


	//----- nvinfo : EIATTR_EXIT_INSTR_OFFSETS
	.align		4
        /*0024*/ 	.byte	0x04, 0x1c
        /*0026*/ 	.short	(.L_496 - .L_495)


	//   ....[0]....
.L_495:
        /*0028*/ 	.word	0x00000010


	//----- nvinfo : EIATTR_MAX_THREADS
	.align		4
.L_496:
        /*002c*/ 	.byte	0x04, 0x05
        /*002e*/ 	.short	(.L_498 - .L_497)
.L_497:
        /*0030*/ 	.word	0x00000100
        /*0034*/ 	.word	0x00000001
        /*0038*/ 	.word	0x00000001


	//----- nvinfo : EIATTR_CBANK_PARAM_SIZE
	.align		4
.L_498:
        /*003c*/ 	.byte	0x03, 0x19
        /*003e*/ 	.short	0x0418


	//----- nvinfo : EIATTR_PARAM_CBANK
	.align		4
        /*0040*/ 	.byte	0x04, 0x0a
        /*0042*/ 	.short	(.L_500 - .L_499)
	.align		4
.L_499:
        /*0044*/ 	.word	index@(.nv.constant0._ZN7cutlass13device_kernelIN5flash19enable_sm80_to_sm89INS1_16FlashAttnFwdSm80INS1_25CollectiveMainloopFwdSm80ILi8ELi1ELb1EN4cute5tupleIJNS5_1CILi128EEENS7_ILi48EEENS7_ILi256EEEEEELi256ENS_10bfloat16_tEfNS_4arch4Sm80ELb0ELb1ELb0ELb1ELb0ELb0ELb1ELb0EEENS1_21CollectiveEpilogueFwdINS6_IJS8_SA_S9_EEENS6_IJNS7_ILi1EEESI_SI_EEESC_SE_Li256ELb1ELb1ELb0ELb0EEENS1_19SingleTileSchedulerILb1ELb0ELb1ELi128EEEEEEEEEvNT_6ParamsE)
        /*0048*/ 	.short	0x0210
        /*004a*/ 	.short	0x0418


	//----- nvinfo : EIATTR_SW_WAR
	.align		4
.L_500:
        /*004c*/ 	.byte	0x04, 0x36
        /*004e*/ 	.short	(.L_502 - .L_501)
.L_501:
        /*0050*/ 	.word	0x00000008
.L_502:


//--------------------- .nv.info._ZN7cutlass13device_kernelIN5flash19enable_sm80_to_sm89INS1_16FlashAttnFwdSm80INS1_25CollectiveMainloopFwdSm80ILi8ELi1ELb0EN4cute5tupleIJNS5_1CILi128EEENS7_ILi32EEENS7_ILi256EEEEEELi256ENS_10bfloat16_tEfNS_4arch4Sm80ELb0ELb1ELb0ELb1ELb0ELb1ELb1ELb0EEENS1_21CollectiveEpilogueFwdINS6_IJS8_SA_S9_EEENS6_IJNS7_ILi1EEESI_SI_EEESC_SE_Li256ELb1ELb1ELb0ELb0EEENS1_19SingleTileSchedulerILb1ELb0ELb1ELi128EEEEEEEEEvNT_6ParamsE --------------------------
	.section	.nv.info._ZN7cutlass13device_kernelIN5flash19enable_sm80_to_sm89INS1_16FlashAttnFwdSm80INS1_25CollectiveMainloopFwdSm80ILi8ELi1ELb0EN4cute5tupleIJNS5_1CILi128EEENS7_ILi32EEENS7_ILi256EEEEEELi256ENS_10bfloat16_tEfNS_4arch4Sm80ELb0ELb1ELb0ELb1ELb0ELb1ELb1ELb0EEENS1_21CollectiveEpilogueFwdINS6_IJS8_SA_S9_EEENS6_IJNS7_ILi1EEESI_SI_EEESC_SE_Li256ELb1ELb1ELb0ELb0EEENS1_19SingleTileSchedulerILb1ELb0ELb1ELi128EEEEEEEEEvNT_6ParamsE,"",@"SHT_CUDA_INFO"
	.sectionflags	@""
	.align	4


	//----- nvinfo : EIATTR_CUDA_API_VERSION
	.align		4
        /*0000*/ 	.byte	0x04, 0x37
        /*0002*/ 	.short	(.L_504 - .L_503)
.L_503:
        /*0004*/ 	.word	0x00000082


	//----- nvinfo : EIATTR_KPARAM_INFO
	.align		4
.L_504:
        /*0008*/ 	.byte	0x04, 0x17
        /*000a*/ 	.short	(.L_506 - .L_505)
.L_505:
        /*000c*/ 	.word	0x00000000
        /*0010*/ 	.short	0x0000
        /*0012*/ 	.short	0x0000
        /*0014*/ 	.byte	0x00, 0xf0, 0x61, 0x10


	//----- nvinfo : EIATTR_SPARSE_MMA_MASK
	.align		4
.L_506:
        /*0018*/ 	.byte	0x03, 0x50
        /*001a*/ 	.short	0x0000


	//----- nvinfo : EIATTR_MAXREG_COUNT
	.align		4
        /*001c*/ 	.byte	0x03, 0x1b
        /*001e*/ 	.short	0x00ff


	//----- nvinfo : EIATTR_MERCURY_ISA_VERSION
	.align		4
        /*0020*/ 	.byte	0x03, 0x5f
        /*0022*/ 	.short	0x0101


	//----- nvinfo : EIATTR_EXIT_INSTR_OFFSETS
	.align		4
        /*0024*/ 	.byte	0x04, 0x1c
        /*0026*/ 	.short	(.L_508 - .L_507)


	//   ....[0]....
.L_507:
        /*0028*/ 	.word	0x00000010


	//----- nvinfo : EIATTR_MAX_THREADS
	.align		4
.L_508:
        /*002c*/ 	.byte	0x04, 0x05
        /*002e*/ 	.short	(.L_510 - .L_509)
.L_509:
        /*0030*/ 	.word	0x00000100
        /*0034*/ 	.word	0x00000001
        /*0038*/ 	.word	0x00000001


	//----- nvinfo : EIATTR_CBANK_PARAM_SIZE
	.align		4
.L_510:
        /*003c*/ 	.byte	0x03, 0x19
        /*003e*/ 	.short	0x0418


	//----- nvinfo : EIATTR_PARAM_CBANK
	.align		4
        /*0040*/ 	.byte	0x04, 0x0a
        /*0042*/ 	.short	(.L_512 - .L_511)
	.align		4
.L_511:
        /*0044*/ 	.word	index@(.nv.constant0._ZN7cutlass13device_kernelIN5flash19enable_sm80_to_sm89INS1_16FlashAttnFwdSm80INS1_25CollectiveMainloopFwdSm80ILi8ELi1ELb0EN4cute5tupleIJNS5_1CILi128EEENS7_ILi32EEENS7_ILi256EEEEEELi256ENS_10bfloat16_tEfNS_4arch4Sm80ELb0ELb1ELb0ELb1ELb0ELb1ELb1ELb0EEENS1_21CollectiveEpilogueFwdINS6_IJS8_SA_S9_EEENS6_IJNS7_ILi1EEESI_SI_EEESC_SE_Li256ELb1ELb1ELb0ELb0EEENS1_19SingleTileSchedulerILb1ELb0ELb1ELi128EEEEEEEEEvNT_6ParamsE)
        /*0048*/ 	.short	0x0210
        /*004a*/ 	.short	0x0418


	//----- nvinfo : EIATTR_SW_WAR
	.align		4
.L_512:
        /*004c*/ 	.byte	0x04, 0x36
        /*004e*/ 	.short	(.L_514 - .L_513)
.L_513:
        /*0050*/ 	.word	0x00000008
.L_514:


//--------------------- .nv.info._ZN7cutlass13device_kernelIN5flash19enable_sm80_to_sm89INS1_16FlashAttnFwdSm80INS1_25CollectiveMainloopFwdSm80ILi8ELi1ELb1EN4cute5tupleIJNS5_1CILi128EEENS7_ILi64EEENS7_ILi256EEEEEELi256ENS_10bfloat16_tEfNS_4arch4Sm80ELb1ELb0ELb0ELb0ELb0ELb0ELb1ELb0EEENS1_21CollectiveEpilogueFwdINS6_IJS8_SA_S9_EEENS6_IJNS7_ILi1EEESI_SI_EEESC_SE_Li256ELb0ELb1ELb0ELb0EEENS1_30DynamicPersistentTileSchedulerILi256ELi256ELb0ELb1ELb0EEEEEEEEEvNT_6ParamsE --------------------------
	.section	.nv.info._ZN7cutlass13device_kernelIN5flash19enable_sm80_to_sm89INS1_16FlashAttnFwdSm80INS1_25CollectiveMainloopFwdSm80ILi8ELi1ELb1EN4cute5tupleIJNS5_1CILi128EEENS7_ILi64EEENS7_ILi256EEEEEELi256ENS_10bfloat16_tEfNS_4arch4Sm80ELb1ELb0ELb0ELb0ELb0ELb0ELb1ELb0EEENS1_21CollectiveEpilogueFwdINS6_IJS8_SA_S9_EEENS6_IJNS7_ILi1EEESI_SI_EEESC_SE_Li256ELb0ELb1ELb0ELb0EEENS1_30DynamicPersistentTileSchedulerILi256ELi256ELb0ELb1ELb0EEEEEEEEEvNT_6ParamsE,"",@"SHT_CUDA_INFO"
	.sectionflags	@""
	.align	4


	//----- nvinfo : EIATTR_CUDA_API_VERSION
	.align		4
        /*0000*/ 	.byte	0x04, 0x37
        /*0002*/ 	.short	(.L_516 - .L_515)
.L_515:
        /*0004*/ 	.word	0x00000082


	//----- nvinfo : EIATTR_KPARAM_INFO
	.align		4
.L_516:
        /*0008*/ 	.byte	0x04, 0x17
        /*000a*/ 	.short	(.L_518 - .L_517)
.L_517:
        /*000c*/ 	.word	0x00000000
        /*0010*/ 	.short	0x0000
        /*0012*/ 	.short	0x0000
        /*0014*/ 	.byte	0x00, 0xf0, 0xa1, 0x10


	//----- nvinfo : EIATTR_SPARSE_MMA_MASK
	.align		4
.L_518:
        /*0018*/ 	.byte	0x03, 0x50
        /*001a*/ 	.short	0x0000


	//----- nvinfo : EIATTR_MAXREG_COUNT
	.align		4
        /*001c*/ 	.byte	0x03, 0x1b
        /*001e*/ 	.short	0x00ff


	//----- nvinfo : EIATTR_MERCURY_ISA_VERSION
	.align		4
        /*0020*/ 	.byte	0x03, 0x5f
        /*0022*/ 	.short	0x0101


	//----- nvinfo : EIATTR_EXIT_INSTR_OFFSETS
	.align		4
        /*0024*/ 	.byte	0x04, 0x1c
        /*0026*/ 	.short	(.L_520 - .L_519)


	//   ....[0]....
.L_519:
        /*0028*/ 	.word	0x00000010


	//----- nvinfo : EIATTR_MAX_THREADS
	.align		4
.L_520:
        /*002c*/ 	.byte	0x04, 0x05
        /*002e*/ 	.short	(.L_522 - .L_521)
.L_521:
        /*0030*/ 	.word	0x00000100
        /*0034*/ 	.word	0x00000001
        /*0038*/ 	.word	0x00000001


	//----- nvinfo : EIATTR_CBANK_PARAM_SIZE
	.align		4
.L_522:
        /*003c*/ 	.byte	0x03, 0x19
        /*003e*/ 	.short	0x0428


	//----- nvinfo : EIATTR_PARAM_CBANK
	.align		4
        /*0040*/ 	.byte	0x04, 0x0a
        /*0042*/ 	.short	(.L_524 - .L_523)
	.align		4
.L_523:
        /*0044*/ 	.word	index@(.nv.constant0._ZN7cutlass13device_kernelIN5flash19enable_sm80_to_sm89INS1_16FlashAttnFwdSm80INS1_25CollectiveMainloopFwdSm80ILi8ELi1ELb1EN4cute5tupleIJNS5_1CILi128EEENS7_ILi64EEENS7_ILi256EEEEEELi256ENS_10bfloat16_tEfNS_4arch4Sm80ELb1ELb0ELb0ELb0ELb0ELb0ELb1ELb0EEENS1_21CollectiveEpilogueFwdINS6_IJS8_SA_S9_EEENS6_IJNS7_ILi1EEESI_SI_EEESC_SE_Li256ELb0ELb1ELb0ELb0EEENS1_30DynamicPersistentTileSchedulerILi256ELi256ELb0ELb1ELb0EEEEEEEEEvNT_6ParamsE)
        /*0048*/ 	.short	0x0210
        /*004a*/ 	.short	0x0428


	//----- nvinfo : EIATTR_SW_WAR
	.align		4
.L_524:
        /*004c*/ 	.byte	0x04, 0x36
        /*004e*/ 	.short	(.L_526 - .L_525)
.L_525:
        /*0050*/ 	.word	0x00000008
.L_526:


//--------------------- .nv.info._ZN7cutlass13device_kernelIN5flash19enable_sm80_to_sm89INS1_16FlashAttnFwdSm80INS1_25CollectiveMainloopFwdSm80ILi8ELi1ELb1EN4cute5tupleIJNS5_1CILi128EEENS7_ILi64EEENS7_ILi256EEEEEELi256ENS_10bfloat16_tEfNS_4arch4Sm80ELb1ELb0ELb0ELb1ELb0ELb0ELb1ELb0EEENS1_21CollectiveEpilogueFwdINS6_IJS8_SA_S9_EEENS6_IJNS7_ILi1EEESI_SI_EEESC_SE_Li256ELb1ELb1ELb0ELb0EEENS1_19SingleTileSchedulerILb1ELb0ELb1ELi128EEEEEEEEEvNT_6ParamsE --------------------------
	.section	.nv.info._ZN7cutlass13device_kernelIN5flash19enable_sm80_to_sm89INS1_16FlashAttnFwdSm80INS1_25CollectiveMainloopFwdSm80ILi8ELi1ELb1EN4cute5tupleIJNS5_1CILi128EEENS7_ILi64EEENS7_ILi256EEEEEELi256ENS_10bfloat16_tEfNS_4arch4Sm80ELb1ELb0ELb0ELb1ELb0ELb0ELb1ELb0EEENS1_21CollectiveEpilogueFwdINS6_IJS8_SA_S9_EEENS6_IJNS7_ILi1EEESI_SI_EEESC_SE_Li256ELb1ELb1ELb0ELb0EEENS1_19SingleTileSchedulerILb1ELb0ELb1ELi128EEEEEEEEEvNT_6ParamsE,"",@"SHT_CUDA_INFO"
	.sectionflags	@""
	.align	4


	//----- nvinfo : EIATTR_CUDA_API_VERSION
	.align		4
        /*0000*/ 	.byte	0x04, 0x37
        /*0002*/ 	.short	(.L_528 - .L_527)
.L_527:
        /*0004*/ 	.word	0x00000082


	//----- nvinfo : EIATTR_KPARAM_INFO
	.align		4
.L_528:
        /*0008*/ 	.byte	0x04, 0x17
        /*000a*/ 	.short	(.L_530 - .L_529)
.L_529:
        /*000c*/ 	.word	0x00000000
        /*0010*/ 	.short	0x0000
        /*0012*/ 	.short	0x0000
        /*0014*/ 	.byte	0x00, 0xf0, 0x61, 0x10


	//----- nvinfo : EIATTR_SPARSE_MMA_MASK
	.align		4
.L_530:
        /*0018*/ 	.byte	0x03, 0x50
        /*001a*/ 	.short	0x0000


	//----- nvinfo : EIATTR_MAXREG_COUNT
	.align		4
        /*001c*/ 	.byte	0x03, 0x1b
        /*001e*/ 	.short	0x00ff


	//----- nvinfo : EIATTR_MERCURY_ISA_VERSION
	.align		4
        /*0020*/ 	.byte	0x03, 0x5f
        /*0022*/ 	.short	0x0101


	//----- nvinfo : EIATTR_EXIT_INSTR_OFFSETS
	.align		4
        /*0024*/ 	.byte	0x04, 0x1c
        /*0026*/ 	.short	(.L_532 - .L_531)


	//   ....[0]....
.L_531:
        /*0028*/ 	.word	0x00000010


	//----- nvinfo : EIATTR_MAX_THREADS
	.align		4
.L_532:
        /*002c*/ 	.byte	0x04, 0x05
        /*002e*/ 	.short	(.L_534 - .L_533)
.L_533:
        /*0030*/ 	.word	0x00000100
        /*0034*/ 	.word	0x00000001
        /*0038*/ 	.word	0x00000001


	//----- nvinfo : EIATTR_CBANK_PARAM_SIZE
	.align		4
.L_534:
        /*003c*/ 	.byte	0x03, 0x19
        /*003e*/ 	.short	0x0418


	//----- nvinfo : EIATTR_PARAM_CBANK
	.align		4
        /*0040*/ 	.byte	0x04, 0x0a
        /*0042*/ 	.short	(.L_536 - .L_535)
	.align		4
.L_535:
        /*0044*/ 	.word	index@(.nv.constant0._ZN7cutlass13device_kernelIN5flash19enable_sm80_to_sm89INS1_16FlashAttnFwdSm80INS1_25CollectiveMainloopFwdSm80ILi8ELi1ELb1EN4cute5tupleIJNS5_1CILi128EEENS7_ILi64EEENS7_ILi256EEEEEELi256ENS_10bfloat16_tEfNS_4arch4Sm80ELb1ELb0ELb0ELb1ELb0ELb0ELb1ELb0EEENS1_21CollectiveEpilogueFwdINS6_IJS8_SA_S9_EEENS6_IJNS7_ILi1EEESI_SI_EEESC_SE_Li256ELb1ELb1ELb0ELb0EEENS1_19SingleTileSchedulerILb1ELb0ELb1ELi128EEEEEEEEEvNT_6ParamsE)
        /*0048*/ 	.short	0x0210
        /*004a*/ 	.short	0x0418


	//----- nvinfo : EIATTR_SW_WAR
	.align		4
.L_536:
        /*004c*/ 	.byte	0x04, 0x36
        /*004e*/ 	.short	(.L_538 - .L_537)
.L_537:
        /*0050*/ 	.word	0x00000008
.L_538:


//--------------------- .nv.info._ZN7cutlass13device_kernelIN5flash19enable_sm80_to_sm89INS1_16FlashAttnFwdSm80INS1_25CollectiveMainloopFwdSm80ILi8ELi1ELb0EN4cute5tupleIJNS5_1CILi128EEENS7_ILi32EEENS7_ILi256EEEEEELi256ENS_10bfloat16_tEfNS_4arch4Sm80ELb1ELb0ELb0ELb1ELb0ELb1ELb1ELb0EEENS1_21CollectiveEpilogueFwdINS6_IJS8_SA_S9_EEENS6_IJNS7_ILi1EEESI_SI_EEESC_SE_Li256ELb1ELb1ELb0ELb0EEENS1_19SingleTileSchedulerILb1ELb0ELb1ELi128EEEEEEEEEvNT_6ParamsE --------------------------
	.section	.nv.info._ZN7cutlass13device_kernelIN5flash19enable_sm80_to_sm89INS1_16FlashAttnFwdSm80INS1_25CollectiveMainloopFwdSm80ILi8ELi1ELb0EN4cute5tupleIJNS5_1CILi128EEENS7_ILi32EEENS7_ILi256EEEEEELi256ENS_10bfloat16_tEfNS_4arch4Sm80ELb1ELb0ELb0ELb1ELb0ELb1ELb1ELb0EEENS1_21CollectiveEpilogueFwdINS6_IJS8_SA_S9_EEENS6_IJNS7_ILi1EEESI_SI_EEESC_SE_Li256ELb1ELb1ELb0ELb0EEENS1_19SingleTileSchedulerILb1ELb0ELb1ELi128EEEEEEEEEvNT_6ParamsE,"",@"SHT_CUDA_INFO"
	.sectionflags	@""
	.align	4


	//----- nvinfo : EIATTR_CUDA_API_VERSION
	.align		4
        /*0000*/ 	.byte	0x04, 0x37
        /*0002*/ 	.short	(.L_540 - .L_539)
.L_539:
        /*0004*/ 	.word	0x00000082


	//----- nvinfo : EIATTR_KPARAM_INFO
	.align		4
.L_540:
        /*0008*/ 	.byte	0x04, 0x17
        /*000a*/ 	.short	(.L_542 - .L_541)
.L_541:
        /*000c*/ 	.word	0x00000000
        /*0010*/ 	.short	0x0000
        /*0012*/ 	.short	0x0000
        /*0014*/ 	.byte	0x00, 0xf0, 0x61, 0x10


	//----- nvinfo : EIATTR_SPARSE_MMA_MASK
	.align		4
.L_542:
        /*0018*/ 	.byte	0x03, 0x50
        /*001a*/ 	.short	0x0000


	//----- nvinfo : EIATTR_MAXREG_COUNT
	.align		4
        /*001c*/ 	.byte	0x03, 0x1b
        /*001e*/ 	.short	0x00ff


	//----- nvinfo : EIATTR_MERCURY_ISA_VERSION
	.align		4
        /*0020*/ 	.byte	0x03, 0x5f
        /*0022*/ 	.short	0x0101


	//----- nvinfo : EIATTR_EXIT_INSTR_OFFSETS
	.align		4
        /*0024*/ 	.byte	0x04, 0x1c
        /*0026*/ 	.short	(.L_544 - .L_543)


	//   ....[0]....
.L_543:
        /*0028*/ 	.word	0x00000010


	//----- nvinfo : EIATTR_MAX_THREADS
	.align		4
.L_544:
        /*002c*/ 	.byte	0x04, 0x05
        /*002e*/ 	.short	(.L_546 - .L_545)
.L_545:
        /*0030*/ 	.word	0x00000100
        /*0034*/ 	.word	0x00000001
        /*0038*/ 	.word	0x00000001


	//----- nvinfo : EIATTR_CBANK_PARAM_SIZE
	.align		4
.L_546:
        /*003c*/ 	.byte	0x03, 0x19
        /*003e*/ 	.short	0x0418


	//----- nvinfo : EIATTR_PARAM_CBANK
	.align		4
        /*0040*/ 	.byte	0x04, 0x0a
        /*0042*/ 	.short	(.L_548 - .L_547)
	.align		4
.L_547:
        /*0044*/ 	.word	index@(.nv.constant0._ZN7cutlass13device_kernelIN5flash19enable_sm80_to_sm89INS1_16FlashAttnFwdSm80INS1_25CollectiveMainloopFwdSm80ILi8ELi1ELb0EN4cute5tupleIJNS5_1CILi128EEENS7_ILi32EEENS7_ILi256EEEEEELi256ENS_10bfloat16_tEfNS_4arch4Sm80ELb1ELb0ELb0ELb1ELb0ELb1ELb1ELb0EEENS1_21CollectiveEpilogueFwdINS6_IJS8_SA_S9_EEENS6_IJNS7_ILi1EEESI_SI_EEESC_SE_Li256ELb1ELb1ELb0ELb0EEENS1_19SingleTileSchedulerILb1ELb0ELb1ELi128EEEEEEEEEvNT_6ParamsE)
        /*0048*/ 	.short	0x0210
        /*004a*/ 	.short	0x0418


	//----- nvinfo : EIATTR_SW_WAR
	.align		4
.L_548:
        /*004c*/ 	.byte	0x04, 0x36
        /*004e*/ 	.short	(.L_550 - .L_549)
.L_549:
        /*0050*/ 	.word	0x00000008
.L_550:


//--------------------- .nv.info._ZN7cutlass13device_kernelIN5flash19enable_sm80_to_sm89INS1_16FlashAttnFwdSm80INS1_25CollectiveMainloopFwdSm80ILi8ELi1ELb0EN4cute5tupleIJNS5_1CILi128EEENS7_ILi96EEENS7_ILi256EEEEEELi256ENS_10bfloat16_tEfNS_4arch4Sm80ELb0ELb0ELb0ELb0ELb0ELb0ELb1ELb0EEENS1_21CollectiveEpilogueFwdINS6_IJS8_SA_S9_EEENS6_IJNS7_ILi1EEESI_SI_EEESC_SE_Li256ELb0ELb1ELb0ELb0EEENS1_19SingleTileSchedulerILb0ELb0ELb1ELi128EEEEEEEEEvNT_6ParamsE --------------------------
	.section	.nv.info._ZN7cutlass13device_kernelIN5flash19enable_sm80_to_sm89INS1_16FlashAttnFwdSm80INS1_25CollectiveMainloopFwdSm80ILi8ELi1ELb0EN4cute5tupleIJNS5_1CILi128EEENS7_ILi96EEENS7_ILi256EEEEEELi256ENS_10bfloat16_tEfNS_4arch4Sm80ELb0ELb0ELb0ELb0ELb0ELb0ELb1ELb0EEENS1_21CollectiveEpilogueFwdINS6_IJS8_SA_S9_EEENS6_IJNS7_ILi1EEESI_SI_EEESC_SE_Li256ELb0ELb1ELb0ELb0EEENS1_19SingleTileSchedulerILb0ELb0ELb1ELi128EEEEEEEEEvNT_6ParamsE,"",@"SHT_CUDA_INFO"
	.sectionflags	@""
	.align	4


	//----- nvinfo : EIATTR_CUDA_API_VERSION
	.align		4
        /*0000*/ 	.byte	0x04, 0x37
        /*0002*/ 	.short	(.L_552 - .L_551)
.L_551:
        /*0004*/ 	.word	0x00000082


	//----- nvinfo : EIATTR_KPARAM_INFO
	.align		4
.L_552:
        /*0008*/ 	.byte	0x04, 0x17
        /*000a*/ 	.short	(.L_554 - .L_553)
.L_553:
        /*000c*/ 	.word	0x00000000
        /*0010*/ 	.short	0x0000
        /*0012*/ 	.short	0x0000
        /*0014*/ 	.byte	0x00, 0xf0, 0x61, 0x10


	//----- nvinfo : EIATTR_SPARSE_MMA_MASK
	.align		4
.L_554:
        /*0018*/ 	.byte	0x03, 0x50
        /*001a*/ 	.short	0x0000


	//----- nvinfo : EIATTR_MAXREG_COUNT
	.align		4
        /*001c*/ 	.byte	0x03, 0x1b
        /*001e*/ 	.short	0x00ff


	//----- nvinfo : EIATTR_MERCURY_ISA_VERSION
	.align		4
        /*0020*/ 	.byte	0x03, 0x5f
        /*0022*/ 	.short	0x0101


	//----- nvinfo : EIATTR_EXIT_INSTR_OFFSETS
	.align		4
        /*0024*/ 	.byte	0x04, 0x1c
        /*0026*/ 	.short	(.L_556 - .L_555)


	//   ....[0]....
.L_555:
        /*0028*/ 	.word	0x00000010


	//----- nvinfo : EIATTR_MAX_THREADS
	.align		4
.L_556:
        /*002c*/ 	.byte	0x04, 0x05
        /*002e*/ 	.short	(.L_558 - .L_557)
.L_557:
        /*0030*/ 	.word	0x00000100
        /*0034*/ 	.word	0x00000001
        /*0038*/ 	.word	0x00000001


	//----- nvinfo : EIATTR_CBANK_PARAM_SIZE
	.align		4
.L_558:
        /*003c*/ 	.byte	0x03, 0x19
        /*003e*/ 	.short	0x0418


	//----- nvinfo : EIATTR_PARAM_CBANK
	.align		4
        /*0040*/ 	.byte	0x04, 0x0a
        /*0042*/ 	.short	(.L_560 - .L_559)
	.align		4
.L_559:
        /*0044*/ 	.word	index@(.nv.constant0._ZN7cutlass13device_kernelIN5flash19enable_sm80_to_sm89INS1_16FlashAttnFwdSm80INS1_25CollectiveMainloopFwdSm80ILi8ELi1ELb0EN4cute5tupleIJNS5_1CILi128EEENS7_ILi96EEENS7_ILi256EEEEEELi256ENS_10bfloat16_tEfNS_4arch4Sm80ELb0ELb0ELb0ELb0ELb0ELb0ELb1ELb0EEENS1_21CollectiveEpilogueFwdINS6_IJS8_SA_S9_EEENS6_IJNS7_ILi1EEESI_SI_EEESC_SE_Li256ELb0ELb1ELb0ELb0EEENS1_19SingleTileSchedulerILb0ELb0ELb1ELi128EEEEEEEEEvNT_6ParamsE)
        /*0048*/ 	.short	0x0210
        /*004a*/ 	.short	0x0418


	//----- nvinfo : EIATTR_SW_WAR
	.align		4
.L_560:
        /*004c*/ 	.byte	0x04, 0x36
        /*004e*/ 	.short	(.L_562 - .L_561)
.L_561:
        /*0050*/ 	.word	0x00000008
.L_562:


//--------------------- .nv.info._ZN7cutlass13device_kernelIN5flash19enable_sm80_to_sm89INS1_16FlashAttnFwdSm80INS1_25CollectiveMainloopFwdSm80ILi8ELi1ELb0EN4cute5tupleIJNS5_1CILi128EEENS7_ILi96EEENS7_ILi256EEEEEELi256ENS_10bfloat16_tEfNS_4arch4Sm80ELb0ELb0ELb0ELb1ELb0ELb0ELb1ELb0EEENS1_21CollectiveEpilogueFwdINS6_IJS8_SA_S9_EEENS6_IJNS7_ILi1EEESI_SI_EEESC_SE_Li256ELb1ELb1ELb0ELb0EEENS1_19SingleTileSchedulerILb1ELb0ELb1ELi128EEEEEEEEEvNT_6ParamsE --------------------------
	.section	.nv.info._ZN7cutlass13device_kernelIN5flash19enable_sm80_to_sm89INS1_16FlashAttnFwdSm80INS1_25CollectiveMainloopFwdSm80ILi8ELi1ELb0EN4cute5tupleIJNS5_1CILi128EEENS7_ILi96EEENS7_ILi256EEEEEELi256ENS_10bfloat16_tEfNS_4arch4Sm80ELb0ELb0ELb0ELb1ELb0ELb0ELb1ELb0EEENS1_21CollectiveEpilogueFwdINS6_IJS8_SA_S9_EEENS6_IJNS7_ILi1EEESI_SI_EEESC_SE_Li256ELb1ELb1ELb0ELb0EEENS1_19SingleTileSchedulerILb1ELb0ELb1ELi128EEEEEEEEEvNT_6ParamsE,"",@"SHT_CUDA_INFO"
	.sectionflags	@""
	.align	4


	//----- nvinfo : EIATTR_CUDA_API_VERSION
	.align		4
        /*0000*/ 	.byte	0x04, 0x37
        /*0002*/ 	.short	(.L_564 - .L_563)
.L_563:
        /*0004*/ 	.word	0x00000082


	//----- nvinfo : EIATTR_KPARAM_INFO
	.align		4
.L_564:
        /*0008*/ 	.byte	0x04, 0x17
        /*000a*/ 	.short	(.L_566 - .L_565)
.L_565:
        /*000c*/ 	.word	0x00000000
        /*0010*/ 	.short	0x0000
        /*0012*/ 	.short	0x0000
        /*0014*/ 	.byte	0x00, 0xf0, 0x61, 0x10


	//----- nvinfo : EIATTR_SPARSE_MMA_MASK
	.align		4
.L_566:
        /*0018*/ 	.byte	0x03, 0x50
        /*001a*/ 	.short	0x0000


	//----- nvinfo : EIATTR_MAXREG_COUNT
	.align		4
        /*001c*/ 	.byte	0x03, 0x1b
        /*001e*/ 	.short	0x00ff


	//----- nvinfo : EIATTR_MERCURY_ISA_VERSION
	.align		4
        /*0020*/ 	.byte	0x03, 0x5f
        /*0022*/ 	.short	0x0101


	//----- nvinfo : EIATTR_EXIT_INSTR_OFFSETS
	.align		4
        /*0024*/ 	.byte	0x04, 0x1c
        /*0026*/ 	.short	(.L_568 - .L_567)


	//   ....[0]....
.L_567:
        /*0028*/ 	.word	0x00000010


	//----- nvinfo : EIATTR_MAX_THREADS
	.align		4
.L_568:
        /*002c*/ 	.byte	0x04, 0x05
        /*002e*/ 	.short	(.L_570 - .L_569)
.L_569:
        /*0030*/ 	.word	0x00000100
        /*0034*/ 	.word	0x00000001
        /*0038*/ 	.word	0x00000001


	//----- nvinfo : EIATTR_CBANK_PARAM_SIZE
	.align		4
.L_570:
        /*003c*/ 	.byte	0x03, 0x19
        /*003e*/ 	.short	0x0418


	//----- nvinfo : EIATTR_PARAM_CBANK
	.align		4
        /*0040*/ 	.byte	0x04, 0x0a
        /*0042*/ 	.short	(.L_572 - .L_571)
	.align		4
.L_571:
        /*0044*/ 	.word	index@(.nv.constant0._ZN7cutlass13device_kernelIN5flash19enable_sm80_to_sm89INS1_16FlashAttnFwdSm80INS1_25CollectiveMainloopFwdSm80ILi8ELi1ELb0EN4cute5tupleIJNS5_1CILi128EEENS7_ILi96EEENS7_ILi256EEEEEELi256ENS_10bfloat16_tEfNS_4arch4Sm80ELb0ELb0ELb0ELb1ELb0ELb0ELb1ELb0EEENS1_21CollectiveEpilogueFwdINS6_IJS8_SA_S9_EEENS6_IJNS7_ILi1EEESI_SI_EEESC_SE_Li256ELb1ELb1ELb0ELb0EEENS1_19SingleTileSchedulerILb1ELb0ELb1ELi128EEEEEEEEEvNT_6ParamsE)
        /*0048*/ 	.short	0x0210
        /*004a*/ 	.short	0x0418


	//----- nvinfo : EIATTR_SW_WAR
	.align		4
.L_572:
        /*004c*/ 	.byte	0x04, 0x36
        /*004e*/ 	.short	(.L_574 - .L_573)
.L_573:
        /*0050*/ 	.word	0x00000008
.L_574:


//--------------------- .nv.info._ZN7cutlass13device_kernelIN5flash19enable_sm80_to_sm89INS1_16FlashAttnFwdSm80INS1_25CollectiveMainloopFwdSm80ILi8ELi1ELb0EN4cute5tupleIJNS5_1CILi128EEENS7_ILi48EEENS7_ILi256EEEEEELi256ENS_10bfloat16_tEfNS_4arch4Sm80ELb0ELb0ELb0ELb1ELb0ELb1ELb1ELb0EEENS1_21CollectiveEpilogueFwdINS6_IJS8_SA_S9_EEENS6_IJNS7_ILi1EEESI_SI_EEESC_SE_Li256ELb1ELb1ELb0ELb0EEENS1_19SingleTileSchedulerILb1ELb0ELb1ELi128EEEEEEEEEvNT_6ParamsE --------------------------
	.section	.nv.info._ZN7cutlass13device_kernelIN5flash19enable_sm80_to_sm89INS1_16FlashAttnFwdSm80INS1_25CollectiveMainloopFwdSm80ILi8ELi1ELb0EN4cute5tupleIJNS5_1CILi128EEENS7_ILi48EEENS7_ILi256EEEEEELi256ENS_10bfloat16_tEfNS_4arch4Sm80ELb0ELb0ELb0ELb1ELb0ELb1ELb1ELb0EEENS1_21CollectiveEpilogueFwdINS6_IJS8_SA_S9_EEENS6_IJNS7_ILi1EEESI_SI_EEESC_SE_Li256ELb1ELb1ELb0ELb0EEENS1_19SingleTileSchedulerILb1ELb0ELb1ELi128EEEEEEEEEvNT_6ParamsE,"",@"SHT_CUDA_INFO"
	.sectionflags	@""
	.align	4


	//----- nvinfo : EIATTR_CUDA_API_VERSION
	.align		4
        /*0000*/ 	.byte	0x04, 0x37
        /*0002*/ 	.short	(.L_576 - .L_575)
.L_575:
        /*0004*/ 	.word	0x00000082


	//----- nvinfo : EIATTR_KPARAM_INFO
	.align		4
.L_576:
        /*0008*/ 	.byte	0x04, 0x17
        /*000a*/ 	.short	(.L_578 - .L_577)
.L_577:
        /*000c*/ 	.word	0x00000000
        /*0010*/ 	.short	0x0000
        /*0012*/ 	.short	0x0000
        /*0014*/ 	.byte	0x00, 0xf0, 0x61, 0x10


	//----- nvinfo : EIATTR_SPARSE_MMA_MASK
	.align		4
.L_578:
        /*0018*/ 	.byte	0x03, 0x50
        /*001a*/ 	.short	0x0000


	//----- nvinfo : EIATTR_MAXREG_COUNT
	.align		4
        /*001c*/ 	.byte	0x03, 0x1b
        /*001e*/ 	.short	0x00ff


	//----- nvinfo : EIATTR_MERCURY_ISA_VERSION
	.align		4
        /*0020*/ 	.byte	0x03, 0x5f
        /*0022*/ 	.short	0x0101


	//----- nvinfo : EIATTR_EXIT_INSTR_OFFSETS
	.align		4
        /*0024*/ 	.byte	0x04, 0x1c
        /*0026*/ 	.short	(.L_580 - .L_579)


	//   ....[0]....
.L_579:
        /*0028*/ 	.word	0x00000010


	//----- nvinfo : EIATTR_MAX_THREADS
	.align		4
.L_580:
        /*002c*/ 	.byte	0x04, 0x05
        /*002e*/ 	.short	(.L_582 - .L_581)
.L_581:
        /*0030*/ 	.word	0x00000100
        /*0034*/ 	.word	0x00000001
        /*0038*/ 	.word	0x00000001


	//----- nvinfo : EIATTR_CBANK_PARAM_SIZE
	.align		4
.L_582:
        /*003c*/ 	.byte	0x03, 0x19
        /*003e*/ 	.short	0x0418


	//----- nvinfo : EIATTR_PARAM_CBANK
	.align		4
        /*0040*/ 	.byte	0x04, 0x0a
        /*0042*/ 	.short	(.L_584 - .L_583)
	.align		4
.L_583:
        /*0044*/ 	.word	index@(.nv.constant0._ZN7cutlass13device_kernelIN5flash19enable_sm80_to_sm89INS1_16FlashAttnFwdSm80INS1_25CollectiveMainloopFwdSm80ILi8ELi1ELb0EN4cute5tupleIJNS5_1CILi128EEENS7_ILi48EEENS7_ILi256EEEEEELi256ENS_10bfloat16_tEfNS_4arch4Sm80ELb0ELb0ELb0ELb1ELb0ELb1ELb1ELb0EEENS1_21CollectiveEpilogueFwdINS6_IJS8_SA_S9_EEENS6_IJNS7_ILi1EEESI_SI_EEESC_SE_Li256ELb1ELb1ELb0ELb0EEENS1_19SingleTileSchedulerILb1ELb0ELb1ELi128EEEEEEEEEvNT_6ParamsE)
        /*0048*/ 	.short	0x0210
        /*004a*/ 	.short	0x0418


	//----- nvinfo : EIATTR_SW_WAR
	.align		4
.L_584:
        /*004c*/ 	.byte	0x04, 0x36
        /*004e*/ 	.short	(.L_586 - .L_585)
.L_585:
        /*0050*/ 	.word	0x00000008
.L_586:


//--------------------- .nv.info._ZN7cutlass13device_kernelIN5flash19enable_sm80_to_sm89INS1_16FlashAttnFwdSm80INS1_25CollectiveMainloopFwdSm80ILi8ELi1ELb0EN4cute5tupleIJNS5_1CILi128EEENS7_ILi64EEENS7_ILi256EEEEEELi256ENS_10bfloat16_tEfNS_4arch4Sm80ELb0ELb1ELb0ELb0ELb0ELb0ELb1ELb0EEENS1_21CollectiveEpilogueFwdINS6_IJS8_SA_S9_EEENS6_IJNS7_ILi1EEESI_SI_EEESC_SE_Li256ELb0ELb1ELb0ELb0EEENS1_19SingleTileSchedulerILb0ELb0ELb1ELi128EEEEEEEEEvNT_6ParamsE --------------------------
	.section	.nv.info._ZN7cutlass13device_kernelIN5flash19enable_sm80_to_sm89INS1_16FlashAttnFwdSm80INS1_25CollectiveMainloopFwdSm80ILi8ELi1ELb0EN4cute5tupleIJNS5_1CILi128EEENS7_ILi64EEENS7_ILi256EEEEEELi256ENS_10bfloat16_tEfNS_4arch4Sm80ELb0ELb1ELb0ELb0ELb0ELb0ELb1ELb0EEENS1_21CollectiveEpilogueFwdINS6_IJS8_SA_S9_EEENS6_IJNS7_ILi1EEESI_SI_EEESC_SE_Li256ELb0ELb1ELb0ELb0EEENS1_19SingleTileSchedulerILb0ELb0ELb1ELi128EEEEEEEEEvNT_6ParamsE,"",@"SHT_CUDA_INFO"
	.sectionflags	@""
	.align	4


	//----- nvinfo : EIATTR_CUDA_API_VERSION
	.align		4
        /*0000*/ 	.byte	0x04, 0x37
        /*0002*/ 	.short	(.L_588 - .L_587)
.L_587:
        /*0004*/ 	.word	0x00000082


	//----- nvinfo : EIATTR_KPARAM_INFO
	.align		4
.L_588:
        /*0008*/ 	.byte	0x04, 0x17
        /*000a*/ 	.short	(.L_590 - .L_589)
.L_589:
        /*000c*/ 	.word	0x00000000
        /*0010*/ 	.short	0x0000
        /*0012*/ 	.short	0x0000
        /*0014*/ 	.byte	0x00, 0xf0, 0x61, 0x10


	//----- nvinfo : EIATTR_SPARSE_MMA_MASK
	.align		4
.L_590:
        /*0018*/ 	.byte	0x03, 0x50
        /*001a*/ 	.short	0x0000


	//----- nvinfo : EIATTR_MAXREG_COUNT
	.align		4
        /*001c*/ 	.byte	0x03, 0x1b
        /*001e*/ 	.short	0x00ff


	//----- nvinfo : EIATTR_MERCURY_ISA_VERSION
	.align		4
        /*0020*/ 	.byte	0x03, 0x5f
        /*0022*/ 	.short	0x0101


	//----- nvinfo : EIATTR_EXIT_INSTR_OFFSETS
	.align		4
        /*0024*/ 	.byte	0x04, 0x1c
        /*0026*/ 	.short	(.L_592 - .L_591)


	//   ....[0]....
.L_591:
        /*0028*/ 	.word	0x00000010


	//----- nvinfo : EIATTR_MAX_THREADS
	.align		4
.L_592:
        /*002c*/ 	.byte	0x04, 0x05
        /*002e*/ 	.short	(.L_594 - .L_593)
.L_593:
        /*0030*/ 	.word	0x00000100
        /*0034*/ 	.word	0x00000001
        /*0038*/ 	.word	0x00000001


	//----- nvinfo : EIATTR_CBANK_PARAM_SIZE
	.align		4
.L_594:
        /*003c*/ 	.byte	0x03, 0x19
        /*003e*/ 	.short	0x0418


	//----- nvinfo : EIATTR_PARAM_CBANK
	.align		4
        /*0040*/ 	.byte	0x04, 0x0a
        /*0042*/ 	.short	(.L_596 - .L_595)
	.align		4
.L_595:
        /*0044*/ 	.word	index@(.nv.constant0._ZN7cutlass13device_kernelIN5flash19enable_sm80_to_sm89INS1_16FlashAttnFwdSm80INS1_25CollectiveMainloopFwdSm80ILi8ELi1ELb0EN4cute5tupleIJNS5_1CILi128EEENS7_ILi64EEENS7_ILi256EEEEEELi256ENS_10bfloat16_tEfNS_4arch4Sm80ELb0ELb1ELb0ELb0ELb0ELb0ELb1ELb0EEENS1_21CollectiveEpilogueFwdINS6_IJS8_SA_S9_EEENS6_IJNS7_ILi1EEESI_SI_EEESC_SE_Li256ELb0ELb1ELb0ELb0EEENS1_19SingleTileSchedulerILb0ELb0ELb1ELi128EEEEEEEEEvNT_6ParamsE)
        /*0048*/ 	.short	0x0210
        /*004a*/ 	.short	0x0418


	//----- nvinfo : EIATTR_SW_WAR
	.align		4
.L_596:
        /*004c*/ 	.byte	0x04, 0x36
        /*004e*/ 	.short	(.L_598 - .L_597)
.L_597:
        /*0050*/ 	.word	0x00000008
.L_598:


//--------------------- .nv.info._ZN7cutlass13device_kernelIN5flash19enable_sm80_to_sm89INS1_16FlashAttnFwdSm80INS1_25CollectiveMainloopFwdSm80ILi8ELi1ELb0EN4cute5tupleIJNS5_1CILi128EEENS7_ILi64EEENS7_ILi256EEEEEELi256ENS_10bfloat16_tEfNS_4arch4Sm80ELb0ELb1ELb0ELb1ELb0ELb0ELb1ELb0EEENS1_21CollectiveEpilogueFwdINS6_IJS8_SA_S9_EEENS6_IJNS7_ILi1EEESI_SI_EEESC_SE_Li256ELb1ELb1ELb0ELb0EEENS1_19SingleTileSchedulerILb1ELb0ELb1ELi128EEEEEEEEEvNT_6ParamsE --------------------------
	.section	.nv.info._ZN7cutlass13device_kernelIN5flash19enable_sm80_to_sm89INS1_16FlashAttnFwdSm80INS1_25CollectiveMainloopFwdSm80ILi8ELi1ELb0EN4cute5tupleIJNS5_1CILi128EEENS7_ILi64EEENS7_ILi256EEEEEELi256ENS_10bfloat16_tEfNS_4arch4Sm80ELb0ELb1ELb0ELb1ELb0ELb0ELb1ELb0EEENS1_21CollectiveEpilogueFwdINS6_IJS8_SA_S9_EEENS6_IJNS7_ILi1EEESI_SI_EEESC_SE_Li256ELb1ELb1ELb0ELb0EEENS1_19SingleTileSchedulerILb1ELb0ELb1ELi128EEEEEEEEEvNT_6ParamsE,"",@"SHT_CUDA_INFO"
	.sectionflags	@""
	.align	4


	//----- nvinfo : EIATTR_CUDA_API_VERSION
	.align		4
        /*0000*/ 	.byte	0x04, 0x37
        /*0002*/ 	.short	(.L_600 - .L_599)
.L_599:
        /*0004*/ 	.word	0x00000082


	//----- nvinfo : EIATTR_KPARAM_INFO
	.align		4
.L_600:
        /*0008*/ 	.byte	0x04, 0x17
        /*000a*/ 	.short	(.L_602 - .L_601)
.L_601:
        /*000c*/ 	.word	0x00000000
        /*0010*/ 	.short	0x0000
        /*0012*/ 	.short	0x0000
        /*0014*/ 	.byte	0x00, 0xf0, 0x61, 0x10


	//----- nvinfo : EIATTR_SPARSE_MMA_MASK
	.align		4
.L_602:
        /*0018*/ 	.byte	0x03, 0x50
        /*001a*/ 	.short	0x0000


	//----- nvinfo : EIATTR_MAXREG_COUNT
	.align		4
        /*001c*/ 	.byte	0x03, 0x1b
        /*001e*/ 	.short	0x00ff


	//----- nvinfo : EIATTR_MERCURY_ISA_VERSION
	.align		4
        /*0020*/ 	.byte	0x03, 0x5f
        /*0022*/ 	.short	0x0101


	//----- nvinfo : EIATTR_EXIT_INSTR_OFFSETS
	.align		4
        /*0024*/ 	.byte	0x04, 0x1c
        /*0026*/ 	.short	(.L_604 - .L_603)


	//   ....[0]....
.L_603:
        /*0028*/ 	.word	0x00000010


	//----- nvinfo : EIATTR_MAX_THREADS
	.align		4
.L_604:
        /*002c*/ 	.byte	0x04, 0x05
        /*002e*/ 	.short	(.L_606 - .L_605)
.L_605:
        /*0030*/ 	.word	0x00000100
        /*0034*/ 	.word	0x00000001
        /*0038*/ 	.word	0x00000001


	//----- nvinfo : EIATTR_CBANK_PARAM_SIZE
	.align		4
.L_606:
        /*003c*/ 	.byte	0x03, 0x19
        /*003e*/ 	.short	0x0418


	//----- nvinfo : EIATTR_PARAM_CBANK
	.align		4
        /*0040*/ 	.byte	0x04, 0x0a
        /*0042*/ 	.short	(.L_608 - .L_607)
	.align		4
.L_607:
        /*0044*/ 	.word	index@(.nv.constant0._ZN7cutlass13device_kernelIN5flash19enable_sm80_to_sm89INS1_16FlashAttnFwdSm80INS1_25CollectiveMainloopFwdSm80ILi8ELi1ELb0EN4cute5tupleIJNS5_1CILi128EEENS7_ILi64EEENS7_ILi256EEEEEELi256ENS_10bfloat16_tEfNS_4arch4Sm80ELb0ELb1ELb0ELb1ELb0ELb0ELb1ELb0EEENS1_21CollectiveEpilogueFwdINS6_IJS8_SA_S9_EEENS6_IJNS7_ILi1EEESI_SI_EEESC_SE_Li256ELb1ELb1ELb0ELb0EEENS1_19SingleTileSchedulerILb1ELb0ELb1ELi128EEEEEEEEEvNT_6ParamsE)
        /*0048*/ 	.short	0x0210
        /*004a*/ 	.short	0x0418


	//----- nvinfo : EIATTR_SW_WAR
	.align		4
.L_608:
        /*004c*/ 	.byte	0x04, 0x36
        /*004e*/ 	.short	(.L_610 - .L_609)
.L_609:
        /*0050*/ 	.word	0x00000008
.L_610:


//--------------------- .nv.info._ZN7cutlass13device_kernelIN5flash19enable_sm80_to_sm89INS1_16FlashAttnFwdSm80INS1_25CollectiveMainloopFwdSm80ILi8ELi1ELb0EN4cute5tupleIJNS5_1CILi128EEENS7_ILi48EEENS7_ILi256EEEEEELi256ENS_10bfloat16_tEfNS_4arch4Sm80ELb0ELb1ELb0ELb1ELb0ELb1ELb1ELb0EEENS1_21CollectiveEpilogueFwdINS6_IJS8_SA_S9_EEENS6_IJNS7_ILi1EEESI_SI_EEESC_SE_Li256ELb1ELb1ELb0ELb0EEENS1_19SingleTileSchedulerILb1ELb0ELb1ELi128EEEEEEEEEvNT_6ParamsE --------------------------
	.section	.nv.info._ZN7cutlass13device_kernelIN5flash19enable_sm80_to_sm89INS1_16FlashAttnFwdSm80INS1_25CollectiveMainloopFwdSm80ILi8ELi1ELb0EN4cute5tupleIJNS5_1CILi128EEENS7_ILi48EEENS7_ILi256EEEEEELi256ENS_10bfloat16_tEfNS_4arch4Sm80ELb0ELb1ELb0ELb1ELb0ELb1ELb1ELb0EEENS1_21CollectiveEpilogueFwdINS6_IJS8_SA_S9_EEENS6_IJNS7_ILi1EEESI_SI_EEESC_SE_Li256ELb1ELb1ELb0ELb0EEENS1_19SingleTileSchedulerILb1ELb0ELb1ELi128EEEEEEEEEvNT_6ParamsE,"",@"SHT_CUDA_INFO"
	.sectionflags	@""
	.align	4


	//----- nvinfo : EIATTR_CUDA_API_VERSION
	.align		4
        /*0000*/ 	.byte	0x04, 0x37
        /*0002*/ 	.short	(.L_612 - .L_611)
.L_611:
        /*0004*/ 	.word	0x00000082


	//----- nvinfo : EIATTR_KPARAM_INFO
	.align		4
.L_612:
        /*0008*/ 	.byte	0x04, 0x17
        /*000a*/ 	.short	(.L_614 - .L_613)
.L_613:
        /*000c*/ 	.word	0x00000000
        /*0010*/ 	.short	0x0000
        /*0012*/ 	.short	0x0000
        /*0014*/ 	.byte	0x00, 0xf0, 0x61, 0x10


	//----- nvinfo : EIATTR_SPARSE_MMA_MASK
	.align		4
.L_614:
        /*0018*/ 	.byte	0x03, 0x50
        /*001a*/ 	.short	0x0000


	//----- nvinfo : EIATTR_MAXREG_COUNT
	.align		4
        /*001c*/ 	.byte	0x03, 0x1b
        /*001e*/ 	.short	0x00ff


	//----- nvinfo : EIATTR_MERCURY_ISA_VERSION
	.align		4
        /*0020*/ 	.byte	0x03, 0x5f
        /*0022*/ 	.short	0x0101


	//----- nvinfo : EIATTR_EXIT_INSTR_OFFSETS
	.align		4
        /*0024*/ 	.byte	0x04, 0x1c
        /*0026*/ 	.short	(.L_616 - .L_615)


	//   ....[0]....
.L_615:
        /*0028*/ 	.word	0x00000010


	//----- nvinfo : EIATTR_MAX_THREADS
	.align		4
.L_616:
        /*002c*/ 	.byte	0x04, 0x05
        /*002e*/ 	.short	(.L_618 - .L_617)
.L_617:
        /*0030*/ 	.word	0x00000100
        /*0034*/ 	.word	0x00000001
        /*0038*/ 	.word	0x00000001


	//----- nvinfo : EIATTR_CBANK_PARAM_SIZE
	.align		4
.L_618:
        /*003c*/ 	.byte	0x03, 0x19
        /*003e*/ 	.short	0x0418


	//----- nvinfo : EIATTR_PARAM_CBANK
	.align		4
        /*0040*/ 	.byte	0x04, 0x0a
        /*0042*/ 	.short	(.L_620 - .L_619)
	.align		4
.L_619:
        /*0044*/ 	.word	index@(.nv.constant0._ZN7cutlass13device_kernelIN5flash19enable_sm80_to_sm89INS1_16FlashAttnFwdSm80INS1_25CollectiveMainloopFwdSm80ILi8ELi1ELb0EN4cute5tupleIJNS5_1CILi128EEENS7_ILi48EEENS7_ILi256EEEEEELi256ENS_10bfloat16_tEfNS_4arch4Sm80ELb0ELb1ELb0ELb1ELb0ELb1ELb1ELb0EEENS1_21CollectiveEpilogueFwdINS6_IJS8_SA_S9_EEENS6_IJNS7_ILi1EEESI_SI_EEESC_SE_Li256ELb1ELb1ELb0ELb0EEENS1_19SingleTileSchedulerILb1ELb0ELb1ELi128EEEEEEEEEvNT_6ParamsE)
        /*0048*/ 	.short	0x0210
        /*004a*/ 	.short	0x0418


	//----- nvinfo : EIATTR_SW_WAR
	.align		4
.L_620:
        /*004c*/ 	.byte	0x04, 0x36
        /*004e*/ 	.short	(.L_622 - .L_621)
.L_621:
        /*0050*/ 	.word	0x00000008
.L_622:


//--------------------- .nv.info._ZN7cutlass13device_kernelIN5flash19enable_sm80_to_sm89INS1_16FlashAttnFwdSm80INS1_25CollectiveMainloopFwdSm80ILi8ELi1ELb0EN4cute5tupleIJNS5_1CILi128EEENS7_ILi96EEENS7_ILi256EEEEEELi256ENS_10bfloat16_tEfNS_4arch4Sm80ELb1ELb0ELb0ELb0ELb0ELb0ELb1ELb0EEENS1_21CollectiveEpilogueFwdINS6_IJS8_SA_S9_EEENS6_IJNS7_ILi1EEESI_SI_EEESC_SE_Li256ELb0ELb1ELb0ELb0EEENS1_30DynamicPersistentTileSchedulerILi256ELi256ELb0ELb1ELb0EEEEEEEEEvNT_6ParamsE --------------------------
	.section	.nv.info._ZN7cutlass13device_kernelIN5flash19enable_sm80_to_sm89INS1_16FlashAttnFwdSm80INS1_25CollectiveMainloopFwdSm80ILi8ELi1ELb0EN4cute5tupleIJNS5_1CILi128EEENS7_ILi96EEENS7_ILi256EEEEEELi256ENS_10bfloat16_tEfNS_4arch4Sm80ELb1ELb0ELb0ELb0ELb0ELb0ELb1ELb0EEENS1_21CollectiveEpilogueFwdINS6_IJS8_SA_S9_EEENS6_IJNS7_ILi1EEESI_SI_EEESC_SE_Li256ELb0ELb1ELb0ELb0EEENS1_30DynamicPersistentTileSchedulerILi256ELi256ELb0ELb1ELb0EEEEEEEEEvNT_6ParamsE,"",@"SHT_CUDA_INFO"
	.sectionflags	@""
	.align	4


	//----- nvinfo : EIATTR_CUDA_API_VERSION
	.align		4
        /*0000*/ 	.byte	0x04, 0x37
        /*0002*/ 	.short	(.L_624 - .L_623)
.L_623:
        /*0004*/ 	.word	0x00000082


	//----- nvinfo : EIATTR_KPARAM_INFO
	.align		4
.L_624:
        /*0008*/ 	.byte	0x04, 0x17
        /*000a*/ 	.short	(.L_626 - .L_625)
.L_625:
        /*000c*/ 	.word	0x00000000
        /*0010*/ 	.short	0x0000
        /*0012*/ 	.short	0x0000
        /*0014*/ 	.byte	0x00, 0xf0, 0xa1, 0x10


	//----- nvinfo : EIATTR_SPARSE_MMA_MASK
	.align		4
.L_626:
        /*0018*/ 	.byte	0x03, 0x50
        /*001a*/ 	.short	0x0000


	//----- nvinfo : EIATTR_MAXREG_COUNT
	.align		4
        /*001c*/ 	.byte	0x03, 0x1b
        /*001e*/ 	.short	0x00ff


	//----- nvinfo : EIATTR_MERCURY_ISA_VERSION
	.align		4
        /*0020*/ 	.byte	0x03, 0x5f
        /*0022*/ 	.short	0x0101


	//----- nvinfo : EIATTR_EXIT_INSTR_OFFSETS
	.align		4
        /*0024*/ 	.byte	0x04, 0x1c
        /*0026*/ 	.short	(.L_628 - .L_627)


	//   ....[0]....
.L_627:
        /*0028*/ 	.word	0x00000010


	//----- nvinfo : EIATTR_MAX_THREADS
	.align		4
.L_628:
        /*002c*/ 	.byte	0x04, 0x05
        /*002e*/ 	.short	(.L_630 - .L_629)
.L_629:
        /*0030*/ 	.word	0x00000100
        /*0034*/ 	.word	0x00000001
        /*0038*/ 	.word	0x00000001


	//----- nvinfo : EIATTR_CBANK_PARAM_SIZE
	.align		4
.L_630:
        /*003c*/ 	.byte	0x03, 0x19
        /*003e*/ 	.short	0x0428


	//----- nvinfo : EIATTR_PARAM_CBANK
	.align		4
        /*0040*/ 	.byte	0x04, 0x0a
        /*0042*/ 	.short	(.L_632 - .L_631)
	.align		4
.L_631:
        /*0044*/ 	.word	index@(.nv.constant0._ZN7cutlass13device_kernelIN5flash19enable_sm80_to_sm89INS1_16FlashAttnFwdSm80INS1_25CollectiveMainloopFwdSm80ILi8ELi1ELb0EN4cute5tupleIJNS5_1CILi128EEENS7_ILi96EEENS7_ILi256EEEEEELi256ENS_10bfloat16_tEfNS_4arch4Sm80ELb1ELb0ELb0ELb0ELb0ELb0ELb1ELb0EEENS1_21CollectiveEpilogueFwdINS6_IJS8_SA_S9_EEENS6_IJNS7_ILi1EEESI_SI_EEESC_SE_Li256ELb0ELb1ELb0ELb0EEENS1_30DynamicPersistentTileSchedulerILi256ELi256ELb0ELb1ELb0EEEEEEEEEvNT_6ParamsE)
        /*0048*/ 	.short	0x0210
        /*004a*/ 	.short	0x0428


	//----- nvinfo : EIATTR_SW_WAR
	.align		4
.L_632:
        /*004c*/ 	.byte	0x04, 0x36
        /*004e*/ 	.short	(.L_634 - .L_633)
.L_633:
        /*0050*/ 	.word	0x00000008
.L_634:


//--------------------- .nv.info._ZN7cutlass13device_kernelIN5flash19enable_sm80_to_sm89INS1_16FlashAttnFwdSm80INS1_25CollectiveMainloopFwdSm80ILi8ELi1ELb0EN4cute5tupleIJNS5_1CILi128EEENS7_ILi96EEENS7_ILi256EEEEEELi256ENS_10bfloat16_tEfNS_4arch4Sm80ELb1ELb0ELb0ELb1ELb0ELb0ELb1ELb0EEENS1_21CollectiveEpilogueFwdINS6_IJS8_SA_S9_EEENS6_IJNS7_ILi1EEESI_SI_EEESC_SE_Li256ELb1ELb1ELb0ELb0EEENS1_19SingleTileSchedulerILb1ELb0ELb1ELi128EEEEEEEEEvNT_6ParamsE --------------------------
	.section	.nv.info._ZN7cutlass13device_kernelIN5flash19enable_sm80_to_sm89INS1_16FlashAttnFwdSm80INS1_25CollectiveMainloopFwdSm80ILi8ELi1ELb0EN4cute5tupleIJNS5_1CILi128EEENS7_ILi96EEENS7_ILi256EEEEEELi256ENS_10bfloat16_tEfNS_4arch4Sm80ELb1ELb0ELb0ELb1ELb0ELb0ELb1ELb0EEENS1_21CollectiveEpilogueFwdINS6_IJS8_SA_S9_EEENS6_IJNS7_ILi1EEESI_SI_EEESC_SE_Li256ELb1ELb1ELb0ELb0EEENS1_19SingleTileSchedulerILb1ELb0ELb1ELi128EEEEEEEEEvNT_6ParamsE,"",@"SHT_CUDA_INFO"
	.sectionflags	@""
	.align	4


	//----- nvinfo : EIATTR_CUDA_API_VERSION
	.align		4
        /*0000*/ 	.byte	0x04, 0x37
        /*0002*/ 	.short	(.L_636 - .L_635)
.L_635:
        /*0004*/ 	.word	0x00000082


	//----- nvinfo : EIATTR_KPARAM_INFO
	.align		4
.L_636:
        /*0008*/ 	.byte	0x04, 0x17
        /*000a*/ 	.short	(.L_638 - .L_637)
.L_637:
        /*000c*/ 	.word	0x00000000
        /*0010*/ 	.short	0x0000
        /*0012*/ 	.short	0x0000
        /*0014*/ 	.byte	0x00, 0xf0, 0x61, 0x10


	//----- nvinfo : EIATTR_SPARSE_MMA_MASK
	.align		4
.L_638:
        /*0018*/ 	.byte	0x03, 0x50
        /*001a*/ 	.short	0x0000


	//----- nvinfo : EIATTR_MAXREG_COUNT
	.align		4
        /*001c*/ 	.byte	0x03, 0x1b
        /*001e*/ 	.short	0x00ff


	//----- nvinfo : EIATTR_MERCURY_ISA_VERSION
	.align		4
        /*0020*/ 	.byte	0x03, 0x5f
        /*0022*/ 	.short	0x0101


	//----- nvinfo : EIATTR_EXIT_INSTR_OFFSETS
	.align		4
        /*0024*/ 	.byte	0x04, 0x1c
        /*0026*/ 	.short	(.L_640 - .L_639)


	//   ....[0]....
.L_639:
        /*0028*/ 	.word	0x00000010


	//----- nvinfo : EIATTR_MAX_THREADS
	.align		4
.L_640:
        /*002c*/ 	.byte	0x04, 0x05
        /*002e*/ 	.short	(.L_642 - .L_641)
.L_641:
        /*0030*/ 	.word	0x00000100
        /*0034*/ 	.word	0x00000001
        /*0038*/ 	.word	0x00000001


	//----- nvinfo : EIATTR_CBANK_PARAM_SIZE
	.align		4
.L_642:
        /*003c*/ 	.byte	0x03, 0x19
        /*003e*/ 	.short	0x0418


	//----- nvinfo : EIATTR_PARAM_CBANK
	.align		4
        /*0040*/ 	.byte	0x04, 0x0a
        /*0042*/ 	.short	(.L_644 - .L_643)
	.align		4
.L_643:
        /*0044*/ 	.word	index@(.nv.constant0._ZN7cutlass13device_kernelIN5flash19enable_sm80_to_sm89INS1_16FlashAttnFwdSm80INS1_25CollectiveMainloopFwdSm80ILi8ELi1ELb0EN4cute5tupleIJNS5_1CILi128EEENS7_ILi96EEENS7_ILi256EEEEEELi256ENS_10bfloat16_tEfNS_4arch4Sm80ELb1ELb0ELb0ELb1ELb0ELb0ELb1ELb0EEENS1_21CollectiveEpilogueFwdINS6_IJS8_SA_S9_EEENS6_IJNS7_ILi1EEESI_SI_EEESC_SE_Li256ELb1ELb1ELb0ELb0EEENS1_19SingleTileSchedulerILb1ELb0ELb1ELi128EEEEEEEEEvNT_6ParamsE)
        /*0048*/ 	.short	0x0210
        /*004a*/ 	.short	0x0418


	//----- nvinfo : EIATTR_SW_WAR
	.align		4
.L_644:
        /*004c*/ 	.byte	0x04, 0x36
        /*004e*/ 	.short	(.L_646 - .L_645)
.L_645:
        /*0050*/ 	.word	0x00000008
.L_646:


//--------------------- .nv.info._ZN7cutlass13device_kernelIN5flash19enable_sm80_to_sm89INS1_16FlashAttnFwdSm80INS1_25CollectiveMainloopFwdSm80ILi8ELi1ELb0EN4cute5tupleIJNS5_1CILi128EEENS7_ILi48EEENS7_ILi256EEEEEELi256ENS_10bfloat16_tEfNS_4arch4Sm80ELb1ELb0ELb0ELb1ELb0ELb1ELb1ELb0EEENS1_21CollectiveEpilogueFwdINS6_IJS8_SA_S9_EEENS6_IJNS7_ILi1EEESI_SI_EEESC_SE_Li256ELb1ELb1ELb0ELb0EEENS1_19SingleTileSchedulerILb1ELb0ELb1ELi128EEEEEEEEEvNT_6ParamsE --------------------------
	.section	.nv.info._ZN7cutlass13device_kernelIN5flash19enable_sm80_to_sm89INS1_16FlashAttnFwdSm80INS1_25CollectiveMainloopFwdSm80ILi8ELi1ELb0EN4cute5tupleIJNS5_1CILi128EEENS7_ILi48EEENS7_ILi256EEEEEELi256ENS_10bfloat16_tEfNS_4arch4Sm80ELb1ELb0ELb0ELb1ELb0ELb1ELb1ELb0EEENS1_21CollectiveEpilogueFwdINS6_IJS8_SA_S9_EEENS6_IJNS7_ILi1EEESI_SI_EEESC_SE_Li256ELb1ELb1ELb0ELb0EEENS1_19SingleTileSchedulerILb1ELb0ELb1ELi128EEEEEEEEEvNT_6ParamsE,"",@"SHT_CUDA_INFO"
	.sectionflags	@""
	.align	4


	//----- nvinfo : EIATTR_CUDA_API_VERSION
	.align		4
        /*0000*/ 	.byte	0x04, 0x37
        /*0002*/ 	.short	(.L_648 - .L_647)
.L_647:
        /*0004*/ 	.word	0x00000082


	//----- nvinfo : EIATTR_KPARAM_INFO
	.align		4
.L_648:
        /*0008*/ 	.byte	0x04, 0x17
        /*000a*/ 	.short	(.L_650 - .L_649)
.L_649:
        /*000c*/ 	.word	0x00000000
        /*0010*/ 	.short	0x0000
        /*0012*/ 	.short	0x0000
        /*0014*/ 	.byte	0x00, 0xf0, 0x61, 0x10


	//----- nvinfo : EIATTR_SPARSE_MMA_MASK
	.align		4
.L_650:
        /*0018*/ 	.byte	0x03, 0x50
        /*001a*/ 	.short	0x0000


	//----- nvinfo : EIATTR_MAXREG_COUNT
	.align		4
        /*001c*/ 	.byte	0x03, 0x1b
        /*001e*/ 	.short	0x00ff


	//----- nvinfo : EIATTR_MERCURY_ISA_VERSION
	.align		4
        /*0020*/ 	.byte	0x03, 0x5f
        /*0022*/ 	.short	0x0101


	//----- nvinfo : EIATTR_EXIT_INSTR_OFFSETS
	.align		4
        /*0024*/ 	.byte	0x04, 0x1c
        /*0026*/ 	.short	(.L_652 - .L_651)


	//   ....[0]....
.L_651:
        /*0028*/ 	.word	0x00000010


	//----- nvinfo : EIATTR_MAX_THREADS
	.align		4
.L_652:
        /*002c*/ 	.byte	0x04, 0x05
        /*002e*/ 	.short	(.L_654 - .L_653)
.L_653:
        /*0030*/ 	.word	0x00000100
        /*0034*/ 	.word	0x00000001
        /*0038*/ 	.word	0x00000001


	//----- nvinfo : EIATTR_CBANK_PARAM_SIZE
	.align		4
.L_654:
        /*003c*/ 	.byte	0x03, 0x19
        /*003e*/ 	.short	0x0418


	//----- nvinfo : EIATTR_PARAM_CBANK
	.align		4
        /*0040*/ 	.byte	0x04, 0x0a
        /*0042*/ 	.short	(.L_656 - .L_655)
	.align		4
.L_655:
        /*0044*/ 	.word	index@(.nv.constant0._ZN7cutlass13device_kernelIN5flash19enable_sm80_to_sm89INS1_16FlashAttnFwdSm80INS1_25CollectiveMainloopFwdSm80ILi8ELi1ELb0EN4cute5tupleIJNS5_1CILi128EEENS7_ILi48EEENS7_ILi256EEEEEELi256ENS_10bfloat16_tEfNS_4arch4Sm80ELb1ELb0ELb0ELb1ELb0ELb1ELb1ELb0EEENS1_21CollectiveEpilogueFwdINS6_IJS8_SA_S9_EEENS6_IJNS7_ILi1EEESI_SI_EEESC_SE_Li256ELb1ELb1ELb0ELb0EEENS1_19SingleTileSchedulerILb1ELb0ELb1ELi128EEEEEEEEEvNT_6ParamsE)
        /*0048*/ 	.short	0x0210
        /*004a*/ 	.short	0x0418


	//----- nvinfo : EIATTR_SW_WAR
	.align		4
.L_656:
        /*004c*/ 	.byte	0x04, 0x36
        /*004e*/ 	.short	(.L_658 - .L_657)
.L_657:
        /*0050*/ 	.word	0x00000008
.L_658:


//--------------------- .nv.callgraph             --------------------------
	.section	.nv.callgraph,"",@"SHT_CUDA_CALLGRAPH"
	.align	4
	.sectionentsize	8
	.align		4
        /*0000*/ 	.word	0x00000000
	.align		4
        /*0004*/ 	.word	0xffffffff
	.align		4
        /*0008*/ 	.word	0x00000000
	.align		4
        /*000c*/ 	.word	0xfffffffe
	.align		4
        /*0010*/ 	.word	0x00000000
	.align		4
        /*0014*/ 	.word	0xfffffffd
	.align		4
        /*0018*/ 	.word	0x00000000
	.align		4
        /*001c*/ 	.word	0xfffffffc


//--------------------- .nv.constant4             --------------------------
	.section	.nv.constant4,"a",@progbits
	.align	8
	.align		8
.nv.constant4:
        /*0000*/ 	.dword	_ZN77_INTERNAL_6e8fd411_41_flash_fwd_hdim256_bf16_softcapall_sm80_cu_0106449f_36004cuda3std3__45__cpo5beginE
	.align		8
        /*0008*/ 	.dword	_ZN77_INTERNAL_6e8fd411_41_flash_fwd_hdim256_bf16_softcapall_sm80_cu_0106449f_36004cuda3std3__45__cpo3endE
	.align		8
        /*0010*/ 	.dword	_ZN77_INTERNAL_6e8fd411_41_flash_fwd_hdim256_bf16_softcapall_sm80_cu_0106449f_36004cuda3std3__45__cpo6cbeginE
	.align		8
        /*0018*/ 	.dword	_ZN77_INTERNAL_6e8fd411_41_flash_fwd_hdim256_bf16_softcapall_sm80_cu_0106449f_36004cuda3std3__45__cpo4cendE
	.align		8
        /*0020*/ 	.dword	_ZN77_INTERNAL_6e8fd411_41_flash_fwd_hdim256_bf16_softcapall_sm80_cu_0106449f_36004cuda3std3__479_GLOBAL__N__6e8fd411_41_flash_fwd_hdim256_bf16_softcapall_sm80_cu_0106449f_36006ignoreE
	.align		8
        /*0028*/ 	.dword	_ZN77_INTERNAL_6e8fd411_41_flash_fwd_hdim256_bf16_softcapall_sm80_cu_0106449f_36004cuda3std3__419piecewise_constructE
	.align		8
        /*0030*/ 	.dword	_ZN77_INTERNAL_6e8fd411_41_flash_fwd_hdim256_bf16_softcapall_sm80_cu_0106449f_36004cuda3std3__48in_placeE
	.align		8
        /*0038*/ 	.dword	_ZN77_INTERNAL_6e8fd411_41_flash_fwd_hdim256_bf16_softcapall_sm80_cu_0106449f_36004cuda3std6ranges3__45__cpo4swapE
	.align		8
        /*0040*/ 	.dword	_ZN77_INTERNAL_6e8fd411_41_flash_fwd_hdim256_bf16_softcapall_sm80_cu_0106449f_36004cuda3std6ranges3__45__cpo9iter_moveE
	.align		8
        /*0048*/ 	.dword	_ZN77_INTERNAL_6e8fd411_41_flash_fwd_hdim256_bf16_softcapall_sm80_cu_0106449f_36004cute7productE
	.align		8
        /*0050*/ 	.dword	_ZN77_INTERNAL_6e8fd411_41_flash_fwd_hdim256_bf16_softcapall_sm80_cu_0106449f_36004cute1_E


//--------------------- .text._ZN7cutlass13device_kernelIN5flash19enable_sm80_to_sm89INS1_16FlashAttnFwdSm80INS1_25CollectiveMainloopFwdSm80ILi8ELi1ELb1EN4cute5tupleIJNS5_1CILi128EEENS7_ILi64EEENS7_ILi256EEEEEELi256ENS_10bfloat16_tEfNS_4arch4Sm80ELb0ELb0ELb1ELb0ELb0ELb0ELb1ELb0EEENS1_21CollectiveEpilogueFwdINS6_IJS8_SA_S9_EEENS6_IJNS7_ILi1EEESI_SI_EEESC_SE_Li256ELb0ELb1ELb0ELb0EEENS1_19SingleTileSchedulerILb0ELb0ELb1ELi128EEEEEEEEEvNT_6ParamsE --------------------------
	.section	.text._ZN7cutlass13device_kernelIN5flash19enable_sm80_to_sm89INS1_16FlashAttnFwdSm80INS1_25CollectiveMainloopFwdSm80ILi8ELi1ELb1EN4cute5tupleIJNS5_1CILi128EEENS7_ILi64EEENS7_ILi256EEEEEELi256ENS_10bfloat16_tEfNS_4arch4Sm80ELb0ELb0ELb1ELb0ELb0ELb0ELb1ELb0EEENS1_21CollectiveEpilogueFwdINS6_IJS8_SA_S9_EEENS6_IJNS7_ILi1EEESI_SI_EEESC_SE_Li256ELb0ELb1ELb0ELb0EEENS1_19SingleTileSchedulerILb0ELb0ELb1ELi128EEEEEEEEEvNT_6ParamsE,"ax",@progbits
	.align	128
.text._ZN7cutlass13device_kernelIN5flash19enable_sm80_to_sm89INS1_16FlashAttnFwdSm80INS1_25CollectiveMainloopFwdSm80ILi8ELi1ELb1EN4cute5tupleIJNS5_1CILi128EEENS7_ILi64EEENS7_ILi256EEEEEELi256ENS_10bfloat16_tEfNS_4arch4Sm80ELb0ELb0ELb1ELb0ELb0ELb0ELb1ELb0EEENS1_21CollectiveEpilogueFwdINS6_IJS8_SA_S9_EEENS6_IJNS7_ILi1EEESI_SI_EEESC_SE_Li256ELb0ELb1ELb0ELb0EEENS1_19SingleTileSchedulerILb0ELb0ELb1ELi128EEEEEEEEEvNT_6ParamsE:
        .type           _ZN7cutlass13device_kernelIN5flash19enable_sm80_to_sm89INS1_16FlashAttnFwdSm80INS1_25CollectiveMainloopFwdSm80ILi8ELi1ELb1EN4cute5tupleIJNS5_1CILi128EEENS7_ILi64EEENS7_ILi256EEEEEELi256ENS_10bfloat16_tEfNS_4arch4Sm80ELb0ELb0ELb1ELb0ELb0ELb0ELb1ELb0EEENS1_21CollectiveEpilogueFwdINS6_IJS8_SA_S9_EEENS6_IJNS7_ILi1EEESI_SI_EEESC_SE_Li256ELb0ELb1ELb0ELb0EEENS1_19SingleTileSchedulerILb0ELb0ELb1ELi128EEEEEEEEEvNT_6ParamsE,@function
        .size           _ZN7cutlass13device_kernelIN5flash19enable_sm80_to_sm89INS1_16FlashAttnFwdSm80INS1_25CollectiveMainloopFwdSm80ILi8ELi1ELb1EN4cute5tupleIJNS5_1CILi128EEENS7_ILi64EEENS7_ILi256EEEEEELi256ENS_10bfloat16_tEfNS_4arch4Sm80ELb0ELb0ELb1ELb0ELb0ELb0ELb1ELb0EEENS1_21CollectiveEpilogueFwdINS6_IJS8_SA_S9_EEENS6_IJNS7_ILi1EEESI_SI_EEESC_SE_Li256ELb0ELb1ELb0ELb0EEENS1_19SingleTileSchedulerILb0ELb0ELb1ELi128EEEEEEEEEvNT_6ParamsE,(.L_x_36 - _ZN7cutlass13device_kernelIN5flash19enable_sm80_to_sm89INS1_16FlashAttnFwdSm80INS1_25CollectiveMainloopFwdSm80ILi8ELi1ELb1EN4cute5tupleIJNS5_1CILi128EEENS7_ILi64EEENS7_ILi256EEEEEELi256ENS_10bfloat16_tEfNS_4arch4Sm80ELb0ELb0ELb1ELb0ELb0ELb0ELb1ELb0EEENS1_21CollectiveEpilogueFwdINS6_IJS8_SA_S9_EEENS6_IJNS7_ILi1EEESI_SI_EEESC_SE_Li256ELb0ELb1ELb0ELb0EEENS1_19SingleTileSchedulerILb0ELb0ELb1ELi128EEEEEEEEEvNT_6ParamsE)
        .other          _ZN7cutlass13device_kernelIN5flash19enable_sm80_to_sm89INS1_16FlashAttnFwdSm80INS1_25CollectiveMainloopFwdSm80ILi8ELi1ELb1EN4cute5tupleIJNS5_1CILi128EEENS7_ILi64EEENS7_ILi256EEEEEELi256ENS_10bfloat16_tEfNS_4arch4Sm80ELb0ELb0ELb1ELb0ELb0ELb0ELb1ELb0EEENS1_21CollectiveEpilogueFwdINS6_IJS8_SA_S9_EEENS6_IJNS7_ILi1EEESI_SI_EEESC_SE_Li256ELb0ELb1ELb0ELb0EEENS1_19SingleTileSchedulerILb0ELb0ELb1ELi128EEEEEEEEEvNT_6ParamsE,@"STO_CUDA_ENTRY STV_DEFAULT"
_ZN7cutlass13device_kernelIN5flash19enable_sm80_to_sm89INS1_16FlashAttnFwdSm80INS1_25CollectiveMainloopFwdSm80ILi8ELi1ELb1EN4cute5tupleIJNS5_1CILi128EEENS7_ILi64EEENS7_ILi256EEEEEELi256ENS_10bfloat16_tEfNS_4arch4Sm80ELb0ELb0ELb1ELb0ELb0ELb0ELb1ELb0EEENS1_21CollectiveEpilogueFwdINS6_IJS8_SA_S9_EEENS6_IJNS7_ILi1EEESI_SI_EEESC_SE_Li256ELb0ELb1ELb0ELb0EEENS1_19SingleTileSchedulerILb0ELb0ELb1ELi128EEEEEEEEEvNT_6ParamsE:
[----:B------:R-:W-:Y:S01]  /*0000*/  LDC R1, c[0x0][0x28] ;  /* 0x00000a00ff017b82 */ /* 0x000fe20000000800 */
[----:B------:R-:W-:Y:S05]  /*0010*/  EXIT ;  /* 0x000000000000794d */ /* 0x000fea0003800000 */
.L_x_0:
[----:B------:R-:W-:-:S00]  /*0020*/  BRA `(.L_x_0) ;  /* 0xfffffffc00fc7947 */ /* 0x000fc0000383ffff */
[----:B------:R-:W-:-:S00]  /*0030*/  NOP ;  /* 0x0000000000007918 */ /* 0x000fc00000000000 */
        /* <DEDUP_REMOVED lines=12> */
.L_x_36:


//--------------------- .text._ZN7cutlass13device_kernelIN5flash19enable_sm80_to_sm89INS1_16FlashAttnFwdSm80INS1_25CollectiveMainloopFwdSm80ILi8ELi1ELb1EN4cute5tupleIJNS5_1CILi128EEENS7_ILi64EEENS7_ILi256EEEEEELi256ENS_10bfloat16_tEfNS_4arch4Sm80ELb0ELb0ELb1ELb1ELb0ELb0ELb1ELb0EEENS1_21CollectiveEpilogueFwdINS6_IJS8_SA_S9_EEENS6_IJNS7_ILi1EEESI_SI_EEESC_SE_Li256ELb1ELb1ELb0ELb0EEENS1_19SingleTileSchedulerILb1ELb0ELb1ELi128EEEEEEEEEvNT_6ParamsE --------------------------
	.section	.text._ZN7cutlass13device_kernelIN5flash19enable_sm80_to_sm89INS1_16FlashAttnFwdSm80INS1_25CollectiveMainloopFwdSm80ILi8ELi1ELb1EN4cute5tupleIJNS5_1CILi128EEENS7_ILi64EEENS7_ILi256EEEEEELi256ENS_10bfloat16_tEfNS_4arch4Sm80ELb0ELb0ELb1ELb1ELb0ELb0ELb1ELb0EEENS1_21CollectiveEpilogueFwdINS6_IJS8_SA_S9_EEENS6_IJNS7_ILi1EEESI_SI_EEESC_SE_Li256ELb1ELb1ELb0ELb0EEENS1_19SingleTileSchedulerILb1ELb0ELb1ELi128EEEEEEEEEvNT_6ParamsE,"ax",@progbits
	.align	128
.text._ZN7cutlass13device_kernelIN5flash19enable_sm80_to_sm89INS1_16FlashAttnFwdSm80INS1_25CollectiveMainloopFwdSm80ILi8ELi1ELb1EN4cute5tupleIJNS5_1CILi128EEENS7_ILi64EEENS7_ILi256EEEEEELi256ENS_10bfloat16_tEfNS_4arch4Sm80ELb0ELb0ELb1ELb1ELb0ELb0ELb1ELb0EEENS1_21CollectiveEpilogueFwdINS6_IJS8_SA_S9_EEENS6_IJNS7_ILi1EEESI_SI_EEESC_SE_Li256ELb1ELb1ELb0ELb0EEENS1_19SingleTileSchedulerILb1ELb0ELb1ELi128EEEEEEEEEvNT_6ParamsE:
        .type           _ZN7cutlass13device_kernelIN5flash19enable_sm80_to_sm89INS1_16FlashAttnFwdSm80INS1_25CollectiveMainloopFwdSm80ILi8ELi1ELb1EN4cute5tupleIJNS5_1CILi128EEENS7_ILi64EEENS7_ILi256EEEEEELi256ENS_10bfloat16_tEfNS_4arch4Sm80ELb0ELb0ELb1ELb1ELb0ELb0ELb1ELb0EEENS1_21CollectiveEpilogueFwdINS6_IJS8_SA_S9_EEENS6_IJNS7_ILi1EEESI_SI_EEESC_SE_Li256ELb1ELb1ELb0ELb0EEENS1_19SingleTileSchedulerILb1ELb0ELb1ELi128EEEEEEEEEvNT_6ParamsE,@function
        .size           _ZN7cutlass13device_kernelIN5flash19enable_sm80_to_sm89INS1_16FlashAttnFwdSm80INS1_25CollectiveMainloopFwdSm80ILi8ELi1ELb1EN4cute5tupleIJNS5_1CILi128EEENS7_ILi64EEENS7_ILi256EEEEEELi256ENS_10bfloat16_tEfNS_4arch4Sm80ELb0ELb0ELb1ELb1ELb0ELb0ELb1ELb0EEENS1_21CollectiveEpilogueFwdINS6_IJS8_SA_S9_EEENS6_IJNS7_ILi1EEESI_SI_EEESC_SE_Li256ELb1ELb1ELb0ELb0EEENS1_19SingleTileSchedulerILb1ELb0ELb1ELi128EEEEEEEEEvNT_6ParamsE,(.L_x_37 - _ZN7cutlass13device_kernelIN5flash19enable_sm80_to_sm89INS1_16FlashAttnFwdSm80INS1_25CollectiveMainloopFwdSm80ILi8ELi1ELb1EN4cute5tupleIJNS5_1CILi128EEENS7_ILi64EEENS7_ILi256EEEEEELi256ENS_10bfloat16_tEfNS_4arch4Sm80ELb0ELb0ELb1ELb1ELb0ELb0ELb1ELb0EEENS1_21CollectiveEpilogueFwdINS6_IJS8_SA_S9_EEENS6_IJNS7_ILi1EEESI_SI_EEESC_SE_Li256ELb1ELb1ELb0ELb0EEENS1_19SingleTileSchedulerILb1ELb0ELb1ELi128EEEEEEEEEvNT_6ParamsE)
        .other          _ZN7cutlass13device_kernelIN5flash19enable_sm80_to_sm89INS1_16FlashAttnFwdSm80INS1_25CollectiveMainloopFwdSm80ILi8ELi1ELb1EN4cute5tupleIJNS5_1CILi128EEENS7_ILi64EEENS7_ILi256EEEEEELi256ENS_10bfloat16_tEfNS_4arch4Sm80ELb0ELb0ELb1ELb1ELb0ELb0ELb1ELb0EEENS1_21CollectiveEpilogueFwdINS6_IJS8_SA_S9_EEENS6_IJNS7_ILi1EEESI_SI_EEESC_SE_Li256ELb1ELb1ELb0ELb0EEENS1_19SingleTileSchedulerILb1ELb0ELb1ELi128EEEEEEEEEvNT_6ParamsE,@"STO_CUDA_ENTRY STV_DEFAULT"
_ZN7cutlass13device_kernelIN5flash19enable_sm80_to_sm89INS1_16FlashAttnFwdSm80INS1_25CollectiveMainloopFwdSm80ILi8ELi1ELb1EN4cute5tupleIJNS5_1CILi128EEENS7_ILi64EEENS7_ILi256EEEEEELi256ENS_10bfloat16_tEfNS_4arch4Sm80ELb0ELb0ELb1ELb1ELb0ELb0ELb1ELb0EEENS1_21CollectiveEpilogueFwdINS6_IJS8_SA_S9_EEENS6_IJNS7_ILi1EEESI_SI_EEESC_SE_Li256ELb1ELb1ELb0ELb0EEENS1_19SingleTileSchedulerILb1ELb0ELb1ELi128EEEEEEEEEvNT_6ParamsE:
[----:B------:R-:W-:Y:S01]  /*0000*/  LDC R1, c[0x0][0x28] ;  /* 0x00000a00ff017b82 */ /* 0x000fe20000000800 */
[----:B------:R-:W-:Y:S05]  /*0010*/  EXIT ;  /* 0x000000000000794d */ /* 0x000fea0003800000 */
.L_x_1:
        /* <DEDUP_REMOVED lines=14> */
.L_x_37:


//--------------------- .text._ZN7cutlass13device_kernelIN5flash19enable_sm80_to_sm89INS1_16FlashAttnFwdSm80INS1_25CollectiveMainloopFwdSm80ILi8ELi1ELb0EN4cute5tupleIJNS5_1CILi128EEENS7_ILi32EEENS7_ILi256EEEEEELi256ENS_10bfloat16_tEfNS_4arch4Sm80ELb0ELb0ELb1ELb1ELb0ELb1ELb1ELb0EEENS1_21CollectiveEpilogueFwdINS6_IJS8_SA_S9_EEENS6_IJNS7_ILi1EEESI_SI_EEESC_SE_Li256ELb1ELb1ELb0ELb0EEENS1_19SingleTileSchedulerILb1ELb0ELb1ELi128EEEEEEEEEvNT_6ParamsE --------------------------
	.section	.text._ZN7cutlass13device_kernelIN5flash19enable_sm80_to_sm89INS1_16FlashAttnFwdSm80INS1_25CollectiveMainloopFwdSm80ILi8ELi1ELb0EN4cute5tupleIJNS5_1CILi128EEENS7_ILi32EEENS7_ILi256EEEEEELi256ENS_10bfloat16_tEfNS_4arch4Sm80ELb0ELb0ELb1ELb1ELb0ELb1ELb1ELb0EEENS1_21CollectiveEpilogueFwdINS6_IJS8_SA_S9_EEENS6_IJNS7_ILi1EEESI_SI_EEESC_SE_Li256ELb1ELb1ELb0ELb0EEENS1_19SingleTileSchedulerILb1ELb0ELb1ELi128EEEEEEEEEvNT_6ParamsE,"ax",@progbits
	.align	128
.text._ZN7cutlass13device_kernelIN5flash19enable_sm80_to_sm89INS1_16FlashAttnFwdSm80INS1_25CollectiveMainloopFwdSm80ILi8ELi1ELb0EN4cute5tupleIJNS5_1CILi128EEENS7_ILi32EEENS7_ILi256EEEEEELi256ENS_10bfloat16_tEfNS_4arch4Sm80ELb0ELb0ELb1ELb1ELb0ELb1ELb1ELb0EEENS1_21CollectiveEpilogueFwdINS6_IJS8_SA_S9_EEENS6_IJNS7_ILi1EEESI_SI_EEESC_SE_Li256ELb1ELb1ELb0ELb0EEENS1_19SingleTileSchedulerILb1ELb0ELb1ELi128EEEEEEEEEvNT_6ParamsE:
        .type           _ZN7cutlass13device_kernelIN5flash19enable_sm80_to_sm89INS1_16FlashAttnFwdSm80INS1_25CollectiveMainloopFwdSm80ILi8ELi1ELb0EN4cute5tupleIJNS5_1CILi128EEENS7_ILi32EEENS7_ILi256EEEEEELi256ENS_10bfloat16_tEfNS_4arch4Sm80ELb0ELb0ELb1ELb1ELb0ELb1ELb1ELb0EEENS1_21CollectiveEpilogueFwdINS6_IJS8_SA_S9_EEENS6_IJNS7_ILi1EEESI_SI_EEESC_SE_Li256ELb1ELb1ELb0ELb0EEENS1_19SingleTileSchedulerILb1ELb0ELb1ELi128EEEEEEEEEvNT_6ParamsE,@function
        .size           _ZN7cutlass13device_kernelIN5flash19enable_sm80_to_sm89INS1_16FlashAttnFwdSm80INS1_25CollectiveMainloopFwdSm80ILi8ELi1ELb0EN4cute5tupleIJNS5_1CILi128EEENS7_ILi32EEENS7_ILi256EEEEEELi256ENS_10bfloat16_tEfNS_4arch4Sm80ELb0ELb0ELb1ELb1ELb0ELb1ELb1ELb0EEENS1_21CollectiveEpilogueFwdINS6_IJS8_SA_S9_EEENS6_IJNS7_ILi1EEESI_SI_EEESC_SE_Li256ELb1ELb1ELb0ELb0EEENS1_19SingleTileSchedulerILb1ELb0ELb1ELi128EEEEEEEEEvNT_6ParamsE,(.L_x_38 - _ZN7cutlass13device_kernelIN5flash19enable_sm80_to_sm89INS1_16FlashAttnFwdSm80INS1_25CollectiveMainloopFwdSm80ILi8ELi1ELb0EN4cute5tupleIJNS5_1CILi128EEENS7_ILi32EEENS7_ILi256EEEEEELi256ENS_10bfloat16_tEfNS_4arch4Sm80ELb0ELb0ELb1ELb1ELb0ELb1ELb1ELb0EEENS1_21CollectiveEpilogueFwdINS6_IJS8_SA_S9_EEENS6_IJNS7_ILi1EEESI_SI_EEESC_SE_Li256ELb1ELb1ELb0ELb0EEENS1_19SingleTileSchedulerILb1ELb0ELb1ELi128EEEEEEEEEvNT_6ParamsE)
        .other          _ZN7cutlass13device_kernelIN5flash19enable_sm80_to_sm89INS1_16FlashAttnFwdSm80INS1_25CollectiveMainloopFwdSm80ILi8ELi1ELb0EN4cute5tupleIJNS5_1CILi128EEENS7_ILi32EEENS7_ILi256EEEEEELi256ENS_10bfloat16_tEfNS_4arch4Sm80ELb0ELb0ELb1ELb1ELb0ELb1ELb1ELb0EEENS1_21CollectiveEpilogueFwdINS6_IJS8_SA_S9_EEENS6_IJNS7_ILi1EEESI_SI_EEESC_SE_Li256ELb1ELb1ELb0ELb0EEENS1_19SingleTileSchedulerILb1ELb0ELb1ELi128EEEEEEEEEvNT_6ParamsE,@"STO_CUDA_ENTRY STV_DEFAULT"
_ZN7cutlass13device_kernelIN5flash19enable_sm80_to_sm89INS1_16FlashAttnFwdSm80INS1_25CollectiveMainloopFwdSm80ILi8ELi1ELb0EN4cute5tupleIJNS5_1CILi128EEENS7_ILi32EEENS7_ILi256EEEEEELi256ENS_10bfloat16_tEfNS_4arch4Sm80ELb0ELb0ELb1ELb1ELb0ELb1ELb1ELb0EEENS1_21CollectiveEpilogueFwdINS6_IJS8_SA_S9_EEENS6_IJNS7_ILi1EEESI_SI_EEESC_SE_Li256ELb1ELb1ELb0ELb0EEENS1_19SingleTileSchedulerILb1ELb0ELb1ELi128EEEEEEEEEvNT_6ParamsE:
[----:B------:R-:W-:Y:S01]  /*0000*/  LDC R1, c[0x0][0x28] ;  /* 0x00000a00ff017b82 */ /* 0x000fe20000000800 */
[----:B------:R-:W-:Y:S05]  /*0010*/  EXIT ;  /* 0x000000000000794d */ /* 0x000fea0003800000 */
.L_x_2:
        /* <DEDUP_REMOVED lines=14> */
.L_x_38:


//--------------------- .text._ZN7cutlass13device_kernelIN5flash19enable_sm80_to_sm89INS1_16FlashAttnFwdSm80INS1_25CollectiveMainloopFwdSm80ILi8ELi1ELb1EN4cute5tupleIJNS5_1CILi128EEENS7_ILi48EEENS7_ILi256EEEEEELi256ENS_10bfloat16_tEfNS_4arch4Sm80ELb0ELb1ELb1ELb0ELb0ELb0ELb1ELb0EEENS1_21CollectiveEpilogueFwdINS6_IJS8_SA_S9_EEENS6_IJNS7_ILi1EEESI_SI_EEESC_SE_Li256ELb0ELb1ELb0ELb0EEENS1_19SingleTileSchedulerILb0ELb0ELb1ELi128EEEEEEEEEvNT_6ParamsE --------------------------
	.section	.text._ZN7cutlass13device_kernelIN5flash19enable_sm80_to_sm89INS1_16FlashAttnFwdSm80INS1_25CollectiveMainloopFwdSm80ILi8ELi1ELb1EN4cute5tupleIJNS5_1CILi128EEENS7_ILi48EEENS7_ILi256EEEEEELi256ENS_10bfloat16_tEfNS_4arch4Sm80ELb0ELb1ELb1ELb0ELb0ELb0ELb1ELb0EEENS1_21CollectiveEpilogueFwdINS6_IJS8_SA_S9_EEENS6_IJNS7_ILi1EEESI_SI_EEESC_SE_Li256ELb0ELb1ELb0ELb0EEENS1_19SingleTileSchedulerILb0ELb0ELb1ELi128EEEEEEEEEvNT_6ParamsE,"ax",@progbits
	.align	128
.text._ZN7cutlass13device_kernelIN5flash19enable_sm80_to_sm89INS1_16FlashAttnFwdSm80INS1_25CollectiveMainloopFwdSm80ILi8ELi1ELb1EN4cute5tupleIJNS5_1CILi128EEENS7_ILi48EEENS7_ILi256EEEEEELi256ENS_10bfloat16_tEfNS_4arch4Sm80ELb0ELb1ELb1ELb0ELb0ELb0ELb1ELb0EEENS1_21CollectiveEpilogueFwdINS6_IJS8_SA_S9_EEENS6_IJNS7_ILi1EEESI_SI_EEESC_SE_Li256ELb0ELb1ELb0ELb0EEENS1_19SingleTileSchedulerILb0ELb0ELb1ELi128EEEEEEEEEvNT_6ParamsE:
        .type           _ZN7cutlass13device_kernelIN5flash19enable_sm80_to_sm89INS1_16FlashAttnFwdSm80INS1_25CollectiveMainloopFwdSm80ILi8ELi1ELb1EN4cute5tupleIJNS5_1CILi128EEENS7_ILi48EEENS7_ILi256EEEEEELi256ENS_10bfloat16_tEfNS_4arch4Sm80ELb0ELb1ELb1ELb0ELb0ELb0ELb1ELb0EEENS1_21CollectiveEpilogueFwdINS6_IJS8_SA_S9_EEENS6_IJNS7_ILi1EEESI_SI_EEESC_SE_Li256ELb0ELb1ELb0ELb0EEENS1_19SingleTileSchedulerILb0ELb0ELb1ELi128EEEEEEEEEvNT_6ParamsE,@function
        .size           _ZN7cutlass13device_kernelIN5flash19enable_sm80_to_sm89INS1_16FlashAttnFwdSm80INS1_25CollectiveMainloopFwdSm80ILi8ELi1ELb1EN4cute5tupleIJNS5_1CILi128EEENS7_ILi48EEENS7_ILi256EEEEEELi256ENS_10bfloat16_tEfNS_4arch4Sm80ELb0ELb1ELb1ELb0ELb0ELb0ELb1ELb0EEENS1_21CollectiveEpilogueFwdINS6_IJS8_SA_S9_EEENS6_IJNS7_ILi1EEESI_SI_EEESC_SE_Li256ELb0ELb1ELb0ELb0EEENS1_19SingleTileSchedulerILb0ELb0ELb1ELi128EEEEEEEEEvNT_6ParamsE,(.L_x_39 - _ZN7cutlass13device_kernelIN5flash19enable_sm80_to_sm89INS1_16FlashAttnFwdSm80INS1_25CollectiveMainloopFwdSm80ILi8ELi1ELb1EN4cute5tupleIJNS5_1CILi128EEENS7_ILi48EEENS7_ILi256EEEEEELi256ENS_10bfloat16_tEfNS_4arch4Sm80ELb0ELb1ELb1ELb0ELb0ELb0ELb1ELb0EEENS1_21CollectiveEpilogueFwdINS6_IJS8_SA_S9_EEENS6_IJNS7_ILi1EEESI_SI_EEESC_SE_Li256ELb0ELb1ELb0ELb0EEENS1_19SingleTileSchedulerILb0ELb0ELb1ELi128EEEEEEEEEvNT_6ParamsE)
        .other          _ZN7cutlass13device_kernelIN5flash19enable_sm80_to_sm89INS1_16FlashAttnFwdSm80INS1_25CollectiveMainloopFwdSm80ILi8ELi1ELb1EN4cute5tupleIJNS5_1CILi128EEENS7_ILi48EEENS7_ILi256EEEEEELi256ENS_10bfloat16_tEfNS_4arch4Sm80ELb0ELb1ELb1ELb0ELb0ELb0ELb1ELb0EEENS1_21CollectiveEpilogueFwdINS6_IJS8_SA_S9_EEENS6_IJNS7_ILi1EEESI_SI_EEESC_SE_Li256ELb0ELb1ELb0ELb0EEENS1_19SingleTileSchedulerILb0ELb0ELb1ELi128EEEEEEEEEvNT_6ParamsE,@"STO_CUDA_ENTRY STV_DEFAULT"
_ZN7cutlass13device_kernelIN5flash19enable_sm80_to_sm89INS1_16FlashAttnFwdSm80INS1_25CollectiveMainloopFwdSm80ILi8ELi1ELb1EN4cute5tupleIJNS5_1CILi128EEENS7_ILi48EEENS7_ILi256EEEEEELi256ENS_10bfloat16_tEfNS_4arch4Sm80ELb0ELb1ELb1ELb0ELb0ELb0ELb1ELb0EEENS1_21CollectiveEpilogueFwdINS6_IJS8_SA_S9_EEENS6_IJNS7_ILi1EEESI_SI_EEESC_SE_Li256ELb0ELb1ELb0ELb0EEENS1_19SingleTileSchedulerILb0ELb0ELb1ELi128EEEEEEEEEvNT_6ParamsE:
[----:B------:R-:W-:Y:S01]  /*0000*/  LDC R1, c[0x0][0x28] ;  /* 0x00000a00ff017b82 */ /* 0x000fe20000000800 */
[----:B------:R-:W-:Y:S05]  /*0010*/  EXIT ;  /* 0x000000000000794d */ /* 0x000fea0003800000 */
.L_x_3:
        /* <DEDUP_REMOVED lines=14> */
.L_x_39:


//--------------------- .text._ZN7cutlass13device_kernelIN5flash19enable_sm80_to_sm89INS1_16FlashAttnFwdSm80INS1_25CollectiveMainloopFwdSm80ILi8ELi1ELb1EN4cute5tupleIJNS5_1CILi128EEENS7_ILi48EEENS7_ILi256EEEEEELi256ENS_10bfloat16_tEfNS_4arch4Sm80ELb0ELb1ELb1ELb1ELb0ELb0ELb1ELb0EEENS1_21CollectiveEpilogueFwdINS6_IJS8_SA_S9_EEENS6_IJNS7_ILi1EEESI_SI_EEESC_SE_Li256ELb1ELb1ELb0ELb0EEENS1_19SingleTileSchedulerILb1ELb0ELb1ELi128EEEEEEEEEvNT_6ParamsE --------------------------
	.section	.text._ZN7cutlass13device_kernelIN5flash19enable_sm80_to_sm89INS1_16FlashAttnFwdSm80INS1_25CollectiveMainloopFwdSm80ILi8ELi1ELb1EN4cute5tupleIJNS5_1CILi128EEENS7_ILi48EEENS7_ILi256EEEEEELi256ENS_10bfloat16_tEfNS_4arch4Sm80ELb0ELb1ELb1ELb1ELb0ELb0ELb1ELb0EEENS1_21CollectiveEpilogueFwdINS6_IJS8_SA_S9_EEENS6_IJNS7_ILi1EEESI_SI_EEESC_SE_Li256ELb1ELb1ELb0ELb0EEENS1_19SingleTileSchedulerILb1ELb0ELb1ELi128EEEEEEEEEvNT_6ParamsE,"ax",@progbits
	.align	128
.text._ZN7cutlass13device_kernelIN5flash19enable_sm80_to_sm89INS1_16FlashAttnFwdSm80INS1_25CollectiveMainloopFwdSm80ILi8ELi1ELb1EN4cute5tupleIJNS5_1CILi128EEENS7_ILi48EEENS7_ILi256EEEEEELi256ENS_10bfloat16_tEfNS_4arch4Sm80ELb0ELb1ELb1ELb1ELb0ELb0ELb1ELb0EEENS1_21CollectiveEpilogueFwdINS6_IJS8_SA_S9_EEENS6_IJNS7_ILi1EEESI_SI_EEESC_SE_Li256ELb1ELb1ELb0ELb0EEENS1_19SingleTileSchedulerILb1ELb0ELb1ELi128EEEEEEEEEvNT_6ParamsE:
        .type           _ZN7cutlass13device_kernelIN5flash19enable_sm80_to_sm89INS1_16FlashAttnFwdSm80INS1_25CollectiveMainloopFwdSm80ILi8ELi1ELb1EN4cute5tupleIJNS5_1CILi128EEENS7_ILi48EEENS7_ILi256EEEEEELi256ENS_10bfloat16_tEfNS_4arch4Sm80ELb0ELb1ELb1ELb1ELb0ELb0ELb1ELb0EEENS1_21CollectiveEpilogueFwdINS6_IJS8_SA_S9_EEENS6_IJNS7_ILi1EEESI_SI_EEESC_SE_Li256ELb1ELb1ELb0ELb0EEENS1_19SingleTileSchedulerILb1ELb0ELb1ELi128EEEEEEEEEvNT_6ParamsE,@function
        .size           _ZN7cutlass13device_kernelIN5flash19enable_sm80_to_sm89INS1_16FlashAttnFwdSm80INS1_25CollectiveMainloopFwdSm80ILi8ELi1ELb1EN4cute5tupleIJNS5_1CILi128EEENS7_ILi48EEENS7_ILi256EEEEEELi256ENS_10bfloat16_tEfNS_4arch4Sm80ELb0ELb1ELb1ELb1ELb0ELb0ELb1ELb0EEENS1_21CollectiveEpilogueFwdINS6_IJS8_SA_S9_EEENS6_IJNS7_ILi1EEESI_SI_EEESC_SE_Li256ELb1ELb1ELb0ELb0EEENS1_19SingleTileSchedulerILb1ELb0ELb1ELi128EEEEEEEEEvNT_6ParamsE,(.L_x_40 - _ZN7cutlass13device_kernelIN5flash19enable_sm80_to_sm89INS1_16FlashAttnFwdSm80INS1_25CollectiveMainloopFwdSm80ILi8ELi1ELb1EN4cute5tupleIJNS5_1CILi128EEENS7_ILi48EEENS7_ILi256EEEEEELi256ENS_10bfloat16_tEfNS_4arch4Sm80ELb0ELb1ELb1ELb1ELb0ELb0ELb1ELb0EEENS1_21CollectiveEpilogueFwdINS6_IJS8_SA_S9_EEENS6_IJNS7_ILi1EEESI_SI_EEESC_SE_Li256ELb1ELb1ELb0ELb0EEENS1_19SingleTileSchedulerILb1ELb0ELb1ELi128EEEEEEEEEvNT_6ParamsE)
        .other          _ZN7cutlass13device_kernelIN5flash19enable_sm80_to_sm89INS1_16FlashAttnFwdSm80INS1_25CollectiveMainloopFwdSm80ILi8ELi1ELb1EN4cute5tupleIJNS5_1CILi128EEENS7_ILi48EEENS7_ILi256EEEEEELi256ENS_10bfloat16_tEfNS_4arch4Sm80ELb0ELb1ELb1ELb1ELb0ELb0ELb1ELb0EEENS1_21CollectiveEpilogueFwdINS6_IJS8_SA_S9_EEENS6_IJNS7_ILi1EEESI_SI_EEESC_SE_Li256ELb1ELb1ELb0ELb0EEENS1_19SingleTileSchedulerILb1ELb0ELb1ELi128EEEEEEEEEvNT_6ParamsE,@"STO_CUDA_ENTRY STV_DEFAULT"
_ZN7cutlass13device_kernelIN5flash19enable_sm80_to_sm89INS1_16FlashAttnFwdSm80INS1_25CollectiveMainloopFwdSm80ILi8ELi1ELb1EN4cute5tupleIJNS5_1CILi128EEENS7_ILi48EEENS7_ILi256EEEEEELi256ENS_10bfloat16_tEfNS_4arch4Sm80ELb0ELb1ELb1ELb1ELb0ELb0ELb1ELb0EEENS1_21CollectiveEpilogueFwdINS6_IJS8_SA_S9_EEENS6_IJNS7_ILi1EEESI_SI_EEESC_SE_Li256ELb1ELb1ELb0ELb0EEENS1_19SingleTileSchedulerILb1ELb0ELb1ELi128EEEEEEEEEvNT_6ParamsE:
[----:B------:R-:W-:Y:S01]  /*0000*/  LDC R1, c[0x0][0x28] ;  /* 0x00000a00ff017b82 */ /* 0x000fe20000000800 */
[----:B------:R-:W-:Y:S05]  /*0010*/  EXIT ;  /* 0x000000000000794d */ /* 0x000fea0003800000 */
.L_x_4:
        /* <DEDUP_REMOVED lines=14> */
.L_x_40:


//--------------------- .text._ZN7cutlass13device_kernelIN5flash19enable_sm80_to_sm89INS1_16FlashAttnFwdSm80INS1_25CollectiveMainloopFwdSm80ILi8ELi1ELb0EN4cute5tupleIJNS5_1CILi128EEENS7_ILi32EEENS7_ILi256EEEEEELi256ENS_10bfloat16_tEfNS_4arch4Sm80ELb0ELb1ELb1ELb1ELb0ELb1ELb1ELb0EEENS1_21CollectiveEpilogueFwdINS6_IJS8_SA_S9_EEENS6_IJNS7_ILi1EEESI_SI_EEESC_SE_Li256ELb1ELb1ELb0ELb0EEENS1_19SingleTileSchedulerILb1ELb0ELb1ELi128EEEEEEEEEvNT_6ParamsE --------------------------
	.section	.text._ZN7cutlass13device_kernelIN5flash19enable_sm80_to_sm89INS1_16FlashAttnFwdSm80INS1_25CollectiveMainloopFwdSm80ILi8ELi1ELb0EN4cute5tupleIJNS5_1CILi128EEENS7_ILi32EEENS7_ILi256EEEEEELi256ENS_10bfloat16_tEfNS_4arch4Sm80ELb0ELb1ELb1ELb1ELb0ELb1ELb1ELb0EEENS1_21CollectiveEpilogueFwdINS6_IJS8_SA_S9_EEENS6_IJNS7_ILi1EEESI_SI_EEESC_SE_Li256ELb1ELb1ELb0ELb0EEENS1_19SingleTileSchedulerILb1ELb0ELb1ELi128EEEEEEEEEvNT_6ParamsE,"ax",@progbits
	.align	128
.text._ZN7cutlass13device_kernelIN5flash19enable_sm80_to_sm89INS1_16FlashAttnFwdSm80INS1_25CollectiveMainloopFwdSm80ILi8ELi1ELb0EN4cute5tupleIJNS5_1CILi128EEENS7_ILi32EEENS7_ILi256EEEEEELi256ENS_10bfloat16_tEfNS_4arch4Sm80ELb0ELb1ELb1ELb1ELb0ELb1ELb1ELb0EEENS1_21CollectiveEpilogueFwdINS6_IJS8_SA_S9_EEENS6_IJNS7_ILi1EEESI_SI_EEESC_SE_Li256ELb1ELb1ELb0ELb0EEENS1_19SingleTileSchedulerILb1ELb0ELb1ELi128EEEEEEEEEvNT_6ParamsE:
        .type           _ZN7cutlass13device_kernelIN5flash19enable_sm80_to_sm89INS1_16FlashAttnFwdSm80INS1_25CollectiveMainloopFwdSm80ILi8ELi1ELb0EN4cute5tupleIJNS5_1CILi128EEENS7_ILi32EEENS7_ILi256EEEEEELi256ENS_10bfloat16_tEfNS_4arch4Sm80ELb0ELb1ELb1ELb1ELb0ELb1ELb1ELb0EEENS1_21CollectiveEpilogueFwdINS6_IJS8_SA_S9_EEENS6_IJNS7_ILi1EEESI_SI_EEESC_SE_Li256ELb1ELb1ELb0ELb0EEENS1_19SingleTileSchedulerILb1ELb0ELb1ELi128EEEEEEEEEvNT_6ParamsE,@function
        .size           _ZN7cutlass13device_kernelIN5flash19enable_sm80_to_sm89INS1_16FlashAttnFwdSm80INS1_25CollectiveMainloopFwdSm80ILi8ELi1ELb0EN4cute5tupleIJNS5_1CILi128EEENS7_ILi32EEENS7_ILi256EEEEEELi256ENS_10bfloat16_tEfNS_4arch4Sm80ELb0ELb1ELb1ELb1ELb0ELb1ELb1ELb0EEENS1_21CollectiveEpilogueFwdINS6_IJS8_SA_S9_EEENS6_IJNS7_ILi1EEESI_SI_EEESC_SE_Li256ELb1ELb1ELb0ELb0EEENS1_19SingleTileSchedulerILb1ELb0ELb1ELi128EEEEEEEEEvNT_6ParamsE,(.L_x_41 - _ZN7cutlass13device_kernelIN5flash19enable_sm80_to_sm89INS1_16FlashAttnFwdSm80INS1_25CollectiveMainloopFwdSm80ILi8ELi1ELb0EN4cute5tupleIJNS5_1CILi128EEENS7_ILi32EEENS7_ILi256EEEEEELi256ENS_10bfloat16_tEfNS_4arch4Sm80ELb0ELb1ELb1ELb1ELb0ELb1ELb1ELb0EEENS1_21CollectiveEpilogueFwdINS6_IJS8_SA_S9_EEENS6_IJNS7_ILi1EEESI_SI_EEESC_SE_Li256ELb1ELb1ELb0ELb0EEENS1_19SingleTileSchedulerILb1ELb0ELb1ELi128EEEEEEEEEvNT_6ParamsE)
        .other          _ZN7cutlass13device_kernelIN5flash19enable_sm80_to_sm89INS1_16FlashAttnFwdSm80INS1_25CollectiveMainloopFwdSm80ILi8ELi1ELb0EN4cute5tupleIJNS5_1CILi128EEENS7_ILi32EEENS7_ILi256EEEEEELi256ENS_10bfloat16_tEfNS_4arch4Sm80ELb0ELb1ELb1ELb1ELb0ELb1ELb1ELb0EEENS1_21CollectiveEpilogueFwdINS6_IJS8_SA_S9_EEENS6_IJNS7_ILi1EEESI_SI_EEESC_SE_Li256ELb1ELb1ELb0ELb0EEENS1_19SingleTileSchedulerILb1ELb0ELb1ELi128EEEEEEEEEvNT_6ParamsE,@"STO_CUDA_ENTRY STV_DEFAULT"
_ZN7cutlass13device_kernelIN5flash19enable_sm80_to_sm89INS1_16FlashAttnFwdSm80INS1_25CollectiveMainloopFwdSm80ILi8ELi1ELb0EN4cute5tupleIJNS5_1CILi128EEENS7_ILi32EEENS7_ILi256EEEEEELi256ENS_10bfloat16_tEfNS_4arch4Sm80ELb0ELb1ELb1ELb1ELb0ELb1ELb1ELb0EEENS1_21CollectiveEpilogueFwdINS6_IJS8_SA_S9_EEENS6_IJNS7_ILi1EEESI_SI_EEESC_SE_Li256ELb1ELb1ELb0ELb0EEENS1_19SingleTileSchedulerILb1ELb0ELb1ELi128EEEEEEEEEvNT_6ParamsE:
[----:B------:R-:W-:Y:S01]  /*0000*/  LDC R1, c[0x0][0x28] ;  /* 0x00000a00ff017b82 */ /* 0x000fe20000000800 */
[----:B------:R-:W-:Y:S05]  /*0010*/  EXIT ;  /* 0x000000000000794d */ /* 0x000fea0003800000 */
.L_x_5:
        /* <DEDUP_REMOVED lines=14> */
.L_x_41:


//--------------------- .text._ZN7cutlass13device_kernelIN5flash19enable_sm80_to_sm89INS1_16FlashAttnFwdSm80INS1_25CollectiveMainloopFwdSm80ILi8ELi1ELb1EN4cute5tupleIJNS5_1CILi128EEENS7_ILi64EEENS7_ILi256EEEEEELi256ENS_10bfloat16_tEfNS_4arch4Sm80ELb1ELb0ELb1ELb0ELb0ELb0ELb1ELb0EEENS1_21CollectiveEpilogueFwdINS6_IJS8_SA_S9_EEENS6_IJNS7_ILi1EEESI_SI_EEESC_SE_Li256ELb0ELb1ELb0ELb0EEENS1_30DynamicPersistentTileSchedulerILi256ELi256ELb0ELb1ELb0EEEEEEEEEvNT_6ParamsE --------------------------
	.section	.text._ZN7cutlass13device_kernelIN5flash19enable_sm80_to_sm89INS1_16FlashAttnFwdSm80INS1_25CollectiveMainloopFwdSm80ILi8ELi1ELb1EN4cute5tupleIJNS5_1CILi128EEENS7_ILi64EEENS7_ILi256EEEEEELi256ENS_10bfloat16_tEfNS_4arch4Sm80ELb1ELb0ELb1ELb0ELb0ELb0ELb1ELb0EEENS1_21CollectiveEpilogueFwdINS6_IJS8_SA_S9_EEENS6_IJNS7_ILi1EEESI_SI_EEESC_SE_Li256ELb0ELb1ELb0ELb0EEENS1_30DynamicPersistentTileSchedulerILi256ELi256ELb0ELb1ELb0EEEEEEEEEvNT_6ParamsE,"ax",@progbits
	.align	128
.text._ZN7cutlass13device_kernelIN5flash19enable_sm80_to_sm89INS1_16FlashAttnFwdSm80INS1_25CollectiveMainloopFwdSm80ILi8ELi1ELb1EN4cute5tupleIJNS5_1CILi128EEENS7_ILi64EEENS7_ILi256EEEEEELi256ENS_10bfloat16_tEfNS_4arch4Sm80ELb1ELb0ELb1ELb0ELb0ELb0ELb1ELb0EEENS1_21CollectiveEpilogueFwdINS6_IJS8_SA_S9_EEENS6_IJNS7_ILi1EEESI_SI_EEESC_SE_Li256ELb0ELb1ELb0ELb0EEENS1_30DynamicPersistentTileSchedulerILi256ELi256ELb0ELb1ELb0EEEEEEEEEvNT_6ParamsE:
        .type           _ZN7cutlass13device_kernelIN5flash19enable_sm80_to_sm89INS1_16FlashAttnFwdSm80INS1_25CollectiveMainloopFwdSm80ILi8ELi1ELb1EN4cute5tupleIJNS5_1CILi128EEENS7_ILi64EEENS7_ILi256EEEEEELi256ENS_10bfloat16_tEfNS_4arch4Sm80ELb1ELb0ELb1ELb0ELb0ELb0ELb1ELb0EEENS1_21CollectiveEpilogueFwdINS6_IJS8_SA_S9_EEENS6_IJNS7_ILi1EEESI_SI_EEESC_SE_Li256ELb0ELb1ELb0ELb0EEENS1_30DynamicPersistentTileSchedulerILi256ELi256ELb0ELb1ELb0EEEEEEEEEvNT_6ParamsE,@function
        .size           _ZN7cutlass13device_kernelIN5flash19enable_sm80_to_sm89INS1_16FlashAttnFwdSm80INS1_25CollectiveMainloopFwdSm80ILi8ELi1ELb1EN4cute5tupleIJNS5_1CILi128EEENS7_ILi64EEENS7_ILi256EEEEEELi256ENS_10bfloat16_tEfNS_4arch4Sm80ELb1ELb0ELb1ELb0ELb0ELb0ELb1ELb0EEENS1_21CollectiveEpilogueFwdINS6_IJS8_SA_S9_EEENS6_IJNS7_ILi1EEESI_SI_EEESC_SE_Li256ELb0ELb1ELb0ELb0EEENS1_30DynamicPersistentTileSchedulerILi256ELi256ELb0ELb1ELb0EEEEEEEEEvNT_6ParamsE,(.L_x_42 - _ZN7cutlass13device_kernelIN5flash19enable_sm80_to_sm89INS1_16FlashAttnFwdSm80INS1_25CollectiveMainloopFwdSm80ILi8ELi1ELb1EN4cute5tupleIJNS5_1CILi128EEENS7_ILi64EEENS7_ILi256EEEEEELi256ENS_10bfloat16_tEfNS_4arch4Sm80ELb1ELb0ELb1ELb0ELb0ELb0ELb1ELb0EEENS1_21CollectiveEpilogueFwdINS6_IJS8_SA_S9_EEENS6_IJNS7_ILi1EEESI_SI_EEESC_SE_Li256ELb0ELb1ELb0ELb0EEENS1_30DynamicPersistentTileSchedulerILi256ELi256ELb0ELb1ELb0EEEEEEEEEvNT_6ParamsE)
        .other          _ZN7cutlass13device_kernelIN5flash19enable_sm80_to_sm89INS1_16FlashAttnFwdSm80INS1_25CollectiveMainloopFwdSm80ILi8ELi1ELb1EN4cute5tupleIJNS5_1CILi128EEENS7_ILi64EEENS7_ILi256EEEEEELi256ENS_10bfloat16_tEfNS_4arch4Sm80ELb1ELb0ELb1ELb0ELb0ELb0ELb1ELb0EEENS1_21CollectiveEpilogueFwdINS6_IJS8_SA_S9_EEENS6_IJNS7_ILi1EEESI_SI_EEESC_SE_Li256ELb0ELb1ELb0ELb0EEENS1_30DynamicPersistentTileSchedulerILi256ELi256ELb0ELb1ELb0EEEEEEEEEvNT_6ParamsE,@"STO_CUDA_ENTRY STV_DEFAULT"
_ZN7cutlass13device_kernelIN5flash19enable_sm80_to_sm89INS1_16FlashAttnFwdSm80INS1_25CollectiveMainloopFwdSm80ILi8ELi1ELb1EN4cute5tupleIJNS5_1CILi128EEENS7_ILi64EEENS7_ILi256EEEEEELi256ENS_10bfloat16_tEfNS_4arch4Sm80ELb1ELb0ELb1ELb0ELb0ELb0ELb1ELb0EEENS1_21CollectiveEpilogueFwdINS6_IJS8_SA_S9_EEENS6_IJNS7_ILi1EEESI_SI_EEESC_SE_Li256ELb0ELb1ELb0ELb0EEENS1_30DynamicPersistentTileSchedulerILi256ELi256ELb0ELb1ELb0EEEEEEEEEvNT_6ParamsE:
[----:B------:R-:W-:Y:S01]  /*0000*/  LDC R1, c[0x0][0x28] ;  /* 0x00000a00ff017b82 */ /* 0x000fe20000000800 */
[----:B------:R-:W-:Y:S05]  /*0010*/  EXIT ;  /* 0x000000000000794d */ /* 0x000fea0003800000 */
.L_x_6:
        /* <DEDUP_REMOVED lines=14> */
.L_x_42:


//--------------------- .text._ZN7cutlass13device_kernelIN5flash19enable_sm80_to_sm89INS1_16FlashAttnFwdSm80INS1_25CollectiveMainloopFwdSm80ILi8ELi1ELb1EN4cute5tupleIJNS5_1CILi128EEENS7_ILi64EEENS7_ILi256EEEEEELi256ENS_10bfloat16_tEfNS_4arch4Sm80ELb1ELb0ELb1ELb1ELb0ELb0ELb1ELb0EEENS1_21CollectiveEpilogueFwdINS6_IJS8_SA_S9_EEENS6_IJNS7_ILi1EEESI_SI_EEESC_SE_Li256ELb1ELb1ELb0ELb0EEENS1_19SingleTileSchedulerILb1ELb0ELb1ELi128EEEEEEEEEvNT_6ParamsE --------------------------
	.section	.text._ZN7cutlass13device_kernelIN5flash19enable_sm80_to_sm89INS1_16FlashAttnFwdSm80INS1_25CollectiveMainloopFwdSm80ILi8ELi1ELb1EN4cute5tupleIJNS5_1CILi128EEENS7_ILi64EEENS7_ILi256EEEEEELi256ENS_10bfloat16_tEfNS_4arch4Sm80ELb1ELb0ELb1ELb1ELb0ELb0ELb1ELb0EEENS1_21CollectiveEpilogueFwdINS6_IJS8_SA_S9_EEENS6_IJNS7_ILi1EEESI_SI_EEESC_SE_Li256ELb1ELb1ELb0ELb0EEENS1_19SingleTileSchedulerILb1ELb0ELb1ELi128EEEEEEEEEvNT_6ParamsE,"ax",@progbits
	.align	128
.text._ZN7cutlass13device_kernelIN5flash19enable_sm80_to_sm89INS1_16FlashAttnFwdSm80INS1_25CollectiveMainloopFwdSm80ILi8ELi1ELb1EN4cute5tupleIJNS5_1CILi128EEENS7_ILi64EEENS7_ILi256EEEEEELi256ENS_10bfloat16_tEfNS_4arch4Sm80ELb1ELb0ELb1ELb1ELb0ELb0ELb1ELb0EEENS1_21CollectiveEpilogueFwdINS6_IJS8_SA_S9_EEENS6_IJNS7_ILi1EEESI_SI_EEESC_SE_Li256ELb1ELb1ELb0ELb0EEENS1_19SingleTileSchedulerILb1ELb0ELb1ELi128EEEEEEEEEvNT_6ParamsE:
        .type           _ZN7cutlass13device_kernelIN5flash19enable_sm80_to_sm89INS1_16FlashAttnFwdSm80INS1_25CollectiveMainloopFwdSm80ILi8ELi1ELb1EN4cute5tupleIJNS5_1CILi128EEENS7_ILi64EEENS7_ILi256EEEEEELi256ENS_10bfloat16_tEfNS_4arch4Sm80ELb1ELb0ELb1ELb1ELb0ELb0ELb1ELb0EEENS1_21CollectiveEpilogueFwdINS6_IJS8_SA_S9_EEENS6_IJNS7_ILi1EEESI_SI_EEESC_SE_Li256ELb1ELb1ELb0ELb0EEENS1_19SingleTileSchedulerILb1ELb0ELb1ELi128EEEEEEEEEvNT_6ParamsE,@function
        .size           _ZN7cutlass13device_kernelIN5flash19enable_sm80_to_sm89INS1_16FlashAttnFwdSm80INS1_25CollectiveMainloopFwdSm80ILi8ELi1ELb1EN4cute5tupleIJNS5_1CILi128EEENS7_ILi64EEENS7_ILi256EEEEEELi256ENS_10bfloat16_tEfNS_4arch4Sm80ELb1ELb0ELb1ELb1ELb0ELb0ELb1ELb0EEENS1_21CollectiveEpilogueFwdINS6_IJS8_SA_S9_EEENS6_IJNS7_ILi1EEESI_SI_EEESC_SE_Li256ELb1ELb1ELb0ELb0EEENS1_19SingleTileSchedulerILb1ELb0ELb1ELi128EEEEEEEEEvNT_6ParamsE,(.L_x_43 - _ZN7cutlass13device_kernelIN5flash19enable_sm80_to_sm89INS1_16FlashAttnFwdSm80INS1_25CollectiveMainloopFwdSm80ILi8ELi1ELb1EN4cute5tupleIJNS5_1CILi128EEENS7_ILi64EEENS7_ILi256EEEEEELi256ENS_10bfloat16_tEfNS_4arch4Sm80ELb1ELb0ELb1ELb1ELb0ELb0ELb1ELb0EEENS1_21CollectiveEpilogueFwdINS6_IJS8_SA_S9_EEENS6_IJNS7_ILi1EEESI_SI_EEESC_SE_Li256ELb1ELb1ELb0ELb0EEENS1_19SingleTileSchedulerILb1ELb0ELb1ELi128EEEEEEEEEvNT_6ParamsE)
        .other          _ZN7cutlass13device_kernelIN5flash19enable_sm80_to_sm89INS1_16FlashAttnFwdSm80INS1_25CollectiveMainloopFwdSm80ILi8ELi1ELb1EN4cute5tupleIJNS5_1CILi128EEENS7_ILi64EEENS7_ILi256EEEEEELi256ENS_10bfloat16_tEfNS_4arch4Sm80ELb1ELb0ELb1ELb1ELb0ELb0ELb1ELb0EEENS1_21CollectiveEpilogueFwdINS6_IJS8_SA_S9_EEENS6_IJNS7_ILi1EEESI_SI_EEESC_SE_Li256ELb1ELb1ELb0ELb0EEENS1_19SingleTileSchedulerILb1ELb0ELb1ELi128EEEEEEEEEvNT_6ParamsE,@"STO_CUDA_ENTRY STV_DEFAULT"
_ZN7cutlass13device_kernelIN5flash19enable_sm80_to_sm89INS1_16FlashAttnFwdSm80INS1_25CollectiveMainloopFwdSm80ILi8ELi1ELb1EN4cute5tupleIJNS5_1CILi128EEENS7_ILi64EEENS7_ILi256EEEEEELi256ENS_10bfloat16_tEfNS_4arch4Sm80ELb1ELb0ELb1ELb1ELb0ELb0ELb1ELb0EEENS1_21CollectiveEpilogueFwdINS6_IJS8_SA_S9_EEENS6_IJNS7_ILi1EEESI_SI_EEESC_SE_Li256ELb1ELb1ELb0ELb0EEENS1_19SingleTileSchedulerILb1ELb0ELb1ELi128EEEEEEEEEvNT_6ParamsE:
[----:B------:R-:W-:Y:S01]  /*0000*/  LDC R1, c[0x0][0x28] ;  /* 0x00000a00ff017b82 */ /* 0x000fe20000000800 */
[----:B------:R-:W-:Y:S05]  /*0010*/  EXIT ;  /* 0x000000000000794d */ /* 0x000fea0003800000 */
.L_x_7:
        /* <DEDUP_REMOVED lines=14> */
.L_x_43:


//--------------------- .text._ZN7cutlass13device_kernelIN5flash19enable_sm80_to_sm89INS1_16FlashAttnFwdSm80INS1_25CollectiveMainloopFwdSm80ILi8ELi1ELb0EN4cute5tupleIJNS5_1CILi128EEENS7_ILi32EEENS7_ILi256EEEEEELi256ENS_10bfloat16_tEfNS_4arch4Sm80ELb1ELb0ELb1ELb1ELb0ELb1ELb1ELb0EEENS1_21CollectiveEpilogueFwdINS6_IJS8_SA_S9_EEENS6_IJNS7_ILi1EEESI_SI_EEESC_SE_Li256ELb1ELb1ELb0ELb0EEENS1_19SingleTileSchedulerILb1ELb0ELb1ELi128EEEEEEEEEvNT_6ParamsE --------------------------
	.section	.text._ZN7cutlass13device_kernelIN5flash19enable_sm80_to_sm89INS1_16FlashAttnFwdSm80INS1_25CollectiveMainloopFwdSm80ILi8ELi1ELb0EN4cute5tupleIJNS5_1CILi128EEENS7_ILi32EEENS7_ILi256EEEEEELi256ENS_10bfloat16_tEfNS_4arch4Sm80ELb1ELb0ELb1ELb1ELb0ELb1ELb1ELb0EEENS1_21CollectiveEpilogueFwdINS6_IJS8_SA_S9_EEENS6_IJNS7_ILi1EEESI_SI_EEESC_SE_Li256ELb1ELb1ELb0ELb0EEENS1_19SingleTileSchedulerILb1ELb0ELb1ELi128EEEEEEEEEvNT_6ParamsE,"ax",@progbits
	.align	128
.text._ZN7cutlass13device_kernelIN5flash19enable_sm80_to_sm89INS1_16FlashAttnFwdSm80INS1_25CollectiveMainloopFwdSm80ILi8ELi1ELb0EN4cute5tupleIJNS5_1CILi128EEENS7_ILi32EEENS7_ILi256EEEEEELi256ENS_10bfloat16_tEfNS_4arch4Sm80ELb1ELb0ELb1ELb1ELb0ELb1ELb1ELb0EEENS1_21CollectiveEpilogueFwdINS6_IJS8_SA_S9_EEENS6_IJNS7_ILi1EEESI_SI_EEESC_SE_Li256ELb1ELb1ELb0ELb0EEENS1_19SingleTileSchedulerILb1ELb0ELb1ELi128EEEEEEEEEvNT_6ParamsE:
        .type           _ZN7cutlass13device_kernelIN5flash19enable_sm80_to_sm89INS1_16FlashAttnFwdSm80INS1_25CollectiveMainloopFwdSm80ILi8ELi1ELb0EN4cute5tupleIJNS5_1CILi128EEENS7_ILi32EEENS7_ILi256EEEEEELi256ENS_10bfloat16_tEfNS_4arch4Sm80ELb1ELb0ELb1ELb1ELb0ELb1ELb1ELb0EEENS1_21CollectiveEpilogueFwdINS6_IJS8_SA_S9_EEENS6_IJNS7_ILi1EEESI_SI_EEESC_SE_Li256ELb1ELb1ELb0ELb0EEENS1_19SingleTileSchedulerILb1ELb0ELb1ELi128EEEEEEEEEvNT_6ParamsE,@function
        .size           _ZN7cutlass13device_kernelIN5flash19enable_sm80_to_sm89INS1_16FlashAttnFwdSm80INS1_25CollectiveMainloopFwdSm80ILi8ELi1ELb0EN4cute5tupleIJNS5_1CILi128EEENS7_ILi32EEENS7_ILi256EEEEEELi256ENS_10bfloat16_tEfNS_4arch4Sm80ELb1ELb0ELb1ELb1ELb0ELb1ELb1ELb0EEENS1_21CollectiveEpilogueFwdINS6_IJS8_SA_S9_EEENS6_IJNS7_ILi1EEESI_SI_EEESC_SE_Li256ELb1ELb1ELb0ELb0EEENS1_19SingleTileSchedulerILb1ELb0ELb1ELi128EEEEEEEEEvNT_6ParamsE,(.L_x_44 - _ZN7cutlass13device_kernelIN5flash19enable_sm80_to_sm89INS1_16FlashAttnFwdSm80INS1_25CollectiveMainloopFwdSm80ILi8ELi1ELb0EN4cute5tupleIJNS5_1CILi128EEENS7_ILi32EEENS7_ILi256EEEEEELi256ENS_10bfloat16_tEfNS_4arch4Sm80ELb1ELb0ELb1ELb1ELb0ELb1ELb1ELb0EEENS1_21CollectiveEpilogueFwdINS6_IJS8_SA_S9_EEENS6_IJNS7_ILi1EEESI_SI_EEESC_SE_Li256ELb1ELb1ELb0ELb0EEENS1_19SingleTileSchedulerILb1ELb0ELb1ELi128EEEEEEEEEvNT_6ParamsE)
        .other          _ZN7cutlass13device_kernelIN5flash19enable_sm80_to_sm89INS1_16FlashAttnFwdSm80INS1_25CollectiveMainloopFwdSm80ILi8ELi1ELb0EN4cute5tupleIJNS5_1CILi128EEENS7_ILi32EEENS7_ILi256EEEEEELi256ENS_10bfloat16_tEfNS_4arch4Sm80ELb1ELb0ELb1ELb1ELb0ELb1ELb1ELb0EEENS1_21CollectiveEpilogueFwdINS6_IJS8_SA_S9_EEENS6_IJNS7_ILi1EEESI_SI_EEESC_SE_Li256ELb1ELb1ELb0ELb0EEENS1_19SingleTileSchedulerILb1ELb0ELb1ELi128EEEEEEEEEvNT_6ParamsE,@"STO_CUDA_ENTRY STV_DEFAULT"
_ZN7cutlass13device_kernelIN5flash19enable_sm80_to_sm89INS1_16FlashAttnFwdSm80INS1_25CollectiveMainloopFwdSm80ILi8ELi1ELb0EN4cute5tupleIJNS5_1CILi128EEENS7_ILi32EEENS7_ILi256EEEEEELi256ENS_10bfloat16_tEfNS_4arch4Sm80ELb1ELb0ELb1ELb1ELb0ELb1ELb1ELb0EEENS1_21CollectiveEpilogueFwdINS6_IJS8_SA_S9_EEENS6_IJNS7_ILi1EEESI_SI_EEESC_SE_Li256ELb1ELb1ELb0ELb0EEENS1_19SingleTileSchedulerILb1ELb0ELb1ELi128EEEEEEEEEvNT_6ParamsE:
[----:B------:R-:W-:Y:S01]  /*0000*/  LDC R1, c[0x0][0x28] ;  /* 0x00000a00ff017b82 */ /* 0x000fe20000000800 */
[----:B------:R-:W-:Y:S05]  /*0010*/  EXIT ;  /* 0x000000000000794d */ /* 0x000fea0003800000 */
.L_x_8:
        /* <DEDUP_REMOVED lines=14> */
.L_x_44:


//--------------------- .text._ZN7cutlass13device_kernelIN5flash19enable_sm80_to_sm89INS1_16FlashAttnFwdSm80INS1_25CollectiveMainloopFwdSm80ILi8ELi1ELb0EN4cute5tupleIJNS5_1CILi128EEENS7_ILi96EEENS7_ILi256EEEEEELi256ENS_10bfloat16_tEfNS_4arch4Sm80ELb0ELb0ELb1ELb0ELb0ELb0ELb1ELb0EEENS1_21CollectiveEpilogueFwdINS6_IJS8_SA_S9_EEENS6_IJNS7_ILi1EEESI_SI_EEESC_SE_Li256ELb0ELb1ELb0ELb0EEENS1_19SingleTileSchedulerILb0ELb0ELb1ELi128EEEEEEEEEvNT_6ParamsE --------------------------
	.section	.text._ZN7cutlass13device_kernelIN5flash19enable_sm80_to_sm89INS1_16FlashAttnFwdSm80INS1_25CollectiveMainloopFwdSm80ILi8ELi1ELb0EN4cute5tupleIJNS5_1CILi128EEENS7_ILi96EEENS7_ILi256EEEEEELi256ENS_10bfloat16_tEfNS_4arch4Sm80ELb0ELb0ELb1ELb0ELb0ELb0ELb1ELb0EEENS1_21CollectiveEpilogueFwdINS6_IJS8_SA_S9_EEENS6_IJNS7_ILi1EEESI_SI_EEESC_SE_Li256ELb0ELb1ELb0ELb0EEENS1_19SingleTileSchedulerILb0ELb0ELb1ELi128EEEEEEEEEvNT_6ParamsE,"ax",@progbits
	.align	128
.text._ZN7cutlass13device_kernelIN5flash19enable_sm80_to_sm89INS1_16FlashAttnFwdSm80INS1_25CollectiveMainloopFwdSm80ILi8ELi1ELb0EN4cute5tupleIJNS5_1CILi128EEENS7_ILi96EEENS7_ILi256EEEEEELi256ENS_10bfloat16_tEfNS_4arch4Sm80ELb0ELb0ELb1ELb0ELb0ELb0ELb1ELb0EEENS1_21CollectiveEpilogueFwdINS6_IJS8_SA_S9_EEENS6_IJNS7_ILi1EEESI_SI_EEESC_SE_Li256ELb0ELb1ELb0ELb0EEENS1_19SingleTileSchedulerILb0ELb0ELb1ELi128EEEEEEEEEvNT_6ParamsE:
        .type           _ZN7cutlass13device_kernelIN5flash19enable_sm80_to_sm89INS1_16FlashAttnFwdSm80INS1_25CollectiveMainloopFwdSm80ILi8ELi1ELb0EN4cute5tupleIJNS5_1CILi128EEENS7_ILi96EEENS7_ILi256EEEEEELi256ENS_10bfloat16_tEfNS_4arch4Sm80ELb0ELb0ELb1ELb0ELb0ELb0ELb1ELb0EEENS1_21CollectiveEpilogueFwdINS6_IJS8_SA_S9_EEENS6_IJNS7_ILi1EEESI_SI_EEESC_SE_Li256ELb0ELb1ELb0ELb0EEENS1_19SingleTileSchedulerILb0ELb0ELb1ELi128EEEEEEEEEvNT_6ParamsE,@function
        .size           _ZN7cutlass13device_kernelIN5flash19enable_sm80_to_sm89INS1_16FlashAttnFwdSm80INS1_25CollectiveMainloopFwdSm80ILi8ELi1ELb0EN4cute5tupleIJNS5_1CILi128EEENS7_ILi96EEENS7_ILi256EEEEEELi256ENS_10bfloat16_tEfNS_4arch4Sm80ELb0ELb0ELb1ELb0ELb0ELb0ELb1ELb0EEENS1_21CollectiveEpilogueFwdINS6_IJS8_SA_S9_EEENS6_IJNS7_ILi1EEESI_SI_EEESC_SE_Li256ELb0ELb1ELb0ELb0EEENS1_19SingleTileSchedulerILb0ELb0ELb1ELi128EEEEEEEEEvNT_6ParamsE,(.L_x_45 - _ZN7cutlass13device_kernelIN5flash19enable_sm80_to_sm89INS1_16FlashAttnFwdSm80INS1_25CollectiveMainloopFwdSm80ILi8ELi1ELb0EN4cute5tupleIJNS5_1CILi128EEENS7_ILi96EEENS7_ILi256EEEEEELi256ENS_10bfloat16_tEfNS_4arch4Sm80ELb0ELb0ELb1ELb0ELb0ELb0ELb1ELb0EEENS1_21CollectiveEpilogueFwdINS6_IJS8_SA_S9_EEENS6_IJNS7_ILi1EEESI_SI_EEESC_SE_Li256ELb0ELb1ELb0ELb0EEENS1_19SingleTileSchedulerILb0ELb0ELb1ELi128EEEEEEEEEvNT_6ParamsE)
        .other          _ZN7cutlass13device_kernelIN5flash19enable_sm80_to_sm89INS1_16FlashAttnFwdSm80INS1_25CollectiveMainloopFwdSm80ILi8ELi1ELb0EN4cute5tupleIJNS5_1CILi128EEENS7_ILi96EEENS7_ILi256EEEEEELi256ENS_10bfloat16_tEfNS_4arch4Sm80ELb0ELb0ELb1ELb0ELb0ELb0ELb1ELb0EEENS1_21CollectiveEpilogueFwdINS6_IJS8_SA_S9_EEENS6_IJNS7_ILi1EEESI_SI_EEESC_SE_Li256ELb0ELb1ELb0ELb0EEENS1_19SingleTileSchedulerILb0ELb0ELb1ELi128EEEEEEEEEvNT_6ParamsE,@"STO_CUDA_ENTRY STV_DEFAULT"
_ZN7cutlass13device_kernelIN5flash19enable_sm80_to_sm89INS1_16FlashAttnFwdSm80INS1_25CollectiveMainloopFwdSm80ILi8ELi1ELb0EN4cute5tupleIJNS5_1CILi128EEENS7_ILi96EEENS7_ILi256EEEEEELi256ENS_10bfloat16_tEfNS_4arch4Sm80ELb0ELb0ELb1ELb0ELb0ELb0ELb1ELb0EEENS1_21CollectiveEpilogueFwdINS6_IJS8_SA_S9_EEENS6_IJNS7_ILi1EEESI_SI_EEESC_SE_Li256ELb0ELb1ELb0ELb0EEENS1_19SingleTileSchedulerILb0ELb0ELb1ELi128EEEEEEEEEvNT_6ParamsE:
[----:B------:R-:W-:Y:S01]  /*0000*/  LDC R1, c[0x0][0x28] ;  /* 0x00000a00ff017b82 */ /* 0x000fe20000000800 */
[----:B------:R-:W-:Y:S05]  /*0010*/  EXIT ;  /* 0x000000000000794d */ /* 0x000fea0003800000 */
.L_x_9:
        /* <DEDUP_REMOVED lines=14> */
.L_x_45:


//--------------------- .text._ZN7cutlass13device_kernelIN5flash19enable_sm80_to_sm89INS1_16FlashAttnFwdSm80INS1_25CollectiveMainloopFwdSm80ILi8ELi1ELb0EN4cute5tupleIJNS5_1CILi128EEENS7_ILi96EEENS7_ILi256EEEEEELi256ENS_10bfloat16_tEfNS_4arch4Sm80ELb0ELb0ELb1ELb1ELb0ELb0ELb1ELb0EEENS1_21CollectiveEpilogueFwdINS6_IJS8_SA_S9_EEENS6_IJNS7_ILi1EEESI_SI_EEESC_SE_Li256ELb1ELb1ELb0ELb0EEENS1_19SingleTileSchedulerILb1ELb0ELb1ELi128EEEEEEEEEvNT_6ParamsE --------------------------
	.section	.text._ZN7cutlass13device_kernelIN5flash19enable_sm80_to_sm89INS1_16FlashAttnFwdSm80INS1_25CollectiveMainloopFwdSm80ILi8ELi1ELb0EN4cute5tupleIJNS5_1CILi128EEENS7_ILi96EEENS7_ILi256EEEEEELi256ENS_10bfloat16_tEfNS_4arch4Sm80ELb0ELb0ELb1ELb1ELb0ELb0ELb1ELb0EEENS1_21CollectiveEpilogueFwdINS6_IJS8_SA_S9_EEENS6_IJNS7_ILi1EEESI_SI_EEESC_SE_Li256ELb1ELb1ELb0ELb0EEENS1_19SingleTileSchedulerILb1ELb0ELb1ELi128EEEEEEEEEvNT_6ParamsE,"ax",@progbits
	.align	128
.text._ZN7cutlass13device_kernelIN5flash19enable_sm80_to_sm89INS1_16FlashAttnFwdSm80INS1_25CollectiveMainloopFwdSm80ILi8ELi1ELb0EN4cute5tupleIJNS5_1CILi128EEENS7_ILi96EEENS7_ILi256EEEEEELi256ENS_10bfloat16_tEfNS_4arch4Sm80ELb0ELb0ELb1ELb1ELb0ELb0ELb1ELb0EEENS1_21CollectiveEpilogueFwdINS6_IJS8_SA_S9_EEENS6_IJNS7_ILi1EEESI_SI_EEESC_SE_Li256ELb1ELb1ELb0ELb0EEENS1_19SingleTileSchedulerILb1ELb0ELb1ELi128EEEEEEEEEvNT_6ParamsE:
        .type           _ZN7cutlass13device_kernelIN5flash19enable_sm80_to_sm89INS1_16FlashAttnFwdSm80INS1_25CollectiveMainloopFwdSm80ILi8ELi1ELb0EN4cute5tupleIJNS5_1CILi128EEENS7_ILi96EEENS7_ILi256EEEEEELi256ENS_10bfloat16_tEfNS_4arch4Sm80ELb0ELb0ELb1ELb1ELb0ELb0ELb1ELb0EEENS1_21CollectiveEpilogueFwdINS6_IJS8_SA_S9_EEENS6_IJNS7_ILi1EEESI_SI_EEESC_SE_Li256ELb1ELb1ELb0ELb0EEENS1_19SingleTileSchedulerILb1ELb0ELb1ELi128EEEEEEEEEvNT_6ParamsE,@function
        .size           _ZN7cutlass13device_kernelIN5flash19enable_sm80_to_sm89INS1_16FlashAttnFwdSm80INS1_25CollectiveMainloopFwdSm80ILi8ELi1ELb0EN4cute5tupleIJNS5_1CILi128EEENS7_ILi96EEENS7_ILi256EEEEEELi256ENS_10bfloat16_tEfNS_4arch4Sm80ELb0ELb0ELb1ELb1ELb0ELb0ELb1ELb0EEENS1_21CollectiveEpilogueFwdINS6_IJS8_SA_S9_EEENS6_IJNS7_ILi1EEESI_SI_EEESC_SE_Li256ELb1ELb1ELb0ELb0EEENS1_19SingleTileSchedulerILb1ELb0ELb1ELi128EEEEEEEEEvNT_6ParamsE,(.L_x_46 - _ZN7cutlass13device_kernelIN5flash19enable_sm80_to_sm89INS1_16FlashAttnFwdSm80INS1_25CollectiveMainloopFwdSm80ILi8ELi1ELb0EN4cute5tupleIJNS5_1CILi128EEENS7_ILi96EEENS7_ILi256EEEEEELi256ENS_10bfloat16_tEfNS_4arch4Sm80ELb0ELb0ELb1ELb1ELb0ELb0ELb1ELb0EEENS1_21CollectiveEpilogueFwdINS6_IJS8_SA_S9_EEENS6_IJNS7_ILi1EEESI_SI_EEESC_SE_Li256ELb1ELb1ELb0ELb0EEENS1_19SingleTileSchedulerILb1ELb0ELb1ELi128EEEEEEEEEvNT_6ParamsE)
        .other          _ZN7cutlass13device_kernelIN5flash19enable_sm80_to_sm89INS1_16FlashAttnFwdSm80INS1_25CollectiveMainloopFwdSm80ILi8ELi1ELb0EN4cute5tupleIJNS5_1CILi128EEENS7_ILi96EEENS7_ILi256EEEEEELi256ENS_10bfloat16_tEfNS_4arch4Sm80ELb0ELb0ELb1ELb1ELb0ELb0ELb1ELb0EEENS1_21CollectiveEpilogueFwdINS6_IJS8_SA_S9_EEENS6_IJNS7_ILi1EEESI_SI_EEESC_SE_Li256ELb1ELb1ELb0ELb0EEENS1_19SingleTileSchedulerILb1ELb0ELb1ELi128EEEEEEEEEvNT_6ParamsE,@"STO_CUDA_ENTRY STV_DEFAULT"
_ZN7cutlass13device_kernelIN5flash19enable_sm80_to_sm89INS1_16FlashAttnFwdSm80INS1_25CollectiveMainloopFwdSm80ILi8ELi1ELb0EN4cute5tupleIJNS5_1CILi128EEENS7_ILi96EEENS7_ILi256EEEEEELi256ENS_10bfloat16_tEfNS_4arch4Sm80ELb0ELb0ELb1ELb1ELb0ELb0ELb1ELb0EEENS1_21CollectiveEpilogueFwdINS6_IJS8_SA_S9_EEENS6_IJNS7_ILi1EEESI_SI_EEESC_SE_Li256ELb1ELb1ELb0ELb0EEENS1_19SingleTileSchedulerILb1ELb0ELb1ELi128EEEEEEEEEvNT_6ParamsE:
[----:B------:R-:W-:Y:S01]  /*0000*/  LDC R1, c[0x0][0x28] ;  /* 0x00000a00ff017b82 */ /* 0x000fe20000000800 */
[----:B------:R-:W-:Y:S05]  /*0010*/  EXIT ;  /* 0x000000000000794d */ /* 0x000fea0003800000 */
.L_x_10:
        /* <DEDUP_REMOVED lines=14> */
.L_x_46:


//--------------------- .text._ZN7cutlass13device_kernelIN5flash19enable_sm80_to_sm89INS1_16FlashAttnFwdSm80INS1_25CollectiveMainloopFwdSm80ILi8ELi1ELb0EN4cute5tupleIJNS5_1CILi128EEENS7_ILi48EEENS7_ILi256EEEEEELi256ENS_10bfloat16_tEfNS_4arch4Sm80ELb0ELb0ELb1ELb1ELb0ELb1ELb1ELb0EEENS1_21CollectiveEpilogueFwdINS6_IJS8_SA_S9_EEENS6_IJNS7_ILi1EEESI_SI_EEESC_SE_Li256ELb1ELb1ELb0ELb0EEENS1_19SingleTileSchedulerILb1ELb0ELb1ELi128EEEEEEEEEvNT_6ParamsE --------------------------
	.section	.text._ZN7cutlass13device_kernelIN5flash19enable_sm80_to_sm89INS1_16FlashAttnFwdSm80INS1_25CollectiveMainloopFwdSm80ILi8ELi1ELb0EN4cute5tupleIJNS5_1CILi128EEENS7_ILi48EEENS7_ILi256EEEEEELi256ENS_10bfloat16_tEfNS_4arch4Sm80ELb0ELb0ELb1ELb1ELb0ELb1ELb1ELb0EEENS1_21CollectiveEpilogueFwdINS6_IJS8_SA_S9_EEENS6_IJNS7_ILi1EEESI_SI_EEESC_SE_Li256ELb1ELb1ELb0ELb0EEENS1_19SingleTileSchedulerILb1ELb0ELb1ELi128EEEEEEEEEvNT_6ParamsE,"ax",@progbits
	.align	128
.text._ZN7cutlass13device_kernelIN5flash19enable_sm80_to_sm89INS1_16FlashAttnFwdSm80INS1_25CollectiveMainloopFwdSm80ILi8ELi1ELb0EN4cute5tupleIJNS5_1CILi128EEENS7_ILi48EEENS7_ILi256EEEEEELi256ENS_10bfloat16_tEfNS_4arch4Sm80ELb0ELb0ELb1ELb1ELb0ELb1ELb1ELb0EEENS1_21CollectiveEpilogueFwdINS6_IJS8_SA_S9_EEENS6_IJNS7_ILi1EEESI_SI_EEESC_SE_Li256ELb1ELb1ELb0ELb0EEENS1_19SingleTileSchedulerILb1ELb0ELb1ELi128EEEEEEEEEvNT_6ParamsE:
        .type           _ZN7cutlass13device_kernelIN5flash19enable_sm80_to_sm89INS1_16FlashAttnFwdSm80INS1_25CollectiveMainloopFwdSm80ILi8ELi1ELb0EN4cute5tupleIJNS5_1CILi128EEENS7_ILi48EEENS7_ILi256EEEEEELi256ENS_10bfloat16_tEfNS_4arch4Sm80ELb0ELb0ELb1ELb1ELb0ELb1ELb1ELb0EEENS1_21CollectiveEpilogueFwdINS6_IJS8_SA_S9_EEENS6_IJNS7_ILi1EEESI_SI_EEESC_SE_Li256ELb1ELb1ELb0ELb0EEENS1_19SingleTileSchedulerILb1ELb0ELb1ELi128EEEEEEEEEvNT_6ParamsE,@function
        .size           _ZN7cutlass13device_kernelIN5flash19enable_sm80_to_sm89INS1_16FlashAttnFwdSm80INS1_25CollectiveMainloopFwdSm80ILi8ELi1ELb0EN4cute5tupleIJNS5_1CILi128EEENS7_ILi48EEENS7_ILi256EEEEEELi256ENS_10bfloat16_tEfNS_4arch4Sm80ELb0ELb0ELb1ELb1ELb0ELb1ELb1ELb0EEENS1_21CollectiveEpilogueFwdINS6_IJS8_SA_S9_EEENS6_IJNS7_ILi1EEESI_SI_EEESC_SE_Li256ELb1ELb1ELb0ELb0EEENS1_19SingleTileSchedulerILb1ELb0ELb1ELi128EEEEEEEEEvNT_6ParamsE,(.L_x_47 - _ZN7cutlass13device_kernelIN5flash19enable_sm80_to_sm89INS1_16FlashAttnFwdSm80INS1_25CollectiveMainloopFwdSm80ILi8ELi1ELb0EN4cute5tupleIJNS5_1CILi128EEENS7_ILi48EEENS7_ILi256EEEEEELi256ENS_10bfloat16_tEfNS_4arch4Sm80ELb0ELb0ELb1ELb1ELb0ELb1ELb1ELb0EEENS1_21CollectiveEpilogueFwdINS6_IJS8_SA_S9_EEENS6_IJNS7_ILi1EEESI_SI_EEESC_SE_Li256ELb1ELb1ELb0ELb0EEENS1_19SingleTileSchedulerILb1ELb0ELb1ELi128EEEEEEEEEvNT_6ParamsE)
        .other          _ZN7cutlass13device_kernelIN5flash19enable_sm80_to_sm89INS1_16FlashAttnFwdSm80INS1_25CollectiveMainloopFwdSm80ILi8ELi1ELb0EN4cute5tupleIJNS5_1CILi128EEENS7_ILi48EEENS7_ILi256EEEEEELi256ENS_10bfloat16_tEfNS_4arch4Sm80ELb0ELb0ELb1ELb1ELb0ELb1ELb1ELb0EEENS1_21CollectiveEpilogueFwdINS6_IJS8_SA_S9_EEENS6_IJNS7_ILi1EEESI_SI_EEESC_SE_Li256ELb1ELb1ELb0ELb0EEENS1_19SingleTileSchedulerILb1ELb0ELb1ELi128EEEEEEEEEvNT_6ParamsE,@"STO_CUDA_ENTRY STV_DEFAULT"
_ZN7cutlass13device_kernelIN5flash19enable_sm80_to_sm89INS1_16FlashAttnFwdSm80INS1_25CollectiveMainloopFwdSm80ILi8ELi1ELb0EN4cute5tupleIJNS5_1CILi128EEENS7_ILi48EEENS7_ILi256EEEEEELi256ENS_10bfloat16_tEfNS_4arch4Sm80ELb0ELb0ELb1ELb1ELb0ELb1ELb1ELb0EEENS1_21CollectiveEpilogueFwdINS6_IJS8_SA_S9_EEENS6_IJNS7_ILi1EEESI_SI_EEESC_SE_Li256ELb1ELb1ELb0ELb0EEENS1_19SingleTileSchedulerILb1ELb0ELb1ELi128EEEEEEEEEvNT_6ParamsE:
[----:B------:R-:W-:Y:S01]  /*0000*/  LDC R1, c[0x0][0x28] ;  /* 0x00000a00ff017b82 */ /* 0x000fe20000000800 */
[----:B------:R-:W-:Y:S05]  /*0010*/  EXIT ;  /* 0x000000000000794d */ /* 0x000fea0003800000 */
.L_x_11:
        /* <DEDUP_REMOVED lines=14> */
.L_x_47:


//--------------------- .text._ZN7cutlass13device_kernelIN5flash19enable_sm80_to_sm89INS1_16FlashAttnFwdSm80INS1_25CollectiveMainloopFwdSm80ILi8ELi1ELb0EN4cute5tupleIJNS5_1CILi128EEENS7_ILi64EEENS7_ILi256EEEEEELi256ENS_10bfloat16_tEfNS_4arch4Sm80ELb0ELb1ELb1ELb0ELb0ELb0ELb1ELb0EEENS1_21CollectiveEpilogueFwdINS6_IJS8_SA_S9_EEENS6_IJNS7_ILi1EEESI_SI_EEESC_SE_Li256ELb0ELb1ELb0ELb0EEENS1_19SingleTileSchedulerILb0ELb0ELb1ELi128EEEEEEEEEvNT_6ParamsE --------------------------
	.section	.text._ZN7cutlass13device_kernelIN5flash19enable_sm80_to_sm89INS1_16FlashAttnFwdSm80INS1_25CollectiveMainloopFwdSm80ILi8ELi1ELb0EN4cute5tupleIJNS5_1CILi128EEENS7_ILi64EEENS7_ILi256EEEEEELi256ENS_10bfloat16_tEfNS_4arch4Sm80ELb0ELb1ELb1ELb0ELb0ELb0ELb1ELb0EEENS1_21CollectiveEpilogueFwdINS6_IJS8_SA_S9_EEENS6_IJNS7_ILi1EEESI_SI_EEESC_SE_Li256ELb0ELb1ELb0ELb0EEENS1_19SingleTileSchedulerILb0ELb0ELb1ELi128EEEEEEEEEvNT_6ParamsE,"ax",@progbits
	.align	128
.text._ZN7cutlass13device_kernelIN5flash19enable_sm80_to_sm89INS1_16FlashAttnFwdSm80INS1_25CollectiveMainloopFwdSm80ILi8ELi1ELb0EN4cute5tupleIJNS5_1CILi128EEENS7_ILi64EEENS7_ILi256EEEEEELi256ENS_10bfloat16_tEfNS_4arch4Sm80ELb0ELb1ELb1ELb0ELb0ELb0ELb1ELb0EEENS1_21CollectiveEpilogueFwdINS6_IJS8_SA_S9_EEENS6_IJNS7_ILi1EEESI_SI_EEESC_SE_Li256ELb0ELb1ELb0ELb0EEENS1_19SingleTileSchedulerILb0ELb0ELb1ELi128EEEEEEEEEvNT_6ParamsE:
        .type           _ZN7cutlass13device_kernelIN5flash19enable_sm80_to_sm89INS1_16FlashAttnFwdSm80INS1_25CollectiveMainloopFwdSm80ILi8ELi1ELb0EN4cute5tupleIJNS5_1CILi128EEENS7_ILi64EEENS7_ILi256EEEEEELi256ENS_10bfloat16_tEfNS_4arch4Sm80ELb0ELb1ELb1ELb0ELb0ELb0ELb1ELb0EEENS1_21CollectiveEpilogueFwdINS6_IJS8_SA_S9_EEENS6_IJNS7_ILi1EEESI_SI_EEESC_SE_Li256ELb0ELb1ELb0ELb0EEENS1_19SingleTileSchedulerILb0ELb0ELb1ELi128EEEEEEEEEvNT_6ParamsE,@function
        .size           _ZN7cutlass13device_kernelIN5flash19enable_sm80_to_sm89INS1_16FlashAttnFwdSm80INS1_25CollectiveMainloopFwdSm80ILi8ELi1ELb0EN4cute5tupleIJNS5_1CILi128EEENS7_ILi64EEENS7_ILi256EEEEEELi256ENS_10bfloat16_tEfNS_4arch4Sm80ELb0ELb1ELb1ELb0ELb0ELb0ELb1ELb0EEENS1_21CollectiveEpilogueFwdINS6_IJS8_SA_S9_EEENS6_IJNS7_ILi1EEESI_SI_EEESC_SE_Li256ELb0ELb1ELb0ELb0EEENS1_19SingleTileSchedulerILb0ELb0ELb1ELi128EEEEEEEEEvNT_6ParamsE,(.L_x_48 - _ZN7cutlass13device_kernelIN5flash19enable_sm80_to_sm89INS1_16FlashAttnFwdSm80INS1_25CollectiveMainloopFwdSm80ILi8ELi1ELb0EN4cute5tupleIJNS5_1CILi128EEENS7_ILi64EEENS7_ILi256EEEEEELi256ENS_10bfloat16_tEfNS_4arch4Sm80ELb0ELb1ELb1ELb0ELb0ELb0ELb1ELb0EEENS1_21CollectiveEpilogueFwdINS6_IJS8_SA_S9_EEENS6_IJNS7_ILi1EEESI_SI_EEESC_SE_Li256ELb0ELb1ELb0ELb0EEENS1_19SingleTileSchedulerILb0ELb0ELb1ELi128EEEEEEEEEvNT_6ParamsE)
        .other          _ZN7cutlass13device_kernelIN5flash19enable_sm80_to_sm89INS1_16FlashAttnFwdSm80INS1_25CollectiveMainloopFwdSm80ILi8ELi1ELb0EN4cute5tupleIJNS5_1CILi128EEENS7_ILi64EEENS7_ILi256EEEEEELi256ENS_10bfloat16_tEfNS_4arch4Sm80ELb0ELb1ELb1ELb0ELb0ELb0ELb1ELb0EEENS1_21CollectiveEpilogueFwdINS6_IJS8_SA_S9_EEENS6_IJNS7_ILi1EEESI_SI_EEESC_SE_Li256ELb0ELb1ELb0ELb0EEENS1_19SingleTileSchedulerILb0ELb0ELb1ELi128EEEEEEEEEvNT_6ParamsE,@"STO_CUDA_ENTRY STV_DEFAULT"
_ZN7cutlass13device_kernelIN5flash19enable_sm80_to_sm89INS1_16FlashAttnFwdSm80INS1_25CollectiveMainloopFwdSm80ILi8ELi1ELb0EN4cute5tupleIJNS5_1CILi128EEENS7_ILi64EEENS7_ILi256EEEEEELi256ENS_10bfloat16_tEfNS_4arch4Sm80ELb0ELb1ELb1ELb0ELb0ELb0ELb1ELb0EEENS1_21CollectiveEpilogueFwdINS6_IJS8_SA_S9_EEENS6_IJNS7_ILi1EEESI_SI_EEESC_SE_Li256ELb0ELb1ELb0ELb0EEENS1_19SingleTileSchedulerILb0ELb0ELb1ELi128EEEEEEEEEvNT_6ParamsE:
[----:B------:R-:W-:Y:S01]  /*0000*/  LDC R1, c[0x0][0x28] ;  /* 0x00000a00ff017b82 */ /* 0x000fe20000000800 */
[----:B------:R-:W-:Y:S05]  /*0010*/  EXIT ;  /* 0x000000000000794d */ /* 0x000fea0003800000 */
.L_x_12:
        /* <DEDUP_REMOVED lines=14> */
.L_x_48:


//--------------------- .text._ZN7cutlass13device_kernelIN5flash19enable_sm80_to_sm89INS1_16FlashAttnFwdSm80INS1_25CollectiveMainloopFwdSm80ILi8ELi1ELb0EN4cute5tupleIJNS5_1CILi128EEENS7_ILi64EEENS7_ILi256EEEEEELi256ENS_10bfloat16_tEfNS_4arch4Sm80ELb0ELb1ELb1ELb1ELb0ELb0ELb1ELb0EEENS1_21CollectiveEpilogueFwdINS6_IJS8_SA_S9_EEENS6_IJNS7_ILi1EEESI_SI_EEESC_SE_Li256ELb1ELb1ELb0ELb0EEENS1_19SingleTileSchedulerILb1ELb0ELb1ELi128EEEEEEEEEvNT_6ParamsE --------------------------
	.section	.text._ZN7cutlass13device_kernelIN5flash19enable_sm80_to_sm89INS1_16FlashAttnFwdSm80INS1_25CollectiveMainloopFwdSm80ILi8ELi1ELb0EN4cute5tupleIJNS5_1CILi128EEENS7_ILi64EEENS7_ILi256EEEEEELi256ENS_10bfloat16_tEfNS_4arch4Sm80ELb0ELb1ELb1ELb1ELb0ELb0ELb1ELb0EEENS1_21CollectiveEpilogueFwdINS6_IJS8_SA_S9_EEENS6_IJNS7_ILi1EEESI_SI_EEESC_SE_Li256ELb1ELb1ELb0ELb0EEENS1_19SingleTileSchedulerILb1ELb0ELb1ELi128EEEEEEEEEvNT_6ParamsE,"ax",@progbits
	.align	128
.text._ZN7cutlass13device_kernelIN5flash19enable_sm80_to_sm89INS1_16FlashAttnFwdSm80INS1_25CollectiveMainloopFwdSm80ILi8ELi1ELb0EN4cute5tupleIJNS5_1CILi128EEENS7_ILi64EEENS7_ILi256EEEEEELi256ENS_10bfloat16_tEfNS_4arch4Sm80ELb0ELb1ELb1ELb1ELb0ELb0ELb1ELb0EEENS1_21CollectiveEpilogueFwdINS6_IJS8_SA_S9_EEENS6_IJNS7_ILi1EEESI_SI_EEESC_SE_Li256ELb1ELb1ELb0ELb0EEENS1_19SingleTileSchedulerILb1ELb0ELb1ELi128EEEEEEEEEvNT_6ParamsE:
        .type           _ZN7cutlass13device_kernelIN5flash19enable_sm80_to_sm89INS1_16FlashAttnFwdSm80INS1_25CollectiveMainloopFwdSm80ILi8ELi1ELb0EN4cute5tupleIJNS5_1CILi128EEENS7_ILi64EEENS7_ILi256EEEEEELi256ENS_10bfloat16_tEfNS_4arch4Sm80ELb0ELb1ELb1ELb1ELb0ELb0ELb1ELb0EEENS1_21CollectiveEpilogueFwdINS6_IJS8_SA_S9_EEENS6_IJNS7_ILi1EEESI_SI_EEESC_SE_Li256ELb1ELb1ELb0ELb0EEENS1_19SingleTileSchedulerILb1ELb0ELb1ELi128EEEEEEEEEvNT_6ParamsE,@function
        .size           _ZN7cutlass13device_kernelIN5flash19enable_sm80_to_sm89INS1_16FlashAttnFwdSm80INS1_25CollectiveMainloopFwdSm80ILi8ELi1ELb0EN4cute5tupleIJNS5_1CILi128EEENS7_ILi64EEENS7_ILi256EEEEEELi256ENS_10bfloat16_tEfNS_4arch4Sm80ELb0ELb1ELb1ELb1ELb0ELb0ELb1ELb0EEENS1_21CollectiveEpilogueFwdINS6_IJS8_SA_S9_EEENS6_IJNS7_ILi1EEESI_SI_EEESC_SE_Li256ELb1ELb1ELb0ELb0EEENS1_19SingleTileSchedulerILb1ELb0ELb1ELi128EEEEEEEEEvNT_6ParamsE,(.L_x_49 - _ZN7cutlass13device_kernelIN5flash19enable_sm80_to_sm89INS1_16FlashAttnFwdSm80INS1_25CollectiveMainloopFwdSm80ILi8ELi1ELb0EN4cute5tupleIJNS5_1CILi128EEENS7_ILi64EEENS7_ILi256EEEEEELi256ENS_10bfloat16_tEfNS_4arch4Sm80ELb0ELb1ELb1ELb1ELb0ELb0ELb1ELb0EEENS1_21CollectiveEpilogueFwdINS6_IJS8_SA_S9_EEENS6_IJNS7_ILi1EEESI_SI_EEESC_SE_Li256ELb1ELb1ELb0ELb0EEENS1_19SingleTileSchedulerILb1ELb0ELb1ELi128EEEEEEEEEvNT_6ParamsE)
        .other          _ZN7cutlass13device_kernelIN5flash19enable_sm80_to_sm89INS1_16FlashAttnFwdSm80INS1_25CollectiveMainloopFwdSm80ILi8ELi1ELb0EN4cute5tupleIJNS5_1CILi128EEENS7_ILi64EEENS7_ILi256EEEEEELi256ENS_10bfloat16_tEfNS_4arch4Sm80ELb0ELb1ELb1ELb1ELb0ELb0ELb1ELb0EEENS1_21CollectiveEpilogueFwdINS6_IJS8_SA_S9_EEENS6_IJNS7_ILi1EEESI_SI_EEESC_SE_Li256ELb1ELb1ELb0ELb0EEENS1_19SingleTileSchedulerILb1ELb0ELb1ELi128EEEEEEEEEvNT_6ParamsE,@"STO_CUDA_ENTRY STV_DEFAULT"
_ZN7cutlass13device_kernelIN5flash19enable_sm80_to_sm89INS1_16FlashAttnFwdSm80INS1_25CollectiveMainloopFwdSm80ILi8ELi1ELb0EN4cute5tupleIJNS5_1CILi128EEENS7_ILi64EEENS7_ILi256EEEEEELi256ENS_10bfloat16_tEfNS_4arch4Sm80ELb0ELb1ELb1ELb1ELb0ELb0ELb1ELb0EEENS1_21CollectiveEpilogueFwdINS6_IJS8_SA_S9_EEENS6_IJNS7_ILi1EEESI_SI_EEESC_SE_Li256ELb1ELb1ELb0ELb0EEENS1_19SingleTileSchedulerILb1ELb0ELb1ELi128EEEEEEEEEvNT_6ParamsE:
[----:B------:R-:W-:Y:S01]  /*0000*/  LDC R1, c[0x0][0x28] ;  /* 0x00000a00ff017b82 */ /* 0x000fe20000000800 */
[----:B------:R-:W-:Y:S05]  /*0010*/  EXIT ;  /* 0x000000000000794d */ /* 0x000fea0003800000 */
.L_x_13:
        /* <DEDUP_REMOVED lines=14> */
.L_x_49:


//--------------------- .text._ZN7cutlass13device_kernelIN5flash19enable_sm80_to_sm89INS1_16FlashAttnFwdSm80INS1_25CollectiveMainloopFwdSm80ILi8ELi1ELb0EN4cute5tupleIJNS5_1CILi128EEENS7_ILi48EEENS7_ILi256EEEEEELi256ENS_10bfloat16_tEfNS_4arch4Sm80ELb0ELb1ELb1ELb1ELb0ELb1ELb1ELb0EEENS1_21CollectiveEpilogueFwdINS6_IJS8_SA_S9_EEENS6_IJNS7_ILi1EEESI_SI_EEESC_SE_Li256ELb1ELb1ELb0ELb0EEENS1_19SingleTileSchedulerILb1ELb0ELb1ELi128EEEEEEEEEvNT_6ParamsE --------------------------
	.section	.text._ZN7cutlass13device_kernelIN5flash19enable_sm80_to_sm89INS1_16FlashAttnFwdSm80INS1_25CollectiveMainloopFwdSm80ILi8ELi1ELb0EN4cute5tupleIJNS5_1CILi128EEENS7_ILi48EEENS7_ILi256EEEEEELi256ENS_10bfloat16_tEfNS_4arch4Sm80ELb0ELb1ELb1ELb1ELb0ELb1ELb1ELb0EEENS1_21CollectiveEpilogueFwdINS6_IJS8_SA_S9_EEENS6_IJNS7_ILi1EEESI_SI_EEESC_SE_Li256ELb1ELb1ELb0ELb0EEENS1_19SingleTileSchedulerILb1ELb0ELb1ELi128EEEEEEEEEvNT_6ParamsE,"ax",@progbits
	.align	128
.text._ZN7cutlass13device_kernelIN5flash19enable_sm80_to_sm89INS1_16FlashAttnFwdSm80INS1_25CollectiveMainloopFwdSm80ILi8ELi1ELb0EN4cute5tupleIJNS5_1CILi128EEENS7_ILi48EEENS7_ILi256EEEEEELi256ENS_10bfloat16_tEfNS_4arch4Sm80ELb0ELb1ELb1ELb1ELb0ELb1ELb1ELb0EEENS1_21CollectiveEpilogueFwdINS6_IJS8_SA_S9_EEENS6_IJNS7_ILi1EEESI_SI_EEESC_SE_Li256ELb1ELb1ELb0ELb0EEENS1_19SingleTileSchedulerILb1ELb0ELb1ELi128EEEEEEEEEvNT_6ParamsE:
        .type           _ZN7cutlass13device_kernelIN5flash19enable_sm80_to_sm89INS1_16FlashAttnFwdSm80INS1_25CollectiveMainloopFwdSm80ILi8ELi1ELb0EN4cute5tupleIJNS5_1CILi128EEENS7_ILi48EEENS7_ILi256EEEEEELi256ENS_10bfloat16_tEfNS_4arch4Sm80ELb0ELb1ELb1ELb1ELb0ELb1ELb1ELb0EEENS1_21CollectiveEpilogueFwdINS6_IJS8_SA_S9_EEENS6_IJNS7_ILi1EEESI_SI_EEESC_SE_Li256ELb1ELb1ELb0ELb0EEENS1_19SingleTileSchedulerILb1ELb0ELb1ELi128EEEEEEEEEvNT_6ParamsE,@function
        .size           _ZN7cutlass13device_kernelIN5flash19enable_sm80_to_sm89INS1_16FlashAttnFwdSm80INS1_25CollectiveMainloopFwdSm80ILi8ELi1ELb0EN4cute5tupleIJNS5_1CILi128EEENS7_ILi48EEENS7_ILi256EEEEEELi256ENS_10bfloat16_tEfNS_4arch4Sm80ELb0ELb1ELb1ELb1ELb0ELb1ELb1ELb0EEENS1_21CollectiveEpilogueFwdINS6_IJS8_SA_S9_EEENS6_IJNS7_ILi1EEESI_SI_EEESC_SE_Li256ELb1ELb1ELb0ELb0EEENS1_19SingleTileSchedulerILb1ELb0ELb1ELi128EEEEEEEEEvNT_6ParamsE,(.L_x_50 - _ZN7cutlass13device_kernelIN5flash19enable_sm80_to_sm89INS1_16FlashAttnFwdSm80INS1_25CollectiveMainloopFwdSm80ILi8ELi1ELb0EN4cute5tupleIJNS5_1CILi128EEENS7_ILi48EEENS7_ILi256EEEEEELi256ENS_10bfloat16_tEfNS_4arch4Sm80ELb0ELb1ELb1ELb1ELb0ELb1ELb1ELb0EEENS1_21CollectiveEpilogueFwdINS6_IJS8_SA_S9_EEENS6_IJNS7_ILi1EEESI_SI_EEESC_SE_Li256ELb1ELb1ELb0ELb0EEENS1_19SingleTileSchedulerILb1ELb0ELb1ELi128EEEEEEEEEvNT_6ParamsE)
        .other          _ZN7cutlass13device_kernelIN5flash19enable_sm80_to_sm89INS1_16FlashAttnFwdSm80INS1_25CollectiveMainloopFwdSm80ILi8ELi1ELb0EN4cute5tupleIJNS5_1CILi128EEENS7_ILi48EEENS7_ILi256EEEEEELi256ENS_10bfloat16_tEfNS_4arch4Sm80ELb0ELb1ELb1ELb1ELb0ELb1ELb1ELb0EEENS1_21CollectiveEpilogueFwdINS6_IJS8_SA_S9_EEENS6_IJNS7_ILi1EEESI_SI_EEESC_SE_Li256ELb1ELb1ELb0ELb0EEENS1_19SingleTileSchedulerILb1ELb0ELb1ELi128EEEEEEEEEvNT_6ParamsE,@"STO_CUDA_ENTRY STV_DEFAULT"
_ZN7cutlass13device_kernelIN5flash19enable_sm80_to_sm89INS1_16FlashAttnFwdSm80INS1_25CollectiveMainloopFwdSm80ILi8ELi1ELb0EN4cute5tupleIJNS5_1CILi128EEENS7_ILi48EEENS7_ILi256EEEEEELi256ENS_10bfloat16_tEfNS_4arch4Sm80ELb0ELb1ELb1ELb1ELb0ELb1ELb1ELb0EEENS1_21CollectiveEpilogueFwdINS6_IJS8_SA_S9_EEENS6_IJNS7_ILi1EEESI_SI_EEESC_SE_Li256ELb1ELb1ELb0ELb0EEENS1_19SingleTileSchedulerILb1ELb0ELb1ELi128EEEEEEEEEvNT_6ParamsE:
[----:B------:R-:W-:Y:S01]  /*0000*/  LDC R1, c[0x0][0x28] ;  /* 0x00000a00ff017b82 */ /* 0x000fe20000000800 */
[----:B------:R-:W-:Y:S05]  /*0010*/  EXIT ;  /* 0x000000000000794d */ /* 0x000fea0003800000 */
.L_x_14:
        /* <DEDUP_REMOVED lines=14> */
.L_x_50:


//--------------------- .text._ZN7cutlass13device_kernelIN5flash19enable_sm80_to_sm89INS1_16FlashAttnFwdSm80INS1_25CollectiveMainloopFwdSm80ILi8ELi1ELb0EN4cute5tupleIJNS5_1CILi128EEENS7_ILi96EEENS7_ILi256EEEEEELi256ENS_10bfloat16_tEfNS_4arch4Sm80ELb1ELb0ELb1ELb0ELb0ELb0ELb1ELb0EEENS1_21CollectiveEpilogueFwdINS6_IJS8_SA_S9_EEENS6_IJNS7_ILi1EEESI_SI_EEESC_SE_Li256ELb0ELb1ELb0ELb0EEENS1_30DynamicPersistentTileSchedulerILi256ELi256ELb0ELb1ELb0EEEEEEEEEvNT_6ParamsE --------------------------
	.section	.text._ZN7cutlass13device_kernelIN5flash19enable_sm80_to_sm89INS1_16FlashAttnFwdSm80INS1_25CollectiveMainloopFwdSm80ILi8ELi1ELb0EN4cute5tupleIJNS5_1CILi128EEENS7_ILi96EEENS7_ILi256EEEEEELi256ENS_10bfloat16_tEfNS_4arch4Sm80ELb1ELb0ELb1ELb0ELb0ELb0ELb1ELb0EEENS1_21CollectiveEpilogueFwdINS6_IJS8_SA_S9_EEENS6_IJNS7_ILi1EEESI_SI_EEESC_SE_Li256ELb0ELb1ELb0ELb0EEENS1_30DynamicPersistentTileSchedulerILi256ELi256ELb0ELb1ELb0EEEEEEEEEvNT_6ParamsE,"ax",@progbits
	.align	128
.text._ZN7cutlass13device_kernelIN5flash19enable_sm80_to_sm89INS1_16FlashAttnFwdSm80INS1_25CollectiveMainloopFwdSm80ILi8ELi1ELb0EN4cute5tupleIJNS5_1CILi128EEENS7_ILi96EEENS7_ILi256EEEEEELi256ENS_10bfloat16_tEfNS_4arch4Sm80ELb1ELb0ELb1ELb0ELb0ELb0ELb1ELb0EEENS1_21CollectiveEpilogueFwdINS6_IJS8_SA_S9_EEENS6_IJNS7_ILi1EEESI_SI_EEESC_SE_Li256ELb0ELb1ELb0ELb0EEENS1_30DynamicPersistentTileSchedulerILi256ELi256ELb0ELb1ELb0EEEEEEEEEvNT_6ParamsE:
        .type           _ZN7cutlass13device_kernelIN5flash19enable_sm80_to_sm89INS1_16FlashAttnFwdSm80INS1_25CollectiveMainloopFwdSm80ILi8ELi1ELb0EN4cute5tupleIJNS5_1CILi128EEENS7_ILi96EEENS7_ILi256EEEEEELi256ENS_10bfloat16_tEfNS_4arch4Sm80ELb1ELb0ELb1ELb0ELb0ELb0ELb1ELb0EEENS1_21CollectiveEpilogueFwdINS6_IJS8_SA_S9_EEENS6_IJNS7_ILi1EEESI_SI_EEESC_SE_Li256ELb0ELb1ELb0ELb0EEENS1_30DynamicPersistentTileSchedulerILi256ELi256ELb0ELb1ELb0EEEEEEEEEvNT_6ParamsE,@function
        .size           _ZN7cutlass13device_kernelIN5flash19enable_sm80_to_sm89INS1_16FlashAttnFwdSm80INS1_25CollectiveMainloopFwdSm80ILi8ELi1ELb0EN4cute5tupleIJNS5_1CILi128EEENS7_ILi96EEENS7_ILi256EEEEEELi256ENS_10bfloat16_tEfNS_4arch4Sm80ELb1ELb0ELb1ELb0ELb0ELb0ELb1ELb0EEENS1_21CollectiveEpilogueFwdINS6_IJS8_SA_S9_EEENS6_IJNS7_ILi1EEESI_SI_EEESC_SE_Li256ELb0ELb1ELb0ELb0EEENS1_30DynamicPersistentTileSchedulerILi256ELi256ELb0ELb1ELb0EEEEEEEEEvNT_6ParamsE,(.L_x_51 - _ZN7cutlass13device_kernelIN5flash19enable_sm80_to_sm89INS1_16FlashAttnFwdSm80INS1_25CollectiveMainloopFwdSm80ILi8ELi1ELb0EN4cute5tupleIJNS5_1CILi128EEENS7_ILi96EEENS7_ILi256EEEEEELi256ENS_10bfloat16_tEfNS_4arch4Sm80ELb1ELb0ELb1ELb0ELb0ELb0ELb1ELb0EEENS1_21CollectiveEpilogueFwdINS6_IJS8_SA_S9_EEENS6_IJNS7_ILi1EEESI_SI_EEESC_SE_Li256ELb0ELb1ELb0ELb0EEENS1_30DynamicPersistentTileSchedulerILi256ELi256ELb0ELb1ELb0EEEEEEEEEvNT_6ParamsE)
        .other          _ZN7cutlass13device_kernelIN5flash19enable_sm80_to_sm89INS1_16FlashAttnFwdSm80INS1_25CollectiveMainloopFwdSm80ILi8ELi1ELb0EN4cute5tupleIJNS5_1CILi128EEENS7_ILi96EEENS7_ILi256EEEEEELi256ENS_10bfloat16_tEfNS_4arch4Sm80ELb1ELb0ELb1ELb0ELb0ELb0ELb1ELb0EEENS1_21CollectiveEpilogueFwdINS6_IJS8_SA_S9_EEENS6_IJNS7_ILi1EEESI_SI_EEESC_SE_Li256ELb0ELb1ELb0ELb0EEENS1_30DynamicPersistentTileSchedulerILi256ELi256ELb0ELb1ELb0EEEEEEEEEvNT_6ParamsE,@"STO_CUDA_ENTRY STV_DEFAULT"
_ZN7cutlass13device_kernelIN5flash19enable_sm80_to_sm89INS1_16FlashAttnFwdSm80INS1_25CollectiveMainloopFwdSm80ILi8ELi1ELb0EN4cute5tupleIJNS5_1CILi128EEENS7_ILi96EEENS7_ILi256EEEEEELi256ENS_10bfloat16_tEfNS_4arch4Sm80ELb1ELb0ELb1ELb0ELb0ELb0ELb1ELb0EEENS1_21CollectiveEpilogueFwdINS6_IJS8_SA_S9_EEENS6_IJNS7_ILi1EEESI_SI_EEESC_SE_Li256ELb0ELb1ELb0ELb0EEENS1_30DynamicPersistentTileSchedulerILi256ELi256ELb0ELb1ELb0EEEEEEEEEvNT_6ParamsE:
[----:B------:R-:W-:Y:S01]  /*0000*/  LDC R1, c[0x0][0x28] ;  /* 0x00000a00ff017b82 */ /* 0x000fe20000000800 */
[----:B------:R-:W-:Y:S05]  /*0010*/  EXIT ;  /* 0x000000000000794d */ /* 0x000fea0003800000 */
.L_x_15:
        /* <DEDUP_REMOVED lines=14> */
.L_x_51:


//--------------------- .text._ZN7cutlass13device_kernelIN5flash19enable_sm80_to_sm89INS1_16FlashAttnFwdSm80INS1_25CollectiveMainloopFwdSm80ILi8ELi1ELb0EN4cute5tupleIJNS5_1CILi128EEENS7_ILi96EEENS7_ILi256EEEEEELi256ENS_10bfloat16_tEfNS_4arch4Sm80ELb1ELb0ELb1ELb1ELb0ELb0ELb1ELb0EEENS1_21CollectiveEpilogueFwdINS6_IJS8_SA_S9_EEENS6_IJNS7_ILi1EEESI_SI_EEESC_SE_Li256ELb1ELb1ELb0ELb0EEENS1_19SingleTileSchedulerILb1ELb0ELb1ELi128EEEEEEEEEvNT_6ParamsE --------------------------
	.section	.text._ZN7cutlass13device_kernelIN5flash19enable_sm80_to_sm89INS1_16FlashAttnFwdSm80INS1_25CollectiveMainloopFwdSm80ILi8ELi1ELb0EN4cute5tupleIJNS5_1CILi128EEENS7_ILi96EEENS7_ILi256EEEEEELi256ENS_10bfloat16_tEfNS_4arch4Sm80ELb1ELb0ELb1ELb1ELb0ELb0ELb1ELb0EEENS1_21CollectiveEpilogueFwdINS6_IJS8_SA_S9_EEENS6_IJNS7_ILi1EEESI_SI_EEESC_SE_Li256ELb1ELb1ELb0ELb0EEENS1_19SingleTileSchedulerILb1ELb0ELb1ELi128EEEEEEEEEvNT_6ParamsE,"ax",@progbits
	.align	128
.text._ZN7cutlass13device_kernelIN5flash19enable_sm80_to_sm89INS1_16FlashAttnFwdSm80INS1_25CollectiveMainloopFwdSm80ILi8ELi1ELb0EN4cute5tupleIJNS5_1CILi128EEENS7_ILi96EEENS7_ILi256EEEEEELi256ENS_10bfloat16_tEfNS_4arch4Sm80ELb1ELb0ELb1ELb1ELb0ELb0ELb1ELb0EEENS1_21CollectiveEpilogueFwdINS6_IJS8_SA_S9_EEENS6_IJNS7_ILi1EEESI_SI_EEESC_SE_Li256ELb1ELb1ELb0ELb0EEENS1_19SingleTileSchedulerILb1ELb0ELb1ELi128EEEEEEEEEvNT_6ParamsE:
        .type           _ZN7cutlass13device_kernelIN5flash19enable_sm80_to_sm89INS1_16FlashAttnFwdSm80INS1_25CollectiveMainloopFwdSm80ILi8ELi1ELb0EN4cute5tupleIJNS5_1CILi128EEENS7_ILi96EEENS7_ILi256EEEEEELi256ENS_10bfloat16_tEfNS_4arch4Sm80ELb1ELb0ELb1ELb1ELb0ELb0ELb1ELb0EEENS1_21CollectiveEpilogueFwdINS6_IJS8_SA_S9_EEENS6_IJNS7_ILi1EEESI_SI_EEESC_SE_Li256ELb1ELb1ELb0ELb0EEENS1_19SingleTileSchedulerILb1ELb0ELb1ELi128EEEEEEEEEvNT_6ParamsE,@function
        .size           _ZN7cutlass13device_kernelIN5flash19enable_sm80_to_sm89INS1_16FlashAttnFwdSm80INS1_25CollectiveMainloopFwdSm80ILi8ELi1ELb0EN4cute5tupleIJNS5_1CILi128EEENS7_ILi96EEENS7_ILi256EEEEEELi256ENS_10bfloat16_tEfNS_4arch4Sm80ELb1ELb0ELb1ELb1ELb0ELb0ELb1ELb0EEENS1_21CollectiveEpilogueFwdINS6_IJS8_SA_S9_EEENS6_IJNS7_ILi1EEESI_SI_EEESC_SE_Li256ELb1ELb1ELb0ELb0EEENS1_19SingleTileSchedulerILb1ELb0ELb1ELi128EEEEEEEEEvNT_6ParamsE,(.L_x_52 - _ZN7cutlass13device_kernelIN5flash19enable_sm80_to_sm89INS1_16FlashAttnFwdSm80INS1_25CollectiveMainloopFwdSm80ILi8ELi1ELb0EN4cute5tupleIJNS5_1CILi128EEENS7_ILi96EEENS7_ILi256EEEEEELi256ENS_10bfloat16_tEfNS_4arch4Sm80ELb1ELb0ELb1ELb1ELb0ELb0ELb1ELb0EEENS1_21CollectiveEpilogueFwdINS6_IJS8_SA_S9_EEENS6_IJNS7_ILi1EEESI_SI_EEESC_SE_Li256ELb1ELb1ELb0ELb0EEENS1_19SingleTileSchedulerILb1ELb0ELb1ELi128EEEEEEEEEvNT_6ParamsE)
        .other          _ZN7cutlass13device_kernelIN5flash19enable_sm80_to_sm89INS1_16FlashAttnFwdSm80INS1_25CollectiveMainloopFwdSm80ILi8ELi1ELb0EN4cute5tupleIJNS5_1CILi128EEENS7_ILi96EEENS7_ILi256EEEEEELi256ENS_10bfloat16_tEfNS_4arch4Sm80ELb1ELb0ELb1ELb1ELb0ELb0ELb1ELb0EEENS1_21CollectiveEpilogueFwdINS6_IJS8_SA_S9_EEENS6_IJNS7_ILi1EEESI_SI_EEESC_SE_Li256ELb1ELb1ELb0ELb0EEENS1_19SingleTileSchedulerILb1ELb0ELb1ELi128EEEEEEEEEvNT_6ParamsE,@"STO_CUDA_ENTRY STV_DEFAULT"
_ZN7cutlass13device_kernelIN5flash19enable_sm80_to_sm89INS1_16FlashAttnFwdSm80INS1_25CollectiveMainloopFwdSm80ILi8ELi1ELb0EN4cute5tupleIJNS5_1CILi128EEENS7_ILi96EEENS7_ILi256EEEEEELi256ENS_10bfloat16_tEfNS_4arch4Sm80ELb1ELb0ELb1ELb1ELb0ELb0ELb1ELb0EEENS1_21CollectiveEpilogueFwdINS6_IJS8_SA_S9_EEENS6_IJNS7_ILi1EEESI_SI_EEESC_SE_Li256ELb1ELb1ELb0ELb0EEENS1_19SingleTileSchedulerILb1ELb0ELb1ELi128EEEEEEEEEvNT_6ParamsE:
[----:B------:R-:W-:Y:S01]  /*0000*/  LDC R1, c[0x0][0x28] ;  /* 0x00000a00ff017b82 */ /* 0x000fe20000000800 */
[----:B------:R-:W-:Y:S05]  /*0010*/  EXIT ;  /* 0x000000000000794d */ /* 0x000fea0003800000 */
.L_x_16:
        /* <DEDUP_REMOVED lines=14> */
.L_x_52:


//--------------------- .text._ZN7cutlass13device_kernelIN5flash19enable_sm80_to_sm89INS1_16FlashAttnFwdSm80INS1_25CollectiveMainloopFwdSm80ILi8ELi1ELb0EN4cute5tupleIJNS5_1CILi128EEENS7_ILi48EEENS7_ILi256EEEEEELi256ENS_10bfloat16_tEfNS_4arch4Sm80ELb1ELb0ELb1ELb1ELb0ELb1ELb1ELb0EEENS1_21CollectiveEpilogueFwdINS6_IJS8_SA_S9_EEENS6_IJNS7_ILi1EEESI_SI_EEESC_SE_Li256ELb1ELb1ELb0ELb0EEENS1_19SingleTileSchedulerILb1ELb0ELb1ELi128EEEEEEEEEvNT_6ParamsE --------------------------
	.section	.text._ZN7cutlass13device_kernelIN5flash19enable_sm80_to_sm89INS1_16FlashAttnFwdSm80INS1_25CollectiveMainloopFwdSm80ILi8ELi1ELb0EN4cute5tupleIJNS5_1CILi128EEENS7_ILi48EEENS7_ILi256EEEEEELi256ENS_10bfloat16_tEfNS_4arch4Sm80ELb1ELb0ELb1ELb1ELb0ELb1ELb1ELb0EEENS1_21CollectiveEpilogueFwdINS6_IJS8_SA_S9_EEENS6_IJNS7_ILi1EEESI_SI_EEESC_SE_Li256ELb1ELb1ELb0ELb0EEENS1_19SingleTileSchedulerILb1ELb0ELb1ELi128EEEEEEEEEvNT_6ParamsE,"ax",@progbits
	.align	128
.text._ZN7cutlass13device_kernelIN5flash19enable_sm80_to_sm89INS1_16FlashAttnFwdSm80INS1_25CollectiveMainloopFwdSm80ILi8ELi1ELb0EN4cute5tupleIJNS5_1CILi128EEENS7_ILi48EEENS7_ILi256EEEEEELi256ENS_10bfloat16_tEfNS_4arch4Sm80ELb1ELb0ELb1ELb1ELb0ELb1ELb1ELb0EEENS1_21CollectiveEpilogueFwdINS6_IJS8_SA_S9_EEENS6_IJNS7_ILi1EEESI_SI_EEESC_SE_Li256ELb1ELb1ELb0ELb0EEENS1_19SingleTileSchedulerILb1ELb0ELb1ELi128EEEEEEEEEvNT_6ParamsE:
        .type           _ZN7cutlass13device_kernelIN5flash19enable_sm80_to_sm89INS1_16FlashAttnFwdSm80INS1_25CollectiveMainloopFwdSm80ILi8ELi1ELb0EN4cute5tupleIJNS5_1CILi128EEENS7_ILi48EEENS7_ILi256EEEEEELi256ENS_10bfloat16_tEfNS_4arch4Sm80ELb1ELb0ELb1ELb1ELb0ELb1ELb1ELb0EEENS1_21CollectiveEpilogueFwdINS6_IJS8_SA_S9_EEENS6_IJNS7_ILi1EEESI_SI_EEESC_SE_Li256ELb1ELb1ELb0ELb0EEENS1_19SingleTileSchedulerILb1ELb0ELb1ELi128EEEEEEEEEvNT_6ParamsE,@function
        .size           _ZN7cutlass13device_kernelIN5flash19enable_sm80_to_sm89INS1_16FlashAttnFwdSm80INS1_25CollectiveMainloopFwdSm80ILi8ELi1ELb0EN4cute5tupleIJNS5_1CILi128EEENS7_ILi48EEENS7_ILi256EEEEEELi256ENS_10bfloat16_tEfNS_4arch4Sm80ELb1ELb0ELb1ELb1ELb0ELb1ELb1ELb0EEENS1_21CollectiveEpilogueFwdINS6_IJS8_SA_S9_EEENS6_IJNS7_ILi1EEESI_SI_EEESC_SE_Li256ELb1ELb1ELb0ELb0EEENS1_19SingleTileSchedulerILb1ELb0ELb1ELi128EEEEEEEEEvNT_6ParamsE,(.L_x_53 - _ZN7cutlass13device_kernelIN5flash19enable_sm80_to_sm89INS1_16FlashAttnFwdSm80INS1_25CollectiveMainloopFwdSm80ILi8ELi1ELb0EN4cute5tupleIJNS5_1CILi128EEENS7_ILi48EEENS7_ILi256EEEEEELi256ENS_10bfloat16_tEfNS_4arch4Sm80ELb1ELb0ELb1ELb1ELb0ELb1ELb1ELb0EEENS1_21CollectiveEpilogueFwdINS6_IJS8_SA_S9_EEENS6_IJNS7_ILi1EEESI_SI_EEESC_SE_Li256ELb1ELb1ELb0ELb0EEENS1_19SingleTileSchedulerILb1ELb0ELb1ELi128EEEEEEEEEvNT_6ParamsE)
        .other          _ZN7cutlass13device_kernelIN5flash19enable_sm80_to_sm89INS1_16FlashAttnFwdSm80INS1_25CollectiveMainloopFwdSm80ILi8ELi1ELb0EN4cute5tupleIJNS5_1CILi128EEENS7_ILi48EEENS7_ILi256EEEEEELi256ENS_10bfloat16_tEfNS_4arch4Sm80ELb1ELb0ELb1ELb1ELb0ELb1ELb1ELb0EEENS1_21CollectiveEpilogueFwdINS6_IJS8_SA_S9_EEENS6_IJNS7_ILi1EEESI_SI_EEESC_SE_Li256ELb1ELb1ELb0ELb0EEENS1_19SingleTileSchedulerILb1ELb0ELb1ELi128EEEEEEEEEvNT_6ParamsE,@"STO_CUDA_ENTRY STV_DEFAULT"
_ZN7cutlass13device_kernelIN5flash19enable_sm80_to_sm89INS1_16FlashAttnFwdSm80INS1_25CollectiveMainloopFwdSm80ILi8ELi1ELb0EN4cute5tupleIJNS5_1CILi128EEENS7_ILi48EEENS7_ILi256EEEEEELi256ENS_10bfloat16_tEfNS_4arch4Sm80ELb1ELb0ELb1ELb1ELb0ELb1ELb1ELb0EEENS1_21CollectiveEpilogueFwdINS6_IJS8_SA_S9_EEENS6_IJNS7_ILi1EEESI_SI_EEESC_SE_Li256ELb1ELb1ELb0ELb0EEENS1_19SingleTileSchedulerILb1ELb0ELb1ELi128EEEEEEEEEvNT_6ParamsE:
[----:B------:R-:W-:Y:S01]  /*0000*/  LDC R1, c[0x0][0x28] ;  /* 0x00000a00ff017b82 */ /* 0x000fe20000000800 */
[----:B------:R-:W-:Y:S05]  /*0010*/  EXIT ;  /* 0x000000000000794d */ /* 0x000fea0003800000 */
.L_x_17:
        /* <DEDUP_REMOVED lines=14> */
.L_x_53:


//--------------------- .text._ZN7cutlass13device_kernelIN5flash19enable_sm80_to_sm89INS1_16FlashAttnFwdSm80INS1_25CollectiveMainloopFwdSm80ILi8ELi1ELb1EN4cute5tupleIJNS5_1CILi128EEENS7_ILi64EEENS7_ILi256EEEEEELi256ENS_10bfloat16_tEfNS_4arch4Sm80ELb0ELb0ELb0ELb0ELb0ELb0ELb1ELb0EEENS1_21CollectiveEpilogueFwdINS6_IJS8_SA_S9_EEENS6_IJNS7_ILi1EEESI_SI_EEESC_SE_Li256ELb0ELb1ELb0ELb0EEENS1_19SingleTileSchedulerILb0ELb0ELb1ELi128EEEEEEEEEvNT_6ParamsE --------------------------
	.section	.text._ZN7cutlass13device_kernelIN5flash19enable_sm80_to_sm89INS1_16FlashAttnFwdSm80INS1_25CollectiveMainloopFwdSm80ILi8ELi1ELb1EN4cute5tupleIJNS5_1CILi128EEENS7_ILi64EEENS7_ILi256EEEEEELi256ENS_10bfloat16_tEfNS_4arch4Sm80ELb0ELb0ELb0ELb0ELb0ELb0ELb1ELb0EEENS1_21CollectiveEpilogueFwdINS6_IJS8_SA_S9_EEENS6_IJNS7_ILi1EEESI_SI_EEESC_SE_Li256ELb0ELb1ELb0ELb0EEENS1_19SingleTileSchedulerILb0ELb0ELb1ELi128EEEEEEEEEvNT_6ParamsE,"ax",@progbits
	.align	128
.text._ZN7cutlass13device_kernelIN5flash19enable_sm80_to_sm89INS1_16FlashAttnFwdSm80INS1_25CollectiveMainloopFwdSm80ILi8ELi1ELb1EN4cute5tupleIJNS5_1CILi128EEENS7_ILi64EEENS7_ILi256EEEEEELi256ENS_10bfloat16_tEfNS_4arch4Sm80ELb0ELb0ELb0ELb0ELb0ELb0ELb1ELb0EEENS1_21CollectiveEpilogueFwdINS6_IJS8_SA_S9_EEENS6_IJNS7_ILi1EEESI_SI_EEESC_SE_Li256ELb0ELb1ELb0ELb0EEENS1_19SingleTileSchedulerILb0ELb0ELb1ELi128EEEEEEEEEvNT_6ParamsE:
        .type           _ZN7cutlass13device_kernelIN5flash19enable_sm80_to_sm89INS1_16FlashAttnFwdSm80INS1_25CollectiveMainloopFwdSm80ILi8ELi1ELb1EN4cute5tupleIJNS5_1CILi128EEENS7_ILi64EEENS7_ILi256EEEEEELi256ENS_10bfloat16_tEfNS_4arch4Sm80ELb0ELb0ELb0ELb0ELb0ELb0ELb1ELb0EEENS1_21CollectiveEpilogueFwdINS6_IJS8_SA_S9_EEENS6_IJNS7_ILi1EEESI_SI_EEESC_SE_Li256ELb0ELb1ELb0ELb0EEENS1_19SingleTileSchedulerILb0ELb0ELb1ELi128EEEEEEEEEvNT_6ParamsE,@function
        .size           _ZN7cutlass13device_kernelIN5flash19enable_sm80_to_sm89INS1_16FlashAttnFwdSm80INS1_25CollectiveMainloopFwdSm80ILi8ELi1ELb1EN4cute5tupleIJNS5_1CILi128EEENS7_ILi64EEENS7_ILi256EEEEEELi256ENS_10bfloat16_tEfNS_4arch4Sm80ELb0ELb0ELb0ELb0ELb0ELb0ELb1ELb0EEENS1_21CollectiveEpilogueFwdINS6_IJS8_SA_S9_EEENS6_IJNS7_ILi1EEESI_SI_EEESC_SE_Li256ELb0ELb1ELb0ELb0EEENS1_19SingleTileSchedulerILb0ELb0ELb1ELi128EEEEEEEEEvNT_6ParamsE,(.L_x_54 - _ZN7cutlass13device_kernelIN5flash19enable_sm80_to_sm89INS1_16FlashAttnFwdSm80INS1_25CollectiveMainloopFwdSm80ILi8ELi1ELb1EN4cute5tupleIJNS5_1CILi128EEENS7_ILi64EEENS7_ILi256EEEEEELi256ENS_10bfloat16_tEfNS_4arch4Sm80ELb0ELb0ELb0ELb0ELb0ELb0ELb1ELb0EEENS1_21CollectiveEpilogueFwdINS6_IJS8_SA_S9_EEENS6_IJNS7_ILi1EEESI_SI_EEESC_SE_Li256ELb0ELb1ELb0ELb0EEENS1_19SingleTileSchedulerILb0ELb0ELb1ELi128EEEEEEEEEvNT_6ParamsE)
        .other          _ZN7cutlass13device_kernelIN5flash19enable_sm80_to_sm89INS1_16FlashAttnFwdSm80INS1_25CollectiveMainloopFwdSm80ILi8ELi1ELb1EN4cute5tupleIJNS5_1CILi128EEENS7_ILi64EEENS7_ILi256EEEEEELi256ENS_10bfloat16_tEfNS_4arch4Sm80ELb0ELb0ELb0ELb0ELb0ELb0ELb1ELb0EEENS1_21CollectiveEpilogueFwdINS6_IJS8_SA_S9_EEENS6_IJNS7_ILi1EEESI_SI_EEESC_SE_Li256ELb0ELb1ELb0ELb0EEENS1_19SingleTileSchedulerILb0ELb0ELb1ELi128EEEEEEEEEvNT_6ParamsE,@"STO_CUDA_ENTRY STV_DEFAULT"
_ZN7cutlass13device_kernelIN5flash19enable_sm80_to_sm89INS1_16FlashAttnFwdSm80INS1_25CollectiveMainloopFwdSm80ILi8ELi1ELb1EN4cute5tupleIJNS5_1CILi128EEENS7_ILi64EEENS7_ILi256EEEEEELi256ENS_10bfloat16_tEfNS_4arch4Sm80ELb0ELb0ELb0ELb0ELb0ELb0ELb1ELb0EEENS1_21CollectiveEpilogueFwdINS6_IJS8_SA_S9_EEENS6_IJNS7_ILi1EEESI_SI_EEESC_SE_Li256ELb0ELb1ELb0ELb0EEENS1_19SingleTileSchedulerILb0ELb0ELb1ELi128EEEEEEEEEvNT_6ParamsE:
[----:B------:R-:W-:Y:S01]  /*0000*/  LDC R1, c[0x0][0x28] ;  /* 0x00000a00ff017b82 */ /* 0x000fe20000000800 */
[----:B------:R-:W-:Y:S05]  /*0010*/  EXIT ;  /* 0x000000000000794d */ /* 0x000fea0003800000 */
.L_x_18:
        /* <DEDUP_REMOVED lines=14> */
.L_x_54:


//--------------------- .text._ZN7cutlass13device_kernelIN5flash19enable_sm80_to_sm89INS1_16FlashAttnFwdSm80INS1_25CollectiveMainloopFwdSm80ILi8ELi1ELb1EN4cute5tupleIJNS5_1CILi128EEENS7_ILi64EEENS7_ILi256EEEEEELi256ENS_10bfloat16_tEfNS_4arch4Sm80ELb0ELb0ELb0ELb1ELb0ELb0ELb1ELb0EEENS1_21CollectiveEpilogueFwdINS6_IJS8_SA_S9_EEENS6_IJNS7_ILi1EEESI_SI_EEESC_SE_Li256ELb1ELb1ELb0ELb0EEENS1_19SingleTileSchedulerILb1ELb0ELb1ELi128EEEEEEEEEvNT_6ParamsE --------------------------
	.section	.text._ZN7cutlass13device_kernelIN5flash19enable_sm80_to_sm89INS1_16FlashAttnFwdSm80INS1_25CollectiveMainloopFwdSm80ILi8ELi1ELb1EN4cute5tupleIJNS5_1CILi128EEENS7_ILi64EEENS7_ILi256EEEEEELi256ENS_10bfloat16_tEfNS_4arch4Sm80ELb0ELb0ELb0ELb1ELb0ELb0ELb1ELb0EEENS1_21CollectiveEpilogueFwdINS6_IJS8_SA_S9_EEENS6_IJNS7_ILi1EEESI_SI_EEESC_SE_Li256ELb1ELb1ELb0ELb0EEENS1_19SingleTileSchedulerILb1ELb0ELb1ELi128EEEEEEEEEvNT_6ParamsE,"ax",@progbits
	.align	128
.text._ZN7cutlass13device_kernelIN5flash19enable_sm80_to_sm89INS1_16FlashAttnFwdSm80INS1_25CollectiveMainloopFwdSm80ILi8ELi1ELb1EN4cute5tupleIJNS5_1CILi128EEENS7_ILi64EEENS7_ILi256EEEEEELi256ENS_10bfloat16_tEfNS_4arch4Sm80ELb0ELb0ELb0ELb1ELb0ELb0ELb1ELb0EEENS1_21CollectiveEpilogueFwdINS6_IJS8_SA_S9_EEENS6_IJNS7_ILi1EEESI_SI_EEESC_SE_Li256ELb1ELb1ELb0ELb0EEENS1_19SingleTileSchedulerILb1ELb0ELb1ELi128EEEEEEEEEvNT_6ParamsE:
        .type           _ZN7cutlass13device_kernelIN5flash19enable_sm80_to_sm89INS1_16FlashAttnFwdSm80INS1_25CollectiveMainloopFwdSm80ILi8ELi1ELb1EN4cute5tupleIJNS5_1CILi128EEENS7_ILi64EEENS7_ILi256EEEEEELi256ENS_10bfloat16_tEfNS_4arch4Sm80ELb0ELb0ELb0ELb1ELb0ELb0ELb1ELb0EEENS1_21CollectiveEpilogueFwdINS6_IJS8_SA_S9_EEENS6_IJNS7_ILi1EEESI_SI_EEESC_SE_Li256ELb1ELb1ELb0ELb0EEENS1_19SingleTileSchedulerILb1ELb0ELb1ELi128EEEEEEEEEvNT_6ParamsE,@function
        .size           _ZN7cutlass13device_kernelIN5flash19enable_sm80_to_sm89INS1_16FlashAttnFwdSm80INS1_25CollectiveMainloopFwdSm80ILi8ELi1ELb1EN4cute5tupleIJNS5_1CILi128EEENS7_ILi64EEENS7_ILi256EEEEEELi256ENS_10bfloat16_tEfNS_4arch4Sm80ELb0ELb0ELb0ELb1ELb0ELb0ELb1ELb0EEENS1_21CollectiveEpilogueFwdINS6_IJS8_SA_S9_EEENS6_IJNS7_ILi1EEESI_SI_EEESC_SE_Li256ELb1ELb1ELb0ELb0EEENS1_19SingleTileSchedulerILb1ELb0ELb1ELi128EEEEEEEEEvNT_6ParamsE,(.L_x_55 - _ZN7cutlass13device_kernelIN5flash19enable_sm80_to_sm89INS1_16FlashAttnFwdSm80INS1_25CollectiveMainloopFwdSm80ILi8ELi1ELb1EN4cute5tupleIJNS5_1CILi128EEENS7_ILi64EEENS7_ILi256EEEEEELi256ENS_10bfloat16_tEfNS_4arch4Sm80ELb0ELb0ELb0ELb1ELb0ELb0ELb1ELb0EEENS1_21CollectiveEpilogueFwdINS6_IJS8_SA_S9_EEENS6_IJNS7_ILi1EEESI_SI_EEESC_SE_Li256ELb1ELb1ELb0ELb0EEENS1_19SingleTileSchedulerILb1ELb0ELb1ELi128EEEEEEEEEvNT_6ParamsE)
        .other          _ZN7cutlass13device_kernelIN5flash19enable_sm80_to_sm89INS1_16FlashAttnFwdSm80INS1_25CollectiveMainloopFwdSm80ILi8ELi1ELb1EN4cute5tupleIJNS5_1CILi128EEENS7_ILi64EEENS7_ILi256EEEEEELi256ENS_10bfloat16_tEfNS_4arch4Sm80ELb0ELb0ELb0ELb1ELb0ELb0ELb1ELb0EEENS1_21CollectiveEpilogueFwdINS6_IJS8_SA_S9_EEENS6_IJNS7_ILi1EEESI_SI_EEESC_SE_Li256ELb1ELb1ELb0ELb0EEENS1_19SingleTileSchedulerILb1ELb0ELb1ELi128EEEEEEEEEvNT_6ParamsE,@"STO_CUDA_ENTRY STV_DEFAULT"
_ZN7cutlass13device_kernelIN5flash19enable_sm80_to_sm89INS1_16FlashAttnFwdSm80INS1_25CollectiveMainloopFwdSm80ILi8ELi1ELb1EN4cute5tupleIJNS5_1CILi128EEENS7_ILi64EEENS7_ILi256EEEEEELi256ENS_10bfloat16_tEfNS_4arch4Sm80ELb0ELb0ELb0ELb1ELb0ELb0ELb1ELb0EEENS1_21CollectiveEpilogueFwdINS6_IJS8_SA_S9_EEENS6_IJNS7_ILi1EEESI_SI_EEESC_SE_Li256ELb1ELb1ELb0ELb0EEENS1_19SingleTileSchedulerILb1ELb0ELb1ELi128EEEEEEEEEvNT_6ParamsE:
[----:B------:R-:W-:Y:S01]  /*0000*/  LDC R1, c[0x0][0x28] ;  /* 0x00000a00ff017b82 */ /* 0x000fe20000000800 */
[----:B------:R-:W-:Y:S05]  /*0010*/  EXIT ;  /* 0x000000000000794d */ /* 0x000fea0003800000 */
.L_x_19:
        /* <DEDUP_REMOVED lines=14> */
.L_x_55:


//--------------------- .text._ZN7cutlass13device_kernelIN5flash19enable_sm80_to_sm89INS1_16FlashAttnFwdSm80INS1_25CollectiveMainloopFwdSm80ILi8ELi1ELb0EN4cute5tupleIJNS5_1CILi128EEENS7_ILi32EEENS7_ILi256EEEEEELi256ENS_10bfloat16_tEfNS_4arch4Sm80ELb0ELb0ELb0ELb1ELb0ELb1ELb1ELb0EEENS1_21CollectiveEpilogueFwdINS6_IJS8_SA_S9_EEENS6_IJNS7_ILi1EEESI_SI_EEESC_SE_Li256ELb1ELb1ELb0ELb0EEENS1_19SingleTileSchedulerILb1ELb0ELb1ELi128EEEEEEEEEvNT_6ParamsE --------------------------
	.section	.text._ZN7cutlass13device_kernelIN5flash19enable_sm80_to_sm89INS1_16FlashAttnFwdSm80INS1_25CollectiveMainloopFwdSm80ILi8ELi1ELb0EN4cute5tupleIJNS5_1CILi128EEENS7_ILi32EEENS7_ILi256EEEEEELi256ENS_10bfloat16_tEfNS_4arch4Sm80ELb0ELb0ELb0ELb1ELb0ELb1ELb1ELb0EEENS1_21CollectiveEpilogueFwdINS6_IJS8_SA_S9_EEENS6_IJNS7_ILi1EEESI_SI_EEESC_SE_Li256ELb1ELb1ELb0ELb0EEENS1_19SingleTileSchedulerILb1ELb0ELb1ELi128EEEEEEEEEvNT_6ParamsE,"ax",@progbits
	.align	128
.text._ZN7cutlass13device_kernelIN5flash19enable_sm80_to_sm89INS1_16FlashAttnFwdSm80INS1_25CollectiveMainloopFwdSm80ILi8ELi1ELb0EN4cute5tupleIJNS5_1CILi128EEENS7_ILi32EEENS7_ILi256EEEEEELi256ENS_10bfloat16_tEfNS_4arch4Sm80ELb0ELb0ELb0ELb1ELb0ELb1ELb1ELb0EEENS1_21CollectiveEpilogueFwdINS6_IJS8_SA_S9_EEENS6_IJNS7_ILi1EEESI_SI_EEESC_SE_Li256ELb1ELb1ELb0ELb0EEENS1_19SingleTileSchedulerILb1ELb0ELb1ELi128EEEEEEEEEvNT_6ParamsE:
        .type           _ZN7cutlass13device_kernelIN5flash19enable_sm80_to_sm89INS1_16FlashAttnFwdSm80INS1_25CollectiveMainloopFwdSm80ILi8ELi1ELb0EN4cute5tupleIJNS5_1CILi128EEENS7_ILi32EEENS7_ILi256EEEEEELi256ENS_10bfloat16_tEfNS_4arch4Sm80ELb0ELb0ELb0ELb1ELb0ELb1ELb1ELb0EEENS1_21CollectiveEpilogueFwdINS6_IJS8_SA_S9_EEENS6_IJNS7_ILi1EEESI_SI_EEESC_SE_Li256ELb1ELb1ELb0ELb0EEENS1_19SingleTileSchedulerILb1ELb0ELb1ELi128EEEEEEEEEvNT_6ParamsE,@function
        .size           _ZN7cutlass13device_kernelIN5flash19enable_sm80_to_sm89INS1_16FlashAttnFwdSm80INS1_25CollectiveMainloopFwdSm80ILi8ELi1ELb0EN4cute5tupleIJNS5_1CILi128EEENS7_ILi32EEENS7_ILi256EEEEEELi256ENS_10bfloat16_tEfNS_4arch4Sm80ELb0ELb0ELb0ELb1ELb0ELb1ELb1ELb0EEENS1_21CollectiveEpilogueFwdINS6_IJS8_SA_S9_EEENS6_IJNS7_ILi1EEESI_SI_EEESC_SE_Li256ELb1ELb1ELb0ELb0EEENS1_19SingleTileSchedulerILb1ELb0ELb1ELi128EEEEEEEEEvNT_6ParamsE,(.L_x_56 - _ZN7cutlass13device_kernelIN5flash19enable_sm80_to_sm89INS1_16FlashAttnFwdSm80INS1_25CollectiveMainloopFwdSm80ILi8ELi1ELb0EN4cute5tupleIJNS5_1CILi128EEENS7_ILi32EEENS7_ILi256EEEEEELi256ENS_10bfloat16_tEfNS_4arch4Sm80ELb0ELb0ELb0ELb1ELb0ELb1ELb1ELb0EEENS1_21CollectiveEpilogueFwdINS6_IJS8_SA_S9_EEENS6_IJNS7_ILi1EEESI_SI_EEESC_SE_Li256ELb1ELb1ELb0ELb0EEENS1_19SingleTileSchedulerILb1ELb0ELb1ELi128EEEEEEEEEvNT_6ParamsE)
        .other          _ZN7cutlass13device_kernelIN5flash19enable_sm80_to_sm89INS1_16FlashAttnFwdSm80INS1_25CollectiveMainloopFwdSm80ILi8ELi1ELb0EN4cute5tupleIJNS5_1CILi128EEENS7_ILi32EEENS7_ILi256EEEEEELi256ENS_10bfloat16_tEfNS_4arch4Sm80ELb0ELb0ELb0ELb1ELb0ELb1ELb1ELb0EEENS1_21CollectiveEpilogueFwdINS6_IJS8_SA_S9_EEENS6_IJNS7_ILi1EEESI_SI_EEESC_SE_Li256ELb1ELb1ELb0ELb0EEENS1_19SingleTileSchedulerILb1ELb0ELb1ELi128EEEEEEEEEvNT_6ParamsE,@"STO_CUDA_ENTRY STV_DEFAULT"
_ZN7cutlass13device_kernelIN5flash19enable_sm80_to_sm89INS1_16FlashAttnFwdSm80INS1_25CollectiveMainloopFwdSm80ILi8ELi1ELb0EN4cute5tupleIJNS5_1CILi128EEENS7_ILi32EEENS7_ILi256EEEEEELi256ENS_10bfloat16_tEfNS_4arch4Sm80ELb0ELb0ELb0ELb1ELb0ELb1ELb1ELb0EEENS1_21CollectiveEpilogueFwdINS6_IJS8_SA_S9_EEENS6_IJNS7_ILi1EEESI_SI_EEESC_SE_Li256ELb1ELb1ELb0ELb0EEENS1_19SingleTileSchedulerILb1ELb0ELb1ELi128EEEEEEEEEvNT_6ParamsE:
[----:B------:R-:W-:Y:S01]  /*0000*/  LDC R1, c[0x0][0x28] ;  /* 0x00000a00ff017b82 */ /* 0x000fe20000000800 */
[----:B------:R-:W-:Y:S05]  /*0010*/  EXIT ;  /* 0x000000000000794d */ /* 0x000fea0003800000 */
.L_x_20:
        /* <DEDUP_REMOVED lines=14> */
.L_x_56:


//--------------------- .text._ZN7cutlass13device_kernelIN5flash19enable_sm80_to_sm89INS1_16FlashAttnFwdSm80INS1_25CollectiveMainloopFwdSm80ILi8ELi1ELb1EN4cute5tupleIJNS5_1CILi128EEENS7_ILi48EEENS7_ILi256EEEEEELi256ENS_10bfloat16_tEfNS_4arch4Sm80ELb0ELb1ELb0ELb0ELb0ELb0ELb1ELb0EEENS1_21CollectiveEpilogueFwdINS6_IJS8_SA_S9_EEENS6_IJNS7_ILi1EEESI_SI_EEESC_SE_Li256ELb0ELb1ELb0ELb0EEENS1_19SingleTileSchedulerILb0ELb0ELb1ELi128EEEEEEEEEvNT_6ParamsE --------------------------
	.section	.text._ZN7cutlass13device_kernelIN5flash19enable_sm80_to_sm89INS1_16FlashAttnFwdSm80INS1_25CollectiveMainloopFwdSm80ILi8ELi1ELb1EN4cute5tupleIJNS5_1CILi128EEENS7_ILi48EEENS7_ILi256EEEEEELi256ENS_10bfloat16_tEfNS_4arch4Sm80ELb0ELb1ELb0ELb0ELb0ELb0ELb1ELb0EEENS1_21CollectiveEpilogueFwdINS6_IJS8_SA_S9_EEENS6_IJNS7_ILi1EEESI_SI_EEESC_SE_Li256ELb0ELb1ELb0ELb0EEENS1_19SingleTileSchedulerILb0ELb0ELb1ELi128EEEEEEEEEvNT_6ParamsE,"ax",@progbits
	.align	128
.text._ZN7cutlass13device_kernelIN5flash19enable_sm80_to_sm89INS1_16FlashAttnFwdSm80INS1_25CollectiveMainloopFwdSm80ILi8ELi1ELb1EN4cute5tupleIJNS5_1CILi128EEENS7_ILi48EEENS7_ILi256EEEEEELi256ENS_10bfloat16_tEfNS_4arch4Sm80ELb0ELb1ELb0ELb0ELb0ELb0ELb1ELb0EEENS1_21CollectiveEpilogueFwdINS6_IJS8_SA_S9_EEENS6_IJNS7_ILi1EEESI_SI_EEESC_SE_Li256ELb0ELb1ELb0ELb0EEENS1_19SingleTileSchedulerILb0ELb0ELb1ELi128EEEEEEEEEvNT_6ParamsE:
        .type           _ZN7cutlass13device_kernelIN5flash19enable_sm80_to_sm89INS1_16FlashAttnFwdSm80INS1_25CollectiveMainloopFwdSm80ILi8ELi1ELb1EN4cute5tupleIJNS5_1CILi128EEENS7_ILi48EEENS7_ILi256EEEEEELi256ENS_10bfloat16_tEfNS_4arch4Sm80ELb0ELb1ELb0ELb0ELb0ELb0ELb1ELb0EEENS1_21CollectiveEpilogueFwdINS6_IJS8_SA_S9_EEENS6_IJNS7_ILi1EEESI_SI_EEESC_SE_Li256ELb0ELb1ELb0ELb0EEENS1_19SingleTileSchedulerILb0ELb0ELb1ELi128EEEEEEEEEvNT_6ParamsE,@function
        .size           _ZN7cutlass13device_kernelIN5flash19enable_sm80_to_sm89INS1_16FlashAttnFwdSm80INS1_25CollectiveMainloopFwdSm80ILi8ELi1ELb1EN4cute5tupleIJNS5_1CILi128EEENS7_ILi48EEENS7_ILi256EEEEEELi256ENS_10bfloat16_tEfNS_4arch4Sm80ELb0ELb1ELb0ELb0ELb0ELb0ELb1ELb0EEENS1_21CollectiveEpilogueFwdINS6_IJS8_SA_S9_EEENS6_IJNS7_ILi1EEESI_SI_EEESC_SE_Li256ELb0ELb1ELb0ELb0EEENS1_19SingleTileSchedulerILb0ELb0ELb1ELi128EEEEEEEEEvNT_6ParamsE,(.L_x_57 - _ZN7cutlass13device_kernelIN5flash19enable_sm80_to_sm89INS1_16FlashAttnFwdSm80INS1_25CollectiveMainloopFwdSm80ILi8ELi1ELb1EN4cute5tupleIJNS5_1CILi128EEENS7_ILi48EEENS7_ILi256EEEEEELi256ENS_10bfloat16_tEfNS_4arch4Sm80ELb0ELb1ELb0ELb0ELb0ELb0ELb1ELb0EEENS1_21CollectiveEpilogueFwdINS6_IJS8_SA_S9_EEENS6_IJNS7_ILi1EEESI_SI_EEESC_SE_Li256ELb0ELb1ELb0ELb0EEENS1_19SingleTileSchedulerILb0ELb0ELb1ELi128EEEEEEEEEvNT_6ParamsE)
        .other          _ZN7cutlass13device_kernelIN5flash19enable_sm80_to_sm89INS1_16FlashAttnFwdSm80INS1_25CollectiveMainloopFwdSm80ILi8ELi1ELb1EN4cute5tupleIJNS5_1CILi128EEENS7_ILi48EEENS7_ILi256EEEEEELi256ENS_10bfloat16_tEfNS_4arch4Sm80ELb0ELb1ELb0ELb0ELb0ELb0ELb1ELb0EEENS1_21CollectiveEpilogueFwdINS6_IJS8_SA_S9_EEENS6_IJNS7_ILi1EEESI_SI_EEESC_SE_Li256ELb0ELb1ELb0ELb0EEENS1_19SingleTileSchedulerILb0ELb0ELb1ELi128EEEEEEEEEvNT_6ParamsE,@"STO_CUDA_ENTRY STV_DEFAULT"
_ZN7cutlass13device_kernelIN5flash19enable_sm80_to_sm89INS1_16FlashAttnFwdSm80INS1_25CollectiveMainloopFwdSm80ILi8ELi1ELb1EN4cute5tupleIJNS5_1CILi128EEENS7_ILi48EEENS7_ILi256EEEEEELi256ENS_10bfloat16_tEfNS_4arch4Sm80ELb0ELb1ELb0ELb0ELb0ELb0ELb1ELb0EEENS1_21CollectiveEpilogueFwdINS6_IJS8_SA_S9_EEENS6_IJNS7_ILi1EEESI_SI_EEESC_SE_Li256ELb0ELb1ELb0ELb0EEENS1_19SingleTileSchedulerILb0ELb0ELb1ELi128EEEEEEEEEvNT_6ParamsE:
[----:B------:R-:W-:Y:S01]  /*0000*/  LDC R1, c[0x0][0x28] ;  /* 0x00000a00ff017b82 */ /* 0x000fe20000000800 */
[----:B------:R-:W-:Y:S05]  /*0010*/  EXIT ;  /* 0x000000000000794d */ /* 0x000fea0003800000 */
.L_x_21:
        /* <DEDUP_REMOVED lines=14> */
.L_x_57:


//--------------------- .text._ZN7cutlass13device_kernelIN5flash19enable_sm80_to_sm89INS1_16FlashAttnFwdSm80INS1_25CollectiveMainloopFwdSm80ILi8ELi1ELb1EN4cute5tupleIJNS5_1CILi128EEENS7_ILi48EEENS7_ILi256EEEEEELi256ENS_10bfloat16_tEfNS_4arch4Sm80ELb0ELb1ELb0ELb1ELb0ELb0ELb1ELb0EEENS1_21CollectiveEpilogueFwdINS6_IJS8_SA_S9_EEENS6_IJNS7_ILi1EEESI_SI_EEESC_SE_Li256ELb1ELb1ELb0ELb0EEENS1_19SingleTileSchedulerILb1ELb0ELb1ELi128EEEEEEEEEvNT_6ParamsE --------------------------
	.section	.text._ZN7cutlass13device_kernelIN5flash19enable_sm80_to_sm89INS1_16FlashAttnFwdSm80INS1_25CollectiveMainloopFwdSm80ILi8ELi1ELb1EN4cute5tupleIJNS5_1CILi128EEENS7_ILi48EEENS7_ILi256EEEEEELi256ENS_10bfloat16_tEfNS_4arch4Sm80ELb0ELb1ELb0ELb1ELb0ELb0ELb1ELb0EEENS1_21CollectiveEpilogueFwdINS6_IJS8_SA_S9_EEENS6_IJNS7_ILi1EEESI_SI_EEESC_SE_Li256ELb1ELb1ELb0ELb0EEENS1_19SingleTileSchedulerILb1ELb0ELb1ELi128EEEEEEEEEvNT_6ParamsE,"ax",@progbits
	.align	128
.text._ZN7cutlass13device_kernelIN5flash19enable_sm80_to_sm89INS1_16FlashAttnFwdSm80INS1_25CollectiveMainloopFwdSm80ILi8ELi1ELb1EN4cute5tupleIJNS5_1CILi128EEENS7_ILi48EEENS7_ILi256EEEEEELi256ENS_10bfloat16_tEfNS_4arch4Sm80ELb0ELb1ELb0ELb1ELb0ELb0ELb1ELb0EEENS1_21CollectiveEpilogueFwdINS6_IJS8_SA_S9_EEENS6_IJNS7_ILi1EEESI_SI_EEESC_SE_Li256ELb1ELb1ELb0ELb0EEENS1_19SingleTileSchedulerILb1ELb0ELb1ELi128EEEEEEEEEvNT_6ParamsE:
        .type           _ZN7cutlass13device_kernelIN5flash19enable_sm80_to_sm89INS1_16FlashAttnFwdSm80INS1_25CollectiveMainloopFwdSm80ILi8ELi1ELb1EN4cute5tupleIJNS5_1CILi128EEENS7_ILi48EEENS7_ILi256EEEEEELi256ENS_10bfloat16_tEfNS_4arch4Sm80ELb0ELb1ELb0ELb1ELb0ELb0ELb1ELb0EEENS1_21CollectiveEpilogueFwdINS6_IJS8_SA_S9_EEENS6_IJNS7_ILi1EEESI_SI_EEESC_SE_Li256ELb1ELb1ELb0ELb0EEENS1_19SingleTileSchedulerILb1ELb0ELb1ELi128EEEEEEEEEvNT_6ParamsE,@function
        .size           _ZN7cutlass13device_kernelIN5flash19enable_sm80_to_sm89INS1_16FlashAttnFwdSm80INS1_25CollectiveMainloopFwdSm80ILi8ELi1ELb1EN4cute5tupleIJNS5_1CILi128EEENS7_ILi48EEENS7_ILi256EEEEEELi256ENS_10bfloat16_tEfNS_4arch4Sm80ELb0ELb1ELb0ELb1ELb0ELb0ELb1ELb0EEENS1_21CollectiveEpilogueFwdINS6_IJS8_SA_S9_EEENS6_IJNS7_ILi1EEESI_SI_EEESC_SE_Li256ELb1ELb1ELb0ELb0EEENS1_19SingleTileSchedulerILb1ELb0ELb1ELi128EEEEEEEEEvNT_6ParamsE,(.L_x_58 - _ZN7cutlass13device_kernelIN5flash19enable_sm80_to_sm89INS1_16FlashAttnFwdSm80INS1_25CollectiveMainloopFwdSm80ILi8ELi1ELb1EN4cute5tupleIJNS5_1CILi128EEENS7_ILi48EEENS7_ILi256EEEEEELi256ENS_10bfloat16_tEfNS_4arch4Sm80ELb0ELb1ELb0ELb1ELb0ELb0ELb1ELb0EEENS1_21CollectiveEpilogueFwdINS6_IJS8_SA_S9_EEENS6_IJNS7_ILi1EEESI_SI_EEESC_SE_Li256ELb1ELb1ELb0ELb0EEENS1_19SingleTileSchedulerILb1ELb0ELb1ELi128EEEEEEEEEvNT_6ParamsE)
        .other          _ZN7cutlass13device_kernelIN5flash19enable_sm80_to_sm89INS1_16FlashAttnFwdSm80INS1_25CollectiveMainloopFwdSm80ILi8ELi1ELb1EN4cute5tupleIJNS5_1CILi128EEENS7_ILi48EEENS7_ILi256EEEEEELi256ENS_10bfloat16_tEfNS_4arch4Sm80ELb0ELb1ELb0ELb1ELb0ELb0ELb1ELb0EEENS1_21CollectiveEpilogueFwdINS6_IJS8_SA_S9_EEENS6_IJNS7_ILi1EEESI_SI_EEESC_SE_Li256ELb1ELb1ELb0ELb0EEENS1_19SingleTileSchedulerILb1ELb0ELb1ELi128EEEEEEEEEvNT_6ParamsE,@"STO_CUDA_ENTRY STV_DEFAULT"
_ZN7cutlass13device_kernelIN5flash19enable_sm80_to_sm89INS1_16FlashAttnFwdSm80INS1_25CollectiveMainloopFwdSm80ILi8ELi1ELb1EN4cute5tupleIJNS5_1CILi128EEENS7_ILi48EEENS7_ILi256EEEEEELi256ENS_10bfloat16_tEfNS_4arch4Sm80ELb0ELb1ELb0ELb1ELb0ELb0ELb1ELb0EEENS1_21CollectiveEpilogueFwdINS6_IJS8_SA_S9_EEENS6_IJNS7_ILi1EEESI_SI_EEESC_SE_Li256ELb1ELb1ELb0ELb0EEENS1_19SingleTileSchedulerILb1ELb0ELb1ELi128EEEEEEEEEvNT_6ParamsE:
[----:B------:R-:W-:Y:S01]  /*0000*/  LDC R1, c[0x0][0x28] ;  /* 0x00000a00ff017b82 */ /* 0x000fe20000000800 */
[----:B------:R-:W-:Y:S05]  /*0010*/  EXIT ;  /* 0x000000000000794d */ /* 0x000fea0003800000 */
.L_x_22:
        /* <DEDUP_REMOVED lines=14> */
.L_x_58:


//--------------------- .text._ZN7cutlass13device_kernelIN5flash19enable_sm80_to_sm89INS1_16FlashAttnFwdSm80INS1_25CollectiveMainloopFwdSm80ILi8ELi1ELb0EN4cute5tupleIJNS5_1CILi128EEENS7_ILi32EEENS7_ILi256EEEEEELi256ENS_10bfloat16_tEfNS_4arch4Sm80ELb0ELb1ELb0ELb1ELb0ELb1ELb1ELb0EEENS1_21CollectiveEpilogueFwdINS6_IJS8_SA_S9_EEENS6_IJNS7_ILi1EEESI_SI_EEESC_SE_Li256ELb1ELb1ELb0ELb0EEENS1_19SingleTileSchedulerILb1ELb0ELb1ELi128EEEEEEEEEvNT_6ParamsE --------------------------
	.section	.text._ZN7cutlass13device_kernelIN5flash19enable_sm80_to_sm89INS1_16FlashAttnFwdSm80INS1_25CollectiveMainloopFwdSm80ILi8ELi1ELb0EN4cute5tupleIJNS5_1CILi128EEENS7_ILi32EEENS7_ILi256EEEEEELi256ENS_10bfloat16_tEfNS_4arch4Sm80ELb0ELb1ELb0ELb1ELb0ELb1ELb1ELb0EEENS1_21CollectiveEpilogueFwdINS6_IJS8_SA_S9_EEENS6_IJNS7_ILi1EEESI_SI_EEESC_SE_Li256ELb1ELb1ELb0ELb0EEENS1_19SingleTileSchedulerILb1ELb0ELb1ELi128EEEEEEEEEvNT_6ParamsE,"ax",@progbits
	.align	128
.text._ZN7cutlass13device_kernelIN5flash19enable_sm80_to_sm89INS1_16FlashAttnFwdSm80INS1_25CollectiveMainloopFwdSm80ILi8ELi1ELb0EN4cute5tupleIJNS5_1CILi128EEENS7_ILi32EEENS7_ILi256EEEEEELi256ENS_10bfloat16_tEfNS_4arch4Sm80ELb0ELb1ELb0ELb1ELb0ELb1ELb1ELb0EEENS1_21CollectiveEpilogueFwdINS6_IJS8_SA_S9_EEENS6_IJNS7_ILi1EEESI_SI_EEESC_SE_Li256ELb1ELb1ELb0ELb0EEENS1_19SingleTileSchedulerILb1ELb0ELb1ELi128EEEEEEEEEvNT_6ParamsE:
        .type           _ZN7cutlass13device_kernelIN5flash19enable_sm80_to_sm89INS1_16FlashAttnFwdSm80INS1_25CollectiveMainloopFwdSm80ILi8ELi1ELb0EN4cute5tupleIJNS5_1CILi128EEENS7_ILi32EEENS7_ILi256EEEEEELi256ENS_10bfloat16_tEfNS_4arch4Sm80ELb0ELb1ELb0ELb1ELb0ELb1ELb1ELb0EEENS1_21CollectiveEpilogueFwdINS6_IJS8_SA_S9_EEENS6_IJNS7_ILi1EEESI_SI_EEESC_SE_Li256ELb1ELb1ELb0ELb0EEENS1_19SingleTileSchedulerILb1ELb0ELb1ELi128EEEEEEEEEvNT_6ParamsE,@function
        .size           _ZN7cutlass13device_kernelIN5flash19enable_sm80_to_sm89INS1_16FlashAttnFwdSm80INS1_25CollectiveMainloopFwdSm80ILi8ELi1ELb0EN4cute5tupleIJNS5_1CILi128EEENS7_ILi32EEENS7_ILi256EEEEEELi256ENS_10bfloat16_tEfNS_4arch4Sm80ELb0ELb1ELb0ELb1ELb0ELb1ELb1ELb0EEENS1_21CollectiveEpilogueFwdINS6_IJS8_SA_S9_EEENS6_IJNS7_ILi1EEESI_SI_EEESC_SE_Li256ELb1ELb1ELb0ELb0EEENS1_19SingleTileSchedulerILb1ELb0ELb1ELi128EEEEEEEEEvNT_6ParamsE,(.L_x_59 - _ZN7cutlass13device_kernelIN5flash19enable_sm80_to_sm89INS1_16FlashAttnFwdSm80INS1_25CollectiveMainloopFwdSm80ILi8ELi1ELb0EN4cute5tupleIJNS5_1CILi128EEENS7_ILi32EEENS7_ILi256EEEEEELi256ENS_10bfloat16_tEfNS_4arch4Sm80ELb0ELb1ELb0ELb1ELb0ELb1ELb1ELb0EEENS1_21CollectiveEpilogueFwdINS6_IJS8_SA_S9_EEENS6_IJNS7_ILi1EEESI_SI_EEESC_SE_Li256ELb1ELb1ELb0ELb0EEENS1_19SingleTileSchedulerILb1ELb0ELb1ELi128EEEEEEEEEvNT_6ParamsE)
        .other          _ZN7cutlass13device_kernelIN5flash19enable_sm80_to_sm89INS1_16FlashAttnFwdSm80INS1_25CollectiveMainloopFwdSm80ILi8ELi1ELb0EN4cute5tupleIJNS5_1CILi128EEENS7_ILi32EEENS7_ILi256EEEEEELi256ENS_10bfloat16_tEfNS_4arch4Sm80ELb0ELb1ELb0ELb1ELb0ELb1ELb1ELb0EEENS1_21CollectiveEpilogueFwdINS6_IJS8_SA_S9_EEENS6_IJNS7_ILi1EEESI_SI_EEESC_SE_Li256ELb1ELb1ELb0ELb0EEENS1_19SingleTileSchedulerILb1ELb0ELb1ELi128EEEEEEEEEvNT_6ParamsE,@"STO_CUDA_ENTRY STV_DEFAULT"
_ZN7cutlass13device_kernelIN5flash19enable_sm80_to_sm89INS1_16FlashAttnFwdSm80INS1_25CollectiveMainloopFwdSm80ILi8ELi1ELb0EN4cute5tupleIJNS5_1CILi128EEENS7_ILi32EEENS7_ILi256EEEEEELi256ENS_10bfloat16_tEfNS_4arch4Sm80ELb0ELb1ELb0ELb1ELb0ELb1ELb1ELb0EEENS1_21CollectiveEpilogueFwdINS6_IJS8_SA_S9_EEENS6_IJNS7_ILi1EEESI_SI_EEESC_SE_Li256ELb1ELb1ELb0ELb0EEENS1_19SingleTileSchedulerILb1ELb0ELb1ELi128EEEEEEEEEvNT_6ParamsE:
[----:B------:R-:W-:Y:S01]  /*0000*/  LDC R1, c[0x0][0x28] ;  /* 0x00000a00ff017b82 */ /* 0x000fe20000000800 */
[----:B------:R-:W-:Y:S05]  /*0010*/  EXIT ;  /* 0x000000000000794d */ /* 0x000fea0003800000 */
.L_x_23:
        /* <DEDUP_REMOVED lines=14> */
.L_x_59:


//--------------------- .text._ZN7cutlass13device_kernelIN5flash19enable_sm80_to_sm89INS1_16FlashAttnFwdSm80INS1_25CollectiveMainloopFwdSm80ILi8ELi1ELb1EN4cute5tupleIJNS5_1CILi128EEENS7_ILi64EEENS7_ILi256EEEEEELi256ENS_10bfloat16_tEfNS_4arch4Sm80ELb1ELb0ELb0ELb0ELb0ELb0ELb1ELb0EEENS1_21CollectiveEpilogueFwdINS6_IJS8_SA_S9_EEENS6_IJNS7_ILi1EEESI_SI_EEESC_SE_Li256ELb0ELb1ELb0ELb0EEENS1_30DynamicPersistentTileSchedulerILi256ELi256ELb0ELb1ELb0EEEEEEEEEvNT_6ParamsE --------------------------
	.section	.text._ZN7cutlass13device_kernelIN5flash19enable_sm80_to_sm89INS1_16FlashAttnFwdSm80INS1_25CollectiveMainloopFwdSm80ILi8ELi1ELb1EN4cute5tupleIJNS5_1CILi128EEENS7_ILi64EEENS7_ILi256EEEEEELi256ENS_10bfloat16_tEfNS_4arch4Sm80ELb1ELb0ELb0ELb0ELb0ELb0ELb1ELb0EEENS1_21CollectiveEpilogueFwdINS6_IJS8_SA_S9_EEENS6_IJNS7_ILi1EEESI_SI_EEESC_SE_Li256ELb0ELb1ELb0ELb0EEENS1_30DynamicPersistentTileSchedulerILi256ELi256ELb0ELb1ELb0EEEEEEEEEvNT_6ParamsE,"ax",@progbits
	.align	128
.text._ZN7cutlass13device_kernelIN5flash19enable_sm80_to_sm89INS1_16FlashAttnFwdSm80INS1_25CollectiveMainloopFwdSm80ILi8ELi1ELb1EN4cute5tupleIJNS5_1CILi128EEENS7_ILi64EEENS7_ILi256EEEEEELi256ENS_10bfloat16_tEfNS_4arch4Sm80ELb1ELb0ELb0ELb0ELb0ELb0ELb1ELb0EEENS1_21CollectiveEpilogueFwdINS6_IJS8_SA_S9_EEENS6_IJNS7_ILi1EEESI_SI_EEESC_SE_Li256ELb0ELb1ELb0ELb0EEENS1_30DynamicPersistentTileSchedulerILi256ELi256ELb0ELb1ELb0EEEEEEEEEvNT_6ParamsE:
        .type           _ZN7cutlass13device_kernelIN5flash19enable_sm80_to_sm89INS1_16FlashAttnFwdSm80INS1_25CollectiveMainloopFwdSm80ILi8ELi1ELb1EN4cute5tupleIJNS5_1CILi128EEENS7_ILi64EEENS7_ILi256EEEEEELi256ENS_10bfloat16_tEfNS_4arch4Sm80ELb1ELb0ELb0ELb0ELb0ELb0ELb1ELb0EEENS1_21CollectiveEpilogueFwdINS6_IJS8_SA_S9_EEENS6_IJNS7_ILi1EEESI_SI_EEESC_SE_Li256ELb0ELb1ELb0ELb0EEENS1_30DynamicPersistentTileSchedulerILi256ELi256ELb0ELb1ELb0EEEEEEEEEvNT_6ParamsE,@function
        .size           _ZN7cutlass13device_kernelIN5flash19enable_sm80_to_sm89INS1_16FlashAttnFwdSm80INS1_25CollectiveMainloopFwdSm80ILi8ELi1ELb1EN4cute5tupleIJNS5_1CILi128EEENS7_ILi64EEENS7_ILi256EEEEEELi256ENS_10bfloat16_tEfNS_4arch4Sm80ELb1ELb0ELb0ELb0ELb0ELb0ELb1ELb0EEENS1_21CollectiveEpilogueFwdINS6_IJS8_SA_S9_EEENS6_IJNS7_ILi1EEESI_SI_EEESC_SE_Li256ELb0ELb1ELb0ELb0EEENS1_30DynamicPersistentTileSchedulerILi256ELi256ELb0ELb1ELb0EEEEEEEEEvNT_6ParamsE,(.L_x_60 - _ZN7cutlass13device_kernelIN5flash19enable_sm80_to_sm89INS1_16FlashAttnFwdSm80INS1_25CollectiveMainloopFwdSm80ILi8ELi1ELb1EN4cute5tupleIJNS5_1CILi128EEENS7_ILi64EEENS7_ILi256EEEEEELi256ENS_10bfloat16_tEfNS_4arch4Sm80ELb1ELb0ELb0ELb0ELb0ELb0ELb1ELb0EEENS1_21CollectiveEpilogueFwdINS6_IJS8_SA_S9_EEENS6_IJNS7_ILi1EEESI_SI_EEESC_SE_Li256ELb0ELb1ELb0ELb0EEENS1_30DynamicPersistentTileSchedulerILi256ELi256ELb0ELb1ELb0EEEEEEEEEvNT_6ParamsE)
        .other          _ZN7cutlass13device_kernelIN5flash19enable_sm80_to_sm89INS1_16FlashAttnFwdSm80INS1_25CollectiveMainloopFwdSm80ILi8ELi1ELb1EN4cute5tupleIJNS5_1CILi128EEENS7_ILi64EEENS7_ILi256EEEEEELi256ENS_10bfloat16_tEfNS_4arch4Sm80ELb1ELb0ELb0ELb0ELb0ELb0ELb1ELb0EEENS1_21CollectiveEpilogueFwdINS6_IJS8_SA_S9_EEENS6_IJNS7_ILi1EEESI_SI_EEESC_SE_Li256ELb0ELb1ELb0ELb0EEENS1_30DynamicPersistentTileSchedulerILi256ELi256ELb0ELb1ELb0EEEEEEEEEvNT_6ParamsE,@"STO_CUDA_ENTRY STV_DEFAULT"
_ZN7cutlass13device_kernelIN5flash19enable_sm80_to_sm89INS1_16FlashAttnFwdSm80INS1_25CollectiveMainloopFwdSm80ILi8ELi1ELb1EN4cute5tupleIJNS5_1CILi128EEENS7_ILi64EEENS7_ILi256EEEEEELi256ENS_10bfloat16_tEfNS_4arch4Sm80ELb1ELb0ELb0ELb0ELb0ELb0ELb1ELb0EEENS1_21CollectiveEpilogueFwdINS6_IJS8_SA_S9_EEENS6_IJNS7_ILi1EEESI_SI_EEESC_SE_Li256ELb0ELb1ELb0ELb0EEENS1_30DynamicPersistentTileSchedulerILi256ELi256ELb0ELb1ELb0EEEEEEEEEvNT_6ParamsE:
[----:B------:R-:W-:Y:S01]  /*0000*/  LDC R1, c[0x0][0x28] ;  /* 0x00000a00ff017b82 */ /* 0x000fe20000000800 */
[----:B------:R-:W-:Y:S05]  /*0010*/  EXIT ;  /* 0x000000000000794d */ /* 0x000fea0003800000 */
.L_x_24:
        /* <DEDUP_REMOVED lines=14> */
.L_x_60:


//--------------------- .text._ZN7cutlass13device_kernelIN5flash19enable_sm80_to_sm89INS1_16FlashAttnFwdSm80INS1_25CollectiveMainloopFwdSm80ILi8ELi1ELb1EN4cute5tupleIJNS5_1CILi128EEENS7_ILi64EEENS7_ILi256EEEEEELi256ENS_10bfloat16_tEfNS_4arch4Sm80ELb1ELb0ELb0ELb1ELb0ELb0ELb1ELb0EEENS1_21CollectiveEpilogueFwdINS6_IJS8_SA_S9_EEENS6_IJNS7_ILi1EEESI_SI_EEESC_SE_Li256ELb1ELb1ELb0ELb0EEENS1_19SingleTileSchedulerILb1ELb0ELb1ELi128EEEEEEEEEvNT_6ParamsE --------------------------
	.section	.text._ZN7cutlass13device_kernelIN5flash19enable_sm80_to_sm89INS1_16FlashAttnFwdSm80INS1_25CollectiveMainloopFwdSm80ILi8ELi1ELb1EN4cute5tupleIJNS5_1CILi128EEENS7_ILi64EEENS7_ILi256EEEEEELi256ENS_10bfloat16_tEfNS_4arch4Sm80ELb1ELb0ELb0ELb1ELb0ELb0ELb1ELb0EEENS1_21CollectiveEpilogueFwdINS6_IJS8_SA_S9_EEENS6_IJNS7_ILi1EEESI_SI_EEESC_SE_Li256ELb1ELb1ELb0ELb0EEENS1_19SingleTileSchedulerILb1ELb0ELb1ELi128EEEEEEEEEvNT_6ParamsE,"ax",@progbits
	.align	128
.text._ZN7cutlass13device_kernelIN5flash19enable_sm80_to_sm89INS1_16FlashAttnFwdSm80INS1_25CollectiveMainloopFwdSm80ILi8ELi1ELb1EN4cute5tupleIJNS5_1CILi128EEENS7_ILi64EEENS7_ILi256EEEEEELi256ENS_10bfloat16_tEfNS_4arch4Sm80ELb1ELb0ELb0ELb1ELb0ELb0ELb1ELb0EEENS1_21CollectiveEpilogueFwdINS6_IJS8_SA_S9_EEENS6_IJNS7_ILi1EEESI_SI_EEESC_SE_Li256ELb1ELb1ELb0ELb0EEENS1_19SingleTileSchedulerILb1ELb0ELb1ELi128EEEEEEEEEvNT_6ParamsE:
        .type           _ZN7cutlass13device_kernelIN5flash19enable_sm80_to_sm89INS1_16FlashAttnFwdSm80INS1_25CollectiveMainloopFwdSm80ILi8ELi1ELb1EN4cute5tupleIJNS5_1CILi128EEENS7_ILi64EEENS7_ILi256EEEEEELi256ENS_10bfloat16_tEfNS_4arch4Sm80ELb1ELb0ELb0ELb1ELb0ELb0ELb1ELb0EEENS1_21CollectiveEpilogueFwdINS6_IJS8_SA_S9_EEENS6_IJNS7_ILi1EEESI_SI_EEESC_SE_Li256ELb1ELb1ELb0ELb0EEENS1_19SingleTileSchedulerILb1ELb0ELb1ELi128EEEEEEEEEvNT_6ParamsE,@function
        .size           _ZN7cutlass13device_kernelIN5flash19enable_sm80_to_sm89INS1_16FlashAttnFwdSm80INS1_25CollectiveMainloopFwdSm80ILi8ELi1ELb1EN4cute5tupleIJNS5_1CILi128EEENS7_ILi64EEENS7_ILi256EEEEEELi256ENS_10bfloat16_tEfNS_4arch4Sm80ELb1ELb0ELb0ELb1ELb0ELb0ELb1ELb0EEENS1_21CollectiveEpilogueFwdINS6_IJS8_SA_S9_EEENS6_IJNS7_ILi1EEESI_SI_EEESC_SE_Li256ELb1ELb1ELb0ELb0EEENS1_19SingleTileSchedulerILb1ELb0ELb1ELi128EEEEEEEEEvNT_6ParamsE,(.L_x_61 - _ZN7cutlass13device_kernelIN5flash19enable_sm80_to_sm89INS1_16FlashAttnFwdSm80INS1_25CollectiveMainloopFwdSm80ILi8ELi1ELb1EN4cute5tupleIJNS5_1CILi128EEENS7_ILi64EEENS7_ILi256EEEEEELi256ENS_10bfloat16_tEfNS_4arch4Sm80ELb1ELb0ELb0ELb1ELb0ELb0ELb1ELb0EEENS1_21CollectiveEpilogueFwdINS6_IJS8_SA_S9_EEENS6_IJNS7_ILi1EEESI_SI_EEESC_SE_Li256ELb1ELb1ELb0ELb0EEENS1_19SingleTileSchedulerILb1ELb0ELb1ELi128EEEEEEEEEvNT_6ParamsE)
        .other          _ZN7cutlass13device_kernelIN5flash19enable_sm80_to_sm89INS1_16FlashAttnFwdSm80INS1_25CollectiveMainloopFwdSm80ILi8ELi1ELb1EN4cute5tupleIJNS5_1CILi128EEENS7_ILi64EEENS7_ILi256EEEEEELi256ENS_10bfloat16_tEfNS_4arch4Sm80ELb1ELb0ELb0ELb1ELb0ELb0ELb1ELb0EEENS1_21CollectiveEpilogueFwdINS6_IJS8_SA_S9_EEENS6_IJNS7_ILi1EEESI_SI_EEESC_SE_Li256ELb1ELb1ELb0ELb0EEENS1_19SingleTileSchedulerILb1ELb0ELb1ELi128EEEEEEEEEvNT_6ParamsE,@"STO_CUDA_ENTRY STV_DEFAULT"
_ZN7cutlass13device_kernelIN5flash19enable_sm80_to_sm89INS1_16FlashAttnFwdSm80INS1_25CollectiveMainloopFwdSm80ILi8ELi1ELb1EN4cute5tupleIJNS5_1CILi128EEENS7_ILi64EEENS7_ILi256EEEEEELi256ENS_10bfloat16_tEfNS_4arch4Sm80ELb1ELb0ELb0ELb1ELb0ELb0ELb1ELb0EEENS1_21CollectiveEpilogueFwdINS6_IJS8_SA_S9_EEENS6_IJNS7_ILi1EEESI_SI_EEESC_SE_Li256ELb1ELb1ELb0ELb0EEENS1_19SingleTileSchedulerILb1ELb0ELb1ELi128EEEEEEEEEvNT_6ParamsE:
[----:B------:R-:W-:Y:S01]  /*0000*/  LDC R1, c[0x0][0x28] ;  /* 0x00000a00ff017b82 */ /* 0x000fe20000000800 */
[----:B------:R-:W-:Y:S05]  /*0010*/  EXIT ;  /* 0x000000000000794d */ /* 0x000fea0003800000 */
.L_x_25:
        /* <DEDUP_REMOVED lines=14> */
.L_x_61:


//--------------------- .text._ZN7cutlass13device_kernelIN5flash19enable_sm80_to_sm89INS1_16FlashAttnFwdSm80INS1_25CollectiveMainloopFwdSm80ILi8ELi1ELb0EN4cute5tupleIJNS5_1CILi128EEENS7_ILi32EEENS7_ILi256EEEEEELi256ENS_10bfloat16_tEfNS_4arch4Sm80ELb1ELb0ELb0ELb1ELb0ELb1ELb1ELb0EEENS1_21CollectiveEpilogueFwdINS6_IJS8_SA_S9_EEENS6_IJNS7_ILi1EEESI_SI_EEESC_SE_Li256ELb1ELb1ELb0ELb0EEENS1_19SingleTileSchedulerILb1ELb0ELb1ELi128EEEEEEEEEvNT_6ParamsE --------------------------
	.section	.text._ZN7cutlass13device_kernelIN5flash19enable_sm80_to_sm89INS1_16FlashAttnFwdSm80INS1_25CollectiveMainloopFwdSm80ILi8ELi1ELb0EN4cute5tupleIJNS5_1CILi128EEENS7_ILi32EEENS7_ILi256EEEEEELi256ENS_10bfloat16_tEfNS_4arch4Sm80ELb1ELb0ELb0ELb1ELb0ELb1ELb1ELb0EEENS1_21CollectiveEpilogueFwdINS6_IJS8_SA_S9_EEENS6_IJNS7_ILi1EEESI_SI_EEESC_SE_Li256ELb1ELb1ELb0ELb0EEENS1_19SingleTileSchedulerILb1ELb0ELb1ELi128EEEEEEEEEvNT_6ParamsE,"ax",@progbits
	.align	128
.text._ZN7cutlass13device_kernelIN5flash19enable_sm80_to_sm89INS1_16FlashAttnFwdSm80INS1_25CollectiveMainloopFwdSm80ILi8ELi1ELb0EN4cute5tupleIJNS5_1CILi128EEENS7_ILi32EEENS7_ILi256EEEEEELi256ENS_10bfloat16_tEfNS_4arch4Sm80ELb1ELb0ELb0ELb1ELb0ELb1ELb1ELb0EEENS1_21CollectiveEpilogueFwdINS6_IJS8_SA_S9_EEENS6_IJNS7_ILi1EEESI_SI_EEESC_SE_Li256ELb1ELb1ELb0ELb0EEENS1_19SingleTileSchedulerILb1ELb0ELb1ELi128EEEEEEEEEvNT_6ParamsE:
        .type           _ZN7cutlass13device_kernelIN5flash19enable_sm80_to_sm89INS1_16FlashAttnFwdSm80INS1_25CollectiveMainloopFwdSm80ILi8ELi1ELb0EN4cute5tupleIJNS5_1CILi128EEENS7_ILi32EEENS7_ILi256EEEEEELi256ENS_10bfloat16_tEfNS_4arch4Sm80ELb1ELb0ELb0ELb1ELb0ELb1ELb1ELb0EEENS1_21CollectiveEpilogueFwdINS6_IJS8_SA_S9_EEENS6_IJNS7_ILi1EEESI_SI_EEESC_SE_Li256ELb1ELb1ELb0ELb0EEENS1_19SingleTileSchedulerILb1ELb0ELb1ELi128EEEEEEEEEvNT_6ParamsE,@function
        .size           _ZN7cutlass13device_kernelIN5flash19enable_sm80_to_sm89INS1_16FlashAttnFwdSm80INS1_25CollectiveMainloopFwdSm80ILi8ELi1ELb0EN4cute5tupleIJNS5_1CILi128EEENS7_ILi32EEENS7_ILi256EEEEEELi256ENS_10bfloat16_tEfNS_4arch4Sm80ELb1ELb0ELb0ELb1ELb0ELb1ELb1ELb0EEENS1_21CollectiveEpilogueFwdINS6_IJS8_SA_S9_EEENS6_IJNS7_ILi1EEESI_SI_EEESC_SE_Li256ELb1ELb1ELb0ELb0EEENS1_19SingleTileSchedulerILb1ELb0ELb1ELi128EEEEEEEEEvNT_6ParamsE,(.L_x_62 - _ZN7cutlass13device_kernelIN5flash19enable_sm80_to_sm89INS1_16FlashAttnFwdSm80INS1_25CollectiveMainloopFwdSm80ILi8ELi1ELb0EN4cute5tupleIJNS5_1CILi128EEENS7_ILi32EEENS7_ILi256EEEEEELi256ENS_10bfloat16_tEfNS_4arch4Sm80ELb1ELb0ELb0ELb1ELb0ELb1ELb1ELb0EEENS1_21CollectiveEpilogueFwdINS6_IJS8_SA_S9_EEENS6_IJNS7_ILi1EEESI_SI_EEESC_SE_Li256ELb1ELb1ELb0ELb0EEENS1_19SingleTileSchedulerILb1ELb0ELb1ELi128EEEEEEEEEvNT_6ParamsE)
        .other          _ZN7cutlass13device_kernelIN5flash19enable_sm80_to_sm89INS1_16FlashAttnFwdSm80INS1_25CollectiveMainloopFwdSm80ILi8ELi1ELb0EN4cute5tupleIJNS5_1CILi128EEENS7_ILi32EEENS7_ILi256EEEEEELi256ENS_10bfloat16_tEfNS_4arch4Sm80ELb1ELb0ELb0ELb1ELb0ELb1ELb1ELb0EEENS1_21CollectiveEpilogueFwdINS6_IJS8_SA_S9_EEENS6_IJNS7_ILi1EEESI_SI_EEESC_SE_Li256ELb1ELb1ELb0ELb0EEENS1_19SingleTileSchedulerILb1ELb0ELb1ELi128EEEEEEEEEvNT_6ParamsE,@"STO_CUDA_ENTRY STV_DEFAULT"
_ZN7cutlass13device_kernelIN5flash19enable_sm80_to_sm89INS1_16FlashAttnFwdSm80INS1_25CollectiveMainloopFwdSm80ILi8ELi1ELb0EN4cute5tupleIJNS5_1CILi128EEENS7_ILi32EEENS7_ILi256EEEEEELi256ENS_10bfloat16_tEfNS_4arch4Sm80ELb1ELb0ELb0ELb1ELb0ELb1ELb1ELb0EEENS1_21CollectiveEpilogueFwdINS6_IJS8_SA_S9_EEENS6_IJNS7_ILi1EEESI_SI_EEESC_SE_Li256ELb1ELb1ELb0ELb0EEENS1_19SingleTileSchedulerILb1ELb0ELb1ELi128EEEEEEEEEvNT_6ParamsE:
[----:B------:R-:W-:Y:S01]  /*0000*/  LDC R1, c[0x0][0x28] ;  /* 0x00000a00ff017b82 */ /* 0x000fe20000000800 */
[----:B------:R-:W-:Y:S05]  /*0010*/  EXIT ;  /* 0x000000000000794d */ /* 0x000fea0003800000 */
.L_x_26:
        /* <DEDUP_REMOVED lines=14> */
.L_x_62:


//--------------------- .text._ZN7cutlass13device_kernelIN5flash19enable_sm80_to_sm89INS1_16FlashAttnFwdSm80INS1_25CollectiveMainloopFwdSm80ILi8ELi1ELb0EN4cute5tupleIJNS5_1CILi128EEENS7_ILi96EEENS7_ILi256EEEEEELi256ENS_10bfloat16_tEfNS_4arch4Sm80ELb0ELb0ELb0ELb0ELb0ELb0ELb1ELb0EEENS1_21CollectiveEpilogueFwdINS6_IJS8_SA_S9_EEENS6_IJNS7_ILi1EEESI_SI_EEESC_SE_Li256ELb0ELb1ELb0ELb0EEENS1_19SingleTileSchedulerILb0ELb0ELb1ELi128EEEEEEEEEvNT_6ParamsE --------------------------
	.section	.text._ZN7cutlass13device_kernelIN5flash19enable_sm80_to_sm89INS1_16FlashAttnFwdSm80INS1_25CollectiveMainloopFwdSm80ILi8ELi1ELb0EN4cute5tupleIJNS5_1CILi128EEENS7_ILi96EEENS7_ILi256EEEEEELi256ENS_10bfloat16_tEfNS_4arch4Sm80ELb0ELb0ELb0ELb0ELb0ELb0ELb1ELb0EEENS1_21CollectiveEpilogueFwdINS6_IJS8_SA_S9_EEENS6_IJNS7_ILi1EEESI_SI_EEESC_SE_Li256ELb0ELb1ELb0ELb0EEENS1_19SingleTileSchedulerILb0ELb0ELb1ELi128EEEEEEEEEvNT_6ParamsE,"ax",@progbits
	.align	128
.text._ZN7cutlass13device_kernelIN5flash19enable_sm80_to_sm89INS1_16FlashAttnFwdSm80INS1_25CollectiveMainloopFwdSm80ILi8ELi1ELb0EN4cute5tupleIJNS5_1CILi128EEENS7_ILi96EEENS7_ILi256EEEEEELi256ENS_10bfloat16_tEfNS_4arch4Sm80ELb0ELb0ELb0ELb0ELb0ELb0ELb1ELb0EEENS1_21CollectiveEpilogueFwdINS6_IJS8_SA_S9_EEENS6_IJNS7_ILi1EEESI_SI_EEESC_SE_Li256ELb0ELb1ELb0ELb0EEENS1_19SingleTileSchedulerILb0ELb0ELb1ELi128EEEEEEEEEvNT_6ParamsE:
        .type           _ZN7cutlass13device_kernelIN5flash19enable_sm80_to_sm89INS1_16FlashAttnFwdSm80INS1_25CollectiveMainloopFwdSm80ILi8ELi1ELb0EN4cute5tupleIJNS5_1CILi128EEENS7_ILi96EEENS7_ILi256EEEEEELi256ENS_10bfloat16_tEfNS_4arch4Sm80ELb0ELb0ELb0ELb0ELb0ELb0ELb1ELb0EEENS1_21CollectiveEpilogueFwdINS6_IJS8_SA_S9_EEENS6_IJNS7_ILi1EEESI_SI_EEESC_SE_Li256ELb0ELb1ELb0ELb0EEENS1_19SingleTileSchedulerILb0ELb0ELb1ELi128EEEEEEEEEvNT_6ParamsE,@function
        .size           _ZN7cutlass13device_kernelIN5flash19enable_sm80_to_sm89INS1_16FlashAttnFwdSm80INS1_25CollectiveMainloopFwdSm80ILi8ELi1ELb0EN4cute5tupleIJNS5_1CILi128EEENS7_ILi96EEENS7_ILi256EEEEEELi256ENS_10bfloat16_tEfNS_4arch4Sm80ELb0ELb0ELb0ELb0ELb0ELb0ELb1ELb0EEENS1_21CollectiveEpilogueFwdINS6_IJS8_SA_S9_EEENS6_IJNS7_ILi1EEESI_SI_EEESC_SE_Li256ELb0ELb1ELb0ELb0EEENS1_19SingleTileSchedulerILb0ELb0ELb1ELi128EEEEEEEEEvNT_6ParamsE,(.L_x_63 - _ZN7cutlass13device_kernelIN5flash19enable_sm80_to_sm89INS1_16FlashAttnFwdSm80INS1_25CollectiveMainloopFwdSm80ILi8ELi1ELb0EN4cute5tupleIJNS5_1CILi128EEENS7_ILi96EEENS7_ILi256EEEEEELi256ENS_10bfloat16_tEfNS_4arch4Sm80ELb0ELb0ELb0ELb0ELb0ELb0ELb1ELb0EEENS1_21CollectiveEpilogueFwdINS6_IJS8_SA_S9_EEENS6_IJNS7_ILi1EEESI_SI_EEESC_SE_Li256ELb0ELb1ELb0ELb0EEENS1_19SingleTileSchedulerILb0ELb0ELb1ELi128EEEEEEEEEvNT_6ParamsE)
        .other          _ZN7cutlass13device_kernelIN5flash19enable_sm80_to_sm89INS1_16FlashAttnFwdSm80INS1_25CollectiveMainloopFwdSm80ILi8ELi1ELb0EN4cute5tupleIJNS5_1CILi128EEENS7_ILi96EEENS7_ILi256EEEEEELi256ENS_10bfloat16_tEfNS_4arch4Sm80ELb0ELb0ELb0ELb0ELb0ELb0ELb1ELb0EEENS1_21CollectiveEpilogueFwdINS6_IJS8_SA_S9_EEENS6_IJNS7_ILi1EEESI_SI_EEESC_SE_Li256ELb0ELb1ELb0ELb0EEENS1_19SingleTileSchedulerILb0ELb0ELb1ELi128EEEEEEEEEvNT_6ParamsE,@"STO_CUDA_ENTRY STV_DEFAULT"
_ZN7cutlass13device_kernelIN5flash19enable_sm80_to_sm89INS1_16FlashAttnFwdSm80INS1_25CollectiveMainloopFwdSm80ILi8ELi1ELb0EN4cute5tupleIJNS5_1CILi128EEENS7_ILi96EEENS7_ILi256EEEEEELi256ENS_10bfloat16_tEfNS_4arch4Sm80ELb0ELb0ELb0ELb0ELb0ELb0ELb1ELb0EEENS1_21CollectiveEpilogueFwdINS6_IJS8_SA_S9_EEENS6_IJNS7_ILi1EEESI_SI_EEESC_SE_Li256ELb0ELb1ELb0ELb0EEENS1_19SingleTileSchedulerILb0ELb0ELb1ELi128EEEEEEEEEvNT_6ParamsE:
[----:B------:R-:W-:Y:S01]  /*0000*/  LDC R1, c[0x0][0x28] ;  /* 0x00000a00ff017b82 */ /* 0x000fe20000000800 */
[----:B------:R-:W-:Y:S05]  /*0010*/  EXIT ;  /* 0x000000000000794d */ /* 0x000fea0003800000 */
.L_x_27:
        /* <DEDUP_REMOVED lines=14> */
.L_x_63:


//--------------------- .text._ZN7cutlass13device_kernelIN5flash19enable_sm80_to_sm89INS1_16FlashAttnFwdSm80INS1_25CollectiveMainloopFwdSm80ILi8ELi1ELb0EN4cute5tupleIJNS5_1CILi128EEENS7_ILi96EEENS7_ILi256EEEEEELi256ENS_10bfloat16_tEfNS_4arch4Sm80ELb0ELb0ELb0ELb1ELb0ELb0ELb1ELb0EEENS1_21CollectiveEpilogueFwdINS6_IJS8_SA_S9_EEENS6_IJNS7_ILi1EEESI_SI_EEESC_SE_Li256ELb1ELb1ELb0ELb0EEENS1_19SingleTileSchedulerILb1ELb0ELb1ELi128EEEEEEEEEvNT_6ParamsE --------------------------
	.section	.text._ZN7cutlass13device_kernelIN5flash19enable_sm80_to_sm89INS1_16FlashAttnFwdSm80INS1_25CollectiveMainloopFwdSm80ILi8ELi1ELb0EN4cute5tupleIJNS5_1CILi128EEENS7_ILi96EEENS7_ILi256EEEEEELi256ENS_10bfloat16_tEfNS_4arch4Sm80ELb0ELb0ELb0ELb1ELb0ELb0ELb1ELb0EEENS1_21CollectiveEpilogueFwdINS6_IJS8_SA_S9_EEENS6_IJNS7_ILi1EEESI_SI_EEESC_SE_Li256ELb1ELb1ELb0ELb0EEENS1_19SingleTileSchedulerILb1ELb0ELb1ELi128EEEEEEEEEvNT_6ParamsE,"ax",@progbits
	.align	128
.text._ZN7cutlass13device_kernelIN5flash19enable_sm80_to_sm89INS1_16FlashAttnFwdSm80INS1_25CollectiveMainloopFwdSm80ILi8ELi1ELb0EN4cute5tupleIJNS5_1CILi128EEENS7_ILi96EEENS7_ILi256EEEEEELi256ENS_10bfloat16_tEfNS_4arch4Sm80ELb0ELb0ELb0ELb1ELb0ELb0ELb1ELb0EEENS1_21CollectiveEpilogueFwdINS6_IJS8_SA_S9_EEENS6_IJNS7_ILi1EEESI_SI_EEESC_SE_Li256ELb1ELb1ELb0ELb0EEENS1_19SingleTileSchedulerILb1ELb0ELb1ELi128EEEEEEEEEvNT_6ParamsE:
        .type           _ZN7cutlass13device_kernelIN5flash19enable_sm80_to_sm89INS1_16FlashAttnFwdSm80INS1_25CollectiveMainloopFwdSm80ILi8ELi1ELb0EN4cute5tupleIJNS5_1CILi128EEENS7_ILi96EEENS7_ILi256EEEEEELi256ENS_10bfloat16_tEfNS_4arch4Sm80ELb0ELb0ELb0ELb1ELb0ELb0ELb1ELb0EEENS1_21CollectiveEpilogueFwdINS6_IJS8_SA_S9_EEENS6_IJNS7_ILi1EEESI_SI_EEESC_SE_Li256ELb1ELb1ELb0ELb0EEENS1_19SingleTileSchedulerILb1ELb0ELb1ELi128EEEEEEEEEvNT_6ParamsE,@function
        .size           _ZN7cutlass13device_kernelIN5flash19enable_sm80_to_sm89INS1_16FlashAttnFwdSm80INS1_25CollectiveMainloopFwdSm80ILi8ELi1ELb0EN4cute5tupleIJNS5_1CILi128EEENS7_ILi96EEENS7_ILi256EEEEEELi256ENS_10bfloat16_tEfNS_4arch4Sm80ELb0ELb0ELb0ELb1ELb0ELb0ELb1ELb0EEENS1_21CollectiveEpilogueFwdINS6_IJS8_SA_S9_EEENS6_IJNS7_ILi1EEESI_SI_EEESC_SE_Li256ELb1ELb1ELb0ELb0EEENS1_19SingleTileSchedulerILb1ELb0ELb1ELi128EEEEEEEEEvNT_6ParamsE,(.L_x_64 - _ZN7cutlass13device_kernelIN5flash19enable_sm80_to_sm89INS1_16FlashAttnFwdSm80INS1_25CollectiveMainloopFwdSm80ILi8ELi1ELb0EN4cute5tupleIJNS5_1CILi128EEENS7_ILi96EEENS7_ILi256EEEEEELi256ENS_10bfloat16_tEfNS_4arch4Sm80ELb0ELb0ELb0ELb1ELb0ELb0ELb1ELb0EEENS1_21CollectiveEpilogueFwdINS6_IJS8_SA_S9_EEENS6_IJNS7_ILi1EEESI_SI_EEESC_SE_Li256ELb1ELb1ELb0ELb0EEENS1_19SingleTileSchedulerILb1ELb0ELb1ELi128EEEEEEEEEvNT_6ParamsE)
        .other          _ZN7cutlass13device_kernelIN5flash19enable_sm80_to_sm89INS1_16FlashAttnFwdSm80INS1_25CollectiveMainloopFwdSm80ILi8ELi1ELb0EN4cute5tupleIJNS5_1CILi128EEENS7_ILi96EEENS7_ILi256EEEEEELi256ENS_10bfloat16_tEfNS_4arch4Sm80ELb0ELb0ELb0ELb1ELb0ELb0ELb1ELb0EEENS1_21CollectiveEpilogueFwdINS6_IJS8_SA_S9_EEENS6_IJNS7_ILi1EEESI_SI_EEESC_SE_Li256ELb1ELb1ELb0ELb0EEENS1_19SingleTileSchedulerILb1ELb0ELb1ELi128EEEEEEEEEvNT_6ParamsE,@"STO_CUDA_ENTRY STV_DEFAULT"
_ZN7cutlass13device_kernelIN5flash19enable_sm80_to_sm89INS1_16FlashAttnFwdSm80INS1_25CollectiveMainloopFwdSm80ILi8ELi1ELb0EN4cute5tupleIJNS5_1CILi128EEENS7_ILi96EEENS7_ILi256EEEEEELi256ENS_10bfloat16_tEfNS_4arch4Sm80ELb0ELb0ELb0ELb1ELb0ELb0ELb1ELb0EEENS1_21CollectiveEpilogueFwdINS6_IJS8_SA_S9_EEENS6_IJNS7_ILi1EEESI_SI_EEESC_SE_Li256ELb1ELb1ELb0ELb0EEENS1_19SingleTileSchedulerILb1ELb0ELb1ELi128EEEEEEEEEvNT_6ParamsE:
[----:B------:R-:W-:Y:S01]  /*0000*/  LDC R1, c[0x0][0x28] ;  /* 0x00000a00ff017b82 */ /* 0x000fe20000000800 */
[----:B------:R-:W-:Y:S05]  /*0010*/  EXIT ;  /* 0x000000000000794d */ /* 0x000fea0003800000 */
.L_x_28:
        /* <DEDUP_REMOVED lines=14> */
.L_x_64:


//--------------------- .text._ZN7cutlass13device_kernelIN5flash19enable_sm80_to_sm89INS1_16FlashAttnFwdSm80INS1_25CollectiveMainloopFwdSm80ILi8ELi1ELb0EN4cute5tupleIJNS5_1CILi128EEENS7_ILi48EEENS7_ILi256EEEEEELi256ENS_10bfloat16_tEfNS_4arch4Sm80ELb0ELb0ELb0ELb1ELb0ELb1ELb1ELb0EEENS1_21CollectiveEpilogueFwdINS6_IJS8_SA_S9_EEENS6_IJNS7_ILi1EEESI_SI_EEESC_SE_Li256ELb1ELb1ELb0ELb0EEENS1_19SingleTileSchedulerILb1ELb0ELb1ELi128EEEEEEEEEvNT_6ParamsE --------------------------
	.section	.text._ZN7cutlass13device_kernelIN5flash19enable_sm80_to_sm89INS1_16FlashAttnFwdSm80INS1_25CollectiveMainloopFwdSm80ILi8ELi1ELb0EN4cute5tupleIJNS5_1CILi128EEENS7_ILi48EEENS7_ILi256EEEEEELi256ENS_10bfloat16_tEfNS_4arch4Sm80ELb0ELb0ELb0ELb1ELb0ELb1ELb1ELb0EEENS1_21CollectiveEpilogueFwdINS6_IJS8_SA_S9_EEENS6_IJNS7_ILi1EEESI_SI_EEESC_SE_Li256ELb1ELb1ELb0ELb0EEENS1_19SingleTileSchedulerILb1ELb0ELb1ELi128EEEEEEEEEvNT_6ParamsE,"ax",@progbits
	.align	128
.text._ZN7cutlass13device_kernelIN5flash19enable_sm80_to_sm89INS1_16FlashAttnFwdSm80INS1_25CollectiveMainloopFwdSm80ILi8ELi1ELb0EN4cute5tupleIJNS5_1CILi128EEENS7_ILi48EEENS7_ILi256EEEEEELi256ENS_10bfloat16_tEfNS_4arch4Sm80ELb0ELb0ELb0ELb1ELb0ELb1ELb1ELb0EEENS1_21CollectiveEpilogueFwdINS6_IJS8_SA_S9_EEENS6_IJNS7_ILi1EEESI_SI_EEESC_SE_Li256ELb1ELb1ELb0ELb0EEENS1_19SingleTileSchedulerILb1ELb0ELb1ELi128EEEEEEEEEvNT_6ParamsE:
        .type           _ZN7cutlass13device_kernelIN5flash19enable_sm80_to_sm89INS1_16FlashAttnFwdSm80INS1_25CollectiveMainloopFwdSm80ILi8ELi1ELb0EN4cute5tupleIJNS5_1CILi128EEENS7_ILi48EEENS7_ILi256EEEEEELi256ENS_10bfloat16_tEfNS_4arch4Sm80ELb0ELb0ELb0ELb1ELb0ELb1ELb1ELb0EEENS1_21CollectiveEpilogueFwdINS6_IJS8_SA_S9_EEENS6_IJNS7_ILi1EEESI_SI_EEESC_SE_Li256ELb1ELb1ELb0ELb0EEENS1_19SingleTileSchedulerILb1ELb0ELb1ELi128EEEEEEEEEvNT_6ParamsE,@function
        .size           _ZN7cutlass13device_kernelIN5flash19enable_sm80_to_sm89INS1_16FlashAttnFwdSm80INS1_25CollectiveMainloopFwdSm80ILi8ELi1ELb0EN4cute5tupleIJNS5_1CILi128EEENS7_ILi48EEENS7_ILi256EEEEEELi256ENS_10bfloat16_tEfNS_4arch4Sm80ELb0ELb0ELb0ELb1ELb0ELb1ELb1ELb0EEENS1_21CollectiveEpilogueFwdINS6_IJS8_SA_S9_EEENS6_IJNS7_ILi1EEESI_SI_EEESC_SE_Li256ELb1ELb1ELb0ELb0EEENS1_19SingleTileSchedulerILb1ELb0ELb1ELi128EEEEEEEEEvNT_6ParamsE,(.L_x_65 - _ZN7cutlass13device_kernelIN5flash19enable_sm80_to_sm89INS1_16FlashAttnFwdSm80INS1_25CollectiveMainloopFwdSm80ILi8ELi1ELb0EN4cute5tupleIJNS5_1CILi128EEENS7_ILi48EEENS7_ILi256EEEEEELi256ENS_10bfloat16_tEfNS_4arch4Sm80ELb0ELb0ELb0ELb1ELb0ELb1ELb1ELb0EEENS1_21CollectiveEpilogueFwdINS6_IJS8_SA_S9_EEENS6_IJNS7_ILi1EEESI_SI_EEESC_SE_Li256ELb1ELb1ELb0ELb0EEENS1_19SingleTileSchedulerILb1ELb0ELb1ELi128EEEEEEEEEvNT_6ParamsE)
        .other          _ZN7cutlass13device_kernelIN5flash19enable_sm80_to_sm89INS1_16FlashAttnFwdSm80INS1_25CollectiveMainloopFwdSm80ILi8ELi1ELb0EN4cute5tupleIJNS5_1CILi128EEENS7_ILi48EEENS7_ILi256EEEEEELi256ENS_10bfloat16_tEfNS_4arch4Sm80ELb0ELb0ELb0ELb1ELb0ELb1ELb1ELb0EEENS1_21CollectiveEpilogueFwdINS6_IJS8_SA_S9_EEENS6_IJNS7_ILi1EEESI_SI_EEESC_SE_Li256ELb1ELb1ELb0ELb0EEENS1_19SingleTileSchedulerILb1ELb0ELb1ELi128EEEEEEEEEvNT_6ParamsE,@"STO_CUDA_ENTRY STV_DEFAULT"
_ZN7cutlass13device_kernelIN5flash19enable_sm80_to_sm89INS1_16FlashAttnFwdSm80INS1_25CollectiveMainloopFwdSm80ILi8ELi1ELb0EN4cute5tupleIJNS5_1CILi128EEENS7_ILi48EEENS7_ILi256EEEEEELi256ENS_10bfloat16_tEfNS_4arch4Sm80ELb0ELb0ELb0ELb1ELb0ELb1ELb1ELb0EEENS1_21CollectiveEpilogueFwdINS6_IJS8_SA_S9_EEENS6_IJNS7_ILi1EEESI_SI_EEESC_SE_Li256ELb1ELb1ELb0ELb0EEENS1_19SingleTileSchedulerILb1ELb0ELb1ELi128EEEEEEEEEvNT_6ParamsE:
[----:B------:R-:W-:Y:S01]  /*0000*/  LDC R1, c[0x0][0x28] ;  /* 0x00000a00ff017b82 */ /* 0x000fe20000000800 */
[----:B------:R-:W-:Y:S05]  /*0010*/  EXIT ;  /* 0x000000000000794d */ /* 0x000fea0003800000 */
.L_x_29:
        /* <DEDUP_REMOVED lines=14> */
.L_x_65:


//--------------------- .text._ZN7cutlass13device_kernelIN5flash19enable_sm80_to_sm89INS1_16FlashAttnFwdSm80INS1_25CollectiveMainloopFwdSm80ILi8ELi1ELb0EN4cute5tupleIJNS5_1CILi128EEENS7_ILi64EEENS7_ILi256EEEEEELi256ENS_10bfloat16_tEfNS_4arch4Sm80ELb0ELb1ELb0ELb0ELb0ELb0ELb1ELb0EEENS1_21CollectiveEpilogueFwdINS6_IJS8_SA_S9_EEENS6_IJNS7_ILi1EEESI_SI_EEESC_SE_Li256ELb0ELb1ELb0ELb0EEENS1_19SingleTileSchedulerILb0ELb0ELb1ELi128EEEEEEEEEvNT_6ParamsE --------------------------
	.section	.text._ZN7cutlass13device_kernelIN5flash19enable_sm80_to_sm89INS1_16FlashAttnFwdSm80INS1_25CollectiveMainloopFwdSm80ILi8ELi1ELb0EN4cute5tupleIJNS5_1CILi128EEENS7_ILi64EEENS7_ILi256EEEEEELi256ENS_10bfloat16_tEfNS_4arch4Sm80ELb0ELb1ELb0ELb0ELb0ELb0ELb1ELb0EEENS1_21CollectiveEpilogueFwdINS6_IJS8_SA_S9_EEENS6_IJNS7_ILi1EEESI_SI_EEESC_SE_Li256ELb0ELb1ELb0ELb0EEENS1_19SingleTileSchedulerILb0ELb0ELb1ELi128EEEEEEEEEvNT_6ParamsE,"ax",@progbits
	.align	128
.text._ZN7cutlass13device_kernelIN5flash19enable_sm80_to_sm89INS1_16FlashAttnFwdSm80INS1_25CollectiveMainloopFwdSm80ILi8ELi1ELb0EN4cute5tupleIJNS5_1CILi128EEENS7_ILi64EEENS7_ILi256EEEEEELi256ENS_10bfloat16_tEfNS_4arch4Sm80ELb0ELb1ELb0ELb0ELb0ELb0ELb1ELb0EEENS1_21CollectiveEpilogueFwdINS6_IJS8_SA_S9_EEENS6_IJNS7_ILi1EEESI_SI_EEESC_SE_Li256ELb0ELb1ELb0ELb0EEENS1_19SingleTileSchedulerILb0ELb0ELb1ELi128EEEEEEEEEvNT_6ParamsE:
        .type           _ZN7cutlass13device_kernelIN5flash19enable_sm80_to_sm89INS1_16FlashAttnFwdSm80INS1_25CollectiveMainloopFwdSm80ILi8ELi1ELb0EN4cute5tupleIJNS5_1CILi128EEENS7_ILi64EEENS7_ILi256EEEEEELi256ENS_10bfloat16_tEfNS_4arch4Sm80ELb0ELb1ELb0ELb0ELb0ELb0ELb1ELb0EEENS1_21CollectiveEpilogueFwdINS6_IJS8_SA_S9_EEENS6_IJNS7_ILi1EEESI_SI_EEESC_SE_Li256ELb0ELb1ELb0ELb0EEENS1_19SingleTileSchedulerILb0ELb0ELb1ELi128EEEEEEEEEvNT_6ParamsE,@function
        .size           _ZN7cutlass13device_kernelIN5flash19enable_sm80_to_sm89INS1_16FlashAttnFwdSm80INS1_25CollectiveMainloopFwdSm80ILi8ELi1ELb0EN4cute5tupleIJNS5_1CILi128EEENS7_ILi64EEENS7_ILi256EEEEEELi256ENS_10bfloat16_tEfNS_4arch4Sm80ELb0ELb1ELb0ELb0ELb0ELb0ELb1ELb0EEENS1_21CollectiveEpilogueFwdINS6_IJS8_SA_S9_EEENS6_IJNS7_ILi1EEESI_SI_EEESC_SE_Li256ELb0ELb1ELb0ELb0EEENS1_19SingleTileSchedulerILb0ELb0ELb1ELi128EEEEEEEEEvNT_6ParamsE,(.L_x_66 - _ZN7cutlass13device_kernelIN5flash19enable_sm80_to_sm89INS1_16FlashAttnFwdSm80INS1_25CollectiveMainloopFwdSm80ILi8ELi1ELb0EN4cute5tupleIJNS5_1CILi128EEENS7_ILi64EEENS7_ILi256EEEEEELi256ENS_10bfloat16_tEfNS_4arch4Sm80ELb0ELb1ELb0ELb0ELb0ELb0ELb1ELb0EEENS1_21CollectiveEpilogueFwdINS6_IJS8_SA_S9_EEENS6_IJNS7_ILi1EEESI_SI_EEESC_SE_Li256ELb0ELb1ELb0ELb0EEENS1_19SingleTileSchedulerILb0ELb0ELb1ELi128EEEEEEEEEvNT_6ParamsE)
        .other          _ZN7cutlass13device_kernelIN5flash19enable_sm80_to_sm89INS1_16FlashAttnFwdSm80INS1_25CollectiveMainloopFwdSm80ILi8ELi1ELb0EN4cute5tupleIJNS5_1CILi128EEENS7_ILi64EEENS7_ILi256EEEEEELi256ENS_10bfloat16_tEfNS_4arch4Sm80ELb0ELb1ELb0ELb0ELb0ELb0ELb1ELb0EEENS1_21CollectiveEpilogueFwdINS6_IJS8_SA_S9_EEENS6_IJNS7_ILi1EEESI_SI_EEESC_SE_Li256ELb0ELb1ELb0ELb0EEENS1_19SingleTileSchedulerILb0ELb0ELb1ELi128EEEEEEEEEvNT_6ParamsE,@"STO_CUDA_ENTRY STV_DEFAULT"
_ZN7cutlass13device_kernelIN5flash19enable_sm80_to_sm89INS1_16FlashAttnFwdSm80INS1_25CollectiveMainloopFwdSm80ILi8ELi1ELb0EN4cute5tupleIJNS5_1CILi128EEENS7_ILi64EEENS7_ILi256EEEEEELi256ENS_10bfloat16_tEfNS_4arch4Sm80ELb0ELb1ELb0ELb0ELb0ELb0ELb1ELb0EEENS1_21CollectiveEpilogueFwdINS6_IJS8_SA_S9_EEENS6_IJNS7_ILi1EEESI_SI_EEESC_SE_Li256ELb0ELb1ELb0ELb0EEENS1_19SingleTileSchedulerILb0ELb0ELb1ELi128EEEEEEEEEvNT_6ParamsE:
[----:B------:R-:W-:Y:S01]  /*0000*/  LDC R1, c[0x0][0x28] ;  /* 0x00000a00ff017b82 */ /* 0x000fe20000000800 */
[----:B------:R-:W-:Y:S05]  /*0010*/  EXIT ;  /* 0x000000000000794d */ /* 0x000fea0003800000 */
.L_x_30:
        /* <DEDUP_REMOVED lines=14> */
.L_x_66:


//--------------------- .text._ZN7cutlass13device_kernelIN5flash19enable_sm80_to_sm89INS1_16FlashAttnFwdSm80INS1_25CollectiveMainloopFwdSm80ILi8ELi1ELb0EN4cute5tupleIJNS5_1CILi128EEENS7_ILi64EEENS7_ILi256EEEEEELi256ENS_10bfloat16_tEfNS_4arch4Sm80ELb0ELb1ELb0ELb1ELb0ELb0ELb1ELb0EEENS1_21CollectiveEpilogueFwdINS6_IJS8_SA_S9_EEENS6_IJNS7_ILi1EEESI_SI_EEESC_SE_Li256ELb1ELb1ELb0ELb0EEENS1_19SingleTileSchedulerILb1ELb0ELb1ELi128EEEEEEEEEvNT_6ParamsE --------------------------
	.section	.text._ZN7cutlass13device_kernelIN5flash19enable_sm80_to_sm89INS1_16FlashAttnFwdSm80INS1_25CollectiveMainloopFwdSm80ILi8ELi1ELb0EN4cute5tupleIJNS5_1CILi128EEENS7_ILi64EEENS7_ILi256EEEEEELi256ENS_10bfloat16_tEfNS_4arch4Sm80ELb0ELb1ELb0ELb1ELb0ELb0ELb1ELb0EEENS1_21CollectiveEpilogueFwdINS6_IJS8_SA_S9_EEENS6_IJNS7_ILi1EEESI_SI_EEESC_SE_Li256ELb1ELb1ELb0ELb0EEENS1_19SingleTileSchedulerILb1ELb0ELb1ELi128EEEEEEEEEvNT_6ParamsE,"ax",@progbits
	.align	128
.text._ZN7cutlass13device_kernelIN5flash19enable_sm80_to_sm89INS1_16FlashAttnFwdSm80INS1_25CollectiveMainloopFwdSm80ILi8ELi1ELb0EN4cute5tupleIJNS5_1CILi128EEENS7_ILi64EEENS7_ILi256EEEEEELi256ENS_10bfloat16_tEfNS_4arch4Sm80ELb0ELb1ELb0ELb1ELb0ELb0ELb1ELb0EEENS1_21CollectiveEpilogueFwdINS6_IJS8_SA_S9_EEENS6_IJNS7_ILi1EEESI_SI_EEESC_SE_Li256ELb1ELb1ELb0ELb0EEENS1_19SingleTileSchedulerILb1ELb0ELb1ELi128EEEEEEEEEvNT_6ParamsE:
        .type           _ZN7cutlass13device_kernelIN5flash19enable_sm80_to_sm89INS1_16FlashAttnFwdSm80INS1_25CollectiveMainloopFwdSm80ILi8ELi1ELb0EN4cute5tupleIJNS5_1CILi128EEENS7_ILi64EEENS7_ILi256EEEEEELi256ENS_10bfloat16_tEfNS_4arch4Sm80ELb0ELb1ELb0ELb1ELb0ELb0ELb1ELb0EEENS1_21CollectiveEpilogueFwdINS6_IJS8_SA_S9_EEENS6_IJNS7_ILi1EEESI_SI_EEESC_SE_Li256ELb1ELb1ELb0ELb0EEENS1_19SingleTileSchedulerILb1ELb0ELb1ELi128EEEEEEEEEvNT_6ParamsE,@function
        .size           _ZN7cutlass13device_kernelIN5flash19enable_sm80_to_sm89INS1_16FlashAttnFwdSm80INS1_25CollectiveMainloopFwdSm80ILi8ELi1ELb0EN4cute5tupleIJNS5_1CILi128EEENS7_ILi64EEENS7_ILi256EEEEEELi256ENS_10bfloat16_tEfNS_4arch4Sm80ELb0ELb1ELb0ELb1ELb0ELb0ELb1ELb0EEENS1_21CollectiveEpilogueFwdINS6_IJS8_SA_S9_EEENS6_IJNS7_ILi1EEESI_SI_EEESC_SE_Li256ELb1ELb1ELb0ELb0EEENS1_19SingleTileSchedulerILb1ELb0ELb1ELi128EEEEEEEEEvNT_6ParamsE,(.L_x_67 - _ZN7cutlass13device_kernelIN5flash19enable_sm80_to_sm89INS1_16FlashAttnFwdSm80INS1_25CollectiveMainloopFwdSm80ILi8ELi1ELb0EN4cute5tupleIJNS5_1CILi128EEENS7_ILi64EEENS7_ILi256EEEEEELi256ENS_10bfloat16_tEfNS_4arch4Sm80ELb0ELb1ELb0ELb1ELb0ELb0ELb1ELb0EEENS1_21CollectiveEpilogueFwdINS6_IJS8_SA_S9_EEENS6_IJNS7_ILi1EEESI_SI_EEESC_SE_Li256ELb1ELb1ELb0ELb0EEENS1_19SingleTileSchedulerILb1ELb0ELb1ELi128EEEEEEEEEvNT_6ParamsE)
        .other          _ZN7cutlass13device_kernelIN5flash19enable_sm80_to_sm89INS1_16FlashAttnFwdSm80INS1_25CollectiveMainloopFwdSm80ILi8ELi1ELb0EN4cute5tupleIJNS5_1CILi128EEENS7_ILi64EEENS7_ILi256EEEEEELi256ENS_10bfloat16_tEfNS_4arch4Sm80ELb0ELb1ELb0ELb1ELb0ELb0ELb1ELb0EEENS1_21CollectiveEpilogueFwdINS6_IJS8_SA_S9_EEENS6_IJNS7_ILi1EEESI_SI_EEESC_SE_Li256ELb1ELb1ELb0ELb0EEENS1_19SingleTileSchedulerILb1ELb0ELb1ELi128EEEEEEEEEvNT_6ParamsE,@"STO_CUDA_ENTRY STV_DEFAULT"
_ZN7cutlass13device_kernelIN5flash19enable_sm80_to_sm89INS1_16FlashAttnFwdSm80INS1_25CollectiveMainloopFwdSm80ILi8ELi1ELb0EN4cute5tupleIJNS5_1CILi128EEENS7_ILi64EEENS7_ILi256EEEEEELi256ENS_10bfloat16_tEfNS_4arch4Sm80ELb0ELb1ELb0ELb1ELb0ELb0ELb1ELb0EEENS1_21CollectiveEpilogueFwdINS6_IJS8_SA_S9_EEENS6_IJNS7_ILi1EEESI_SI_EEESC_SE_Li256ELb1ELb1ELb0ELb0EEENS1_19SingleTileSchedulerILb1ELb0ELb1ELi128EEEEEEEEEvNT_6ParamsE:
[----:B------:R-:W-:Y:S01]  /*0000*/  LDC R1, c[0x0][0x28] ;  /* 0x00000a00ff017b82 */ /* 0x000fe20000000800 */
[----:B------:R-:W-:Y:S05]  /*0010*/  EXIT ;  /* 0x000000000000794d */ /* 0x000fea0003800000 */
.L_x_31:
        /* <DEDUP_REMOVED lines=14> */
.L_x_67:


//--------------------- .text._ZN7cutlass13device_kernelIN5flash19enable_sm80_to_sm89INS1_16FlashAttnFwdSm80INS1_25CollectiveMainloopFwdSm80ILi8ELi1ELb0EN4cute5tupleIJNS5_1CILi128EEENS7_ILi48EEENS7_ILi256EEEEEELi256ENS_10bfloat16_tEfNS_4arch4Sm80ELb0ELb1ELb0ELb1ELb0ELb1ELb1ELb0EEENS1_21CollectiveEpilogueFwdINS6_IJS8_SA_S9_EEENS6_IJNS7_ILi1EEESI_SI_EEESC_SE_Li256ELb1ELb1ELb0ELb0EEENS1_19SingleTileSchedulerILb1ELb0ELb1ELi128EEEEEEEEEvNT_6ParamsE --------------------------
	.section	.text._ZN7cutlass13device_kernelIN5flash19enable_sm80_to_sm89INS1_16FlashAttnFwdSm80INS1_25CollectiveMainloopFwdSm80ILi8ELi1ELb0EN4cute5tupleIJNS5_1CILi128EEENS7_ILi48EEENS7_ILi256EEEEEELi256ENS_10bfloat16_tEfNS_4arch4Sm80ELb0ELb1ELb0ELb1ELb0ELb1ELb1ELb0EEENS1_21CollectiveEpilogueFwdINS6_IJS8_SA_S9_EEENS6_IJNS7_ILi1EEESI_SI_EEESC_SE_Li256ELb1ELb1ELb0ELb0EEENS1_19SingleTileSchedulerILb1ELb0ELb1ELi128EEEEEEEEEvNT_6ParamsE,"ax",@progbits
	.align	128
.text._ZN7cutlass13device_kernelIN5flash19enable_sm80_to_sm89INS1_16FlashAttnFwdSm80INS1_25CollectiveMainloopFwdSm80ILi8ELi1ELb0EN4cute5tupleIJNS5_1CILi128EEENS7_ILi48EEENS7_ILi256EEEEEELi256ENS_10bfloat16_tEfNS_4arch4Sm80ELb0ELb1ELb0ELb1ELb0ELb1ELb1ELb0EEENS1_21CollectiveEpilogueFwdINS6_IJS8_SA_S9_EEENS6_IJNS7_ILi1EEESI_SI_EEESC_SE_Li256ELb1ELb1ELb0ELb0EEENS1_19SingleTileSchedulerILb1ELb0ELb1ELi128EEEEEEEEEvNT_6ParamsE:
        .type           _ZN7cutlass13device_kernelIN5flash19enable_sm80_to_sm89INS1_16FlashAttnFwdSm80INS1_25CollectiveMainloopFwdSm80ILi8ELi1ELb0EN4cute5tupleIJNS5_1CILi128EEENS7_ILi48EEENS7_ILi256EEEEEELi256ENS_10bfloat16_tEfNS_4arch4Sm80ELb0ELb1ELb0ELb1ELb0ELb1ELb1ELb0EEENS1_21CollectiveEpilogueFwdINS6_IJS8_SA_S9_EEENS6_IJNS7_ILi1EEESI_SI_EEESC_SE_Li256ELb1ELb1ELb0ELb0EEENS1_19SingleTileSchedulerILb1ELb0ELb1ELi128EEEEEEEEEvNT_6ParamsE,@function
        .size           _ZN7cutlass13device_kernelIN5flash19enable_sm80_to_sm89INS1_16FlashAttnFwdSm80INS1_25CollectiveMainloopFwdSm80ILi8ELi1ELb0EN4cute5tupleIJNS5_1CILi128EEENS7_ILi48EEENS7_ILi256EEEEEELi256ENS_10bfloat16_tEfNS_4arch4Sm80ELb0ELb1ELb0ELb1ELb0ELb1ELb1ELb0EEENS1_21CollectiveEpilogueFwdINS6_IJS8_SA_S9_EEENS6_IJNS7_ILi1EEESI_SI_EEESC_SE_Li256ELb1ELb1ELb0ELb0EEENS1_19SingleTileSchedulerILb1ELb0ELb1ELi128EEEEEEEEEvNT_6ParamsE,(.L_x_68 - _ZN7cutlass13device_kernelIN5flash19enable_sm80_to_sm89INS1_16FlashAttnFwdSm80INS1_25CollectiveMainloopFwdSm80ILi8ELi1ELb0EN4cute5tupleIJNS5_1CILi128EEENS7_ILi48EEENS7_ILi256EEEEEELi256ENS_10bfloat16_tEfNS_4arch4Sm80ELb0ELb1ELb0ELb1ELb0ELb1ELb1ELb0EEENS1_21CollectiveEpilogueFwdINS6_IJS8_SA_S9_EEENS6_IJNS7_ILi1EEESI_SI_EEESC_SE_Li256ELb1ELb1ELb0ELb0EEENS1_19SingleTileSchedulerILb1ELb0ELb1ELi128EEEEEEEEEvNT_6ParamsE)
        .other          _ZN7cutlass13device_kernelIN5flash19enable_sm80_to_sm89INS1_16FlashAttnFwdSm80INS1_25CollectiveMainloopFwdSm80ILi8ELi1ELb0EN4cute5tupleIJNS5_1CILi128EEENS7_ILi48EEENS7_ILi256EEEEEELi256ENS_10bfloat16_tEfNS_4arch4Sm80ELb0ELb1ELb0ELb1ELb0ELb1ELb1ELb0EEENS1_21CollectiveEpilogueFwdINS6_IJS8_SA_S9_EEENS6_IJNS7_ILi1EEESI_SI_EEESC_SE_Li256ELb1ELb1ELb0ELb0EEENS1_19SingleTileSchedulerILb1ELb0ELb1ELi128EEEEEEEEEvNT_6ParamsE,@"STO_CUDA_ENTRY STV_DEFAULT"
_ZN7cutlass13device_kernelIN5flash19enable_sm80_to_sm89INS1_16FlashAttnFwdSm80INS1_25CollectiveMainloopFwdSm80ILi8ELi1ELb0EN4cute5tupleIJNS5_1CILi128EEENS7_ILi48EEENS7_ILi256EEEEEELi256ENS_10bfloat16_tEfNS_4arch4Sm80ELb0ELb1ELb0ELb1ELb0ELb1ELb1ELb0EEENS1_21CollectiveEpilogueFwdINS6_IJS8_SA_S9_EEENS6_IJNS7_ILi1EEESI_SI_EEESC_SE_Li256ELb1ELb1ELb0ELb0EEENS1_19SingleTileSchedulerILb1ELb0ELb1ELi128EEEEEEEEEvNT_6ParamsE:
[----:B------:R-:W-:Y:S01]  /*0000*/  LDC R1, c[0x0][0x28] ;  /* 0x00000a00ff017b82 */ /* 0x000fe20000000800 */
[----:B------:R-:W-:Y:S05]  /*0010*/  EXIT ;  /* 0x000000000000794d */ /* 0x000fea0003800000 */
.L_x_32:
        /* <DEDUP_REMOVED lines=14> */
.L_x_68:


//--------------------- .text._ZN7cutlass13device_kernelIN5flash19enable_sm80_to_sm89INS1_16FlashAttnFwdSm80INS1_25CollectiveMainloopFwdSm80ILi8ELi1ELb0EN4cute5tupleIJNS5_1CILi128EEENS7_ILi96EEENS7_ILi256EEEEEELi256ENS_10bfloat16_tEfNS_4arch4Sm80ELb1ELb0ELb0ELb0ELb0ELb0ELb1ELb0EEENS1_21CollectiveEpilogueFwdINS6_IJS8_SA_S9_EEENS6_IJNS7_ILi1EEESI_SI_EEESC_SE_Li256ELb0ELb1ELb0ELb0EEENS1_30DynamicPersistentTileSchedulerILi256ELi256ELb0ELb1ELb0EEEEEEEEEvNT_6ParamsE --------------------------
	.section	.text._ZN7cutlass13device_kernelIN5flash19enable_sm80_to_sm89INS1_16FlashAttnFwdSm80INS1_25CollectiveMainloopFwdSm80ILi8ELi1ELb0EN4cute5tupleIJNS5_1CILi128EEENS7_ILi96EEENS7_ILi256EEEEEELi256ENS_10bfloat16_tEfNS_4arch4Sm80ELb1ELb0ELb0ELb0ELb0ELb0ELb1ELb0EEENS1_21CollectiveEpilogueFwdINS6_IJS8_SA_S9_EEENS6_IJNS7_ILi1EEESI_SI_EEESC_SE_Li256ELb0ELb1ELb0ELb0EEENS1_30DynamicPersistentTileSchedulerILi256ELi256ELb0ELb1ELb0EEEEEEEEEvNT_6ParamsE,"ax",@progbits
	.align	128
.text._ZN7cutlass13device_kernelIN5flash19enable_sm80_to_sm89INS1_16FlashAttnFwdSm80INS1_25CollectiveMainloopFwdSm80ILi8ELi1ELb0EN4cute5tupleIJNS5_1CILi128EEENS7_ILi96EEENS7_ILi256EEEEEELi256ENS_10bfloat16_tEfNS_4arch4Sm80ELb1ELb0ELb0ELb0ELb0ELb0ELb1ELb0EEENS1_21CollectiveEpilogueFwdINS6_IJS8_SA_S9_EEENS6_IJNS7_ILi1EEESI_SI_EEESC_SE_Li256ELb0ELb1ELb0ELb0EEENS1_30DynamicPersistentTileSchedulerILi256ELi256ELb0ELb1ELb0EEEEEEEEEvNT_6ParamsE:
        .type           _ZN7cutlass13device_kernelIN5flash19enable_sm80_to_sm89INS1_16FlashAttnFwdSm80INS1_25CollectiveMainloopFwdSm80ILi8ELi1ELb0EN4cute5tupleIJNS5_1CILi128EEENS7_ILi96EEENS7_ILi256EEEEEELi256ENS_10bfloat16_tEfNS_4arch4Sm80ELb1ELb0ELb0ELb0ELb0ELb0ELb1ELb0EEENS1_21CollectiveEpilogueFwdINS6_IJS8_SA_S9_EEENS6_IJNS7_ILi1EEESI_SI_EEESC_SE_Li256ELb0ELb1ELb0ELb0EEENS1_30DynamicPersistentTileSchedulerILi256ELi256ELb0ELb1ELb0EEEEEEEEEvNT_6ParamsE,@function
        .size           _ZN7cutlass13device_kernelIN5flash19enable_sm80_to_sm89INS1_16FlashAttnFwdSm80INS1_25CollectiveMainloopFwdSm80ILi8ELi1ELb0EN4cute5tupleIJNS5_1CILi128EEENS7_ILi96EEENS7_ILi256EEEEEELi256ENS_10bfloat16_tEfNS_4arch4Sm80ELb1ELb0ELb0ELb0ELb0ELb0ELb1ELb0EEENS1_21CollectiveEpilogueFwdINS6_IJS8_SA_S9_EEENS6_IJNS7_ILi1EEESI_SI_EEESC_SE_Li256ELb0ELb1ELb0ELb0EEENS1_30DynamicPersistentTileSchedulerILi256ELi256ELb0ELb1ELb0EEEEEEEEEvNT_6ParamsE,(.L_x_69 - _ZN7cutlass13device_kernelIN5flash19enable_sm80_to_sm89INS1_16FlashAttnFwdSm80INS1_25CollectiveMainloopFwdSm80ILi8ELi1ELb0EN4cute5tupleIJNS5_1CILi128EEENS7_ILi96EEENS7_ILi256EEEEEELi256ENS_10bfloat16_tEfNS_4arch4Sm80ELb1ELb0ELb0ELb0ELb0ELb0ELb1ELb0EEENS1_21CollectiveEpilogueFwdINS6_IJS8_SA_S9_EEENS6_IJNS7_ILi1EEESI_SI_EEESC_SE_Li256ELb0ELb1ELb0ELb0EEENS1_30DynamicPersistentTileSchedulerILi256ELi256ELb0ELb1ELb0EEEEEEEEEvNT_6ParamsE)
        .other          _ZN7cutlass13device_kernelIN5flash19enable_sm80_to_sm89INS1_16FlashAttnFwdSm80INS1_25CollectiveMainloopFwdSm80ILi8ELi1ELb0EN4cute5tupleIJNS5_1CILi128EEENS7_ILi96EEENS7_ILi256EEEEEELi256ENS_10bfloat16_tEfNS_4arch4Sm80ELb1ELb0ELb0ELb0ELb0ELb0ELb1ELb0EEENS1_21CollectiveEpilogueFwdINS6_IJS8_SA_S9_EEENS6_IJNS7_ILi1EEESI_SI_EEESC_SE_Li256ELb0ELb1ELb0ELb0EEENS1_30DynamicPersistentTileSchedulerILi256ELi256ELb0ELb1ELb0EEEEEEEEEvNT_6ParamsE,@"STO_CUDA_ENTRY STV_DEFAULT"
_ZN7cutlass13device_kernelIN5flash19enable_sm80_to_sm89INS1_16FlashAttnFwdSm80INS1_25CollectiveMainloopFwdSm80ILi8ELi1ELb0EN4cute5tupleIJNS5_1CILi128EEENS7_ILi96EEENS7_ILi256EEEEEELi256ENS_10bfloat16_tEfNS_4arch4Sm80ELb1ELb0ELb0ELb0ELb0ELb0ELb1ELb0EEENS1_21CollectiveEpilogueFwdINS6_IJS8_SA_S9_EEENS6_IJNS7_ILi1EEESI_SI_EEESC_SE_Li256ELb0ELb1ELb0ELb0EEENS1_30DynamicPersistentTileSchedulerILi256ELi256ELb0ELb1ELb0EEEEEEEEEvNT_6ParamsE:
[----:B------:R-:W-:Y:S01]  /*0000*/  LDC R1, c[0x0][0x28] ;  /* 0x00000a00ff017b82 */ /* 0x000fe20000000800 */
[----:B------:R-:W-:Y:S05]  /*0010*/  EXIT ;  /* 0x000000000000794d */ /* 0x000fea0003800000 */
.L_x_33:
        /* <DEDUP_REMOVED lines=14> */
.L_x_69:


//--------------------- .text._ZN7cutlass13device_kernelIN5flash19enable_sm80_to_sm89INS1_16FlashAttnFwdSm80INS1_25CollectiveMainloopFwdSm80ILi8ELi1ELb0EN4cute5tupleIJNS5_1CILi128EEENS7_ILi96EEENS7_ILi256EEEEEELi256ENS_10bfloat16_tEfNS_4arch4Sm80ELb1ELb0ELb0ELb1ELb0ELb0ELb1ELb0EEENS1_21CollectiveEpilogueFwdINS6_IJS8_SA_S9_EEENS6_IJNS7_ILi1EEESI_SI_EEESC_SE_Li256ELb1ELb1ELb0ELb0EEENS1_19SingleTileSchedulerILb1ELb0ELb1ELi128EEEEEEEEEvNT_6ParamsE --------------------------
	.section	.text._ZN7cutlass13device_kernelIN5flash19enable_sm80_to_sm89INS1_16FlashAttnFwdSm80INS1_25CollectiveMainloopFwdSm80ILi8ELi1ELb0EN4cute5tupleIJNS5_1CILi128EEENS7_ILi96EEENS7_ILi256EEEEEELi256ENS_10bfloat16_tEfNS_4arch4Sm80ELb1ELb0ELb0ELb1ELb0ELb0ELb1ELb0EEENS1_21CollectiveEpilogueFwdINS6_IJS8_SA_S9_EEENS6_IJNS7_ILi1EEESI_SI_EEESC_SE_Li256ELb1ELb1ELb0ELb0EEENS1_19SingleTileSchedulerILb1ELb0ELb1ELi128EEEEEEEEEvNT_6ParamsE,"ax",@progbits
	.align	128
.text._ZN7cutlass13device_kernelIN5flash19enable_sm80_to_sm89INS1_16FlashAttnFwdSm80INS1_25CollectiveMainloopFwdSm80ILi8ELi1ELb0EN4cute5tupleIJNS5_1CILi128EEENS7_ILi96EEENS7_ILi256EEEEEELi256ENS_10bfloat16_tEfNS_4arch4Sm80ELb1ELb0ELb0ELb1ELb0ELb0ELb1ELb0EEENS1_21CollectiveEpilogueFwdINS6_IJS8_SA_S9_EEENS6_IJNS7_ILi1EEESI_SI_EEESC_SE_Li256ELb1ELb1ELb0ELb0EEENS1_19SingleTileSchedulerILb1ELb0ELb1ELi128EEEEEEEEEvNT_6ParamsE:
        .type           _ZN7cutlass13device_kernelIN5flash19enable_sm80_to_sm89INS1_16FlashAttnFwdSm80INS1_25CollectiveMainloopFwdSm80ILi8ELi1ELb0EN4cute5tupleIJNS5_1CILi128EEENS7_ILi96EEENS7_ILi256EEEEEELi256ENS_10bfloat16_tEfNS_4arch4Sm80ELb1ELb0ELb0ELb1ELb0ELb0ELb1ELb0EEENS1_21CollectiveEpilogueFwdINS6_IJS8_SA_S9_EEENS6_IJNS7_ILi1EEESI_SI_EEESC_SE_Li256ELb1ELb1ELb0ELb0EEENS1_19SingleTileSchedulerILb1ELb0ELb1ELi128EEEEEEEEEvNT_6ParamsE,@function
        .size           _ZN7cutlass13device_kernelIN5flash19enable_sm80_to_sm89INS1_16FlashAttnFwdSm80INS1_25CollectiveMainloopFwdSm80ILi8ELi1ELb0EN4cute5tupleIJNS5_1CILi128EEENS7_ILi96EEENS7_ILi256EEEEEELi256ENS_10bfloat16_tEfNS_4arch4Sm80ELb1ELb0ELb0ELb1ELb0ELb0ELb1ELb0EEENS1_21CollectiveEpilogueFwdINS6_IJS8_SA_S9_EEENS6_IJNS7_ILi1EEESI_SI_EEESC_SE_Li256ELb1ELb1ELb0ELb0EEENS1_19SingleTileSchedulerILb1ELb0ELb1ELi128EEEEEEEEEvNT_6ParamsE,(.L_x_70 - _ZN7cutlass13device_kernelIN5flash19enable_sm80_to_sm89INS1_16FlashAttnFwdSm80INS1_25CollectiveMainloopFwdSm80ILi8ELi1ELb0EN4cute5tupleIJNS5_1CILi128EEENS7_ILi96EEENS7_ILi256EEEEEELi256ENS_10bfloat16_tEfNS_4arch4Sm80ELb1ELb0ELb0ELb1ELb0ELb0ELb1ELb0EEENS1_21CollectiveEpilogueFwdINS6_IJS8_SA_S9_EEENS6_IJNS7_ILi1EEESI_SI_EEESC_SE_Li256ELb1ELb1ELb0ELb0EEENS1_19SingleTileSchedulerILb1ELb0ELb1ELi128EEEEEEEEEvNT_6ParamsE)
        .other          _ZN7cutlass13device_kernelIN5flash19enable_sm80_to_sm89INS1_16FlashAttnFwdSm80INS1_25CollectiveMainloopFwdSm80ILi8ELi1ELb0EN4cute5tupleIJNS5_1CILi128EEENS7_ILi96EEENS7_ILi256EEEEEELi256ENS_10bfloat16_tEfNS_4arch4Sm80ELb1ELb0ELb0ELb1ELb0ELb0ELb1ELb0EEENS1_21CollectiveEpilogueFwdINS6_IJS8_SA_S9_EEENS6_IJNS7_ILi1EEESI_SI_EEESC_SE_Li256ELb1ELb1ELb0ELb0EEENS1_19SingleTileSchedulerILb1ELb0ELb1ELi128EEEEEEEEEvNT_6ParamsE,@"STO_CUDA_ENTRY STV_DEFAULT"
_ZN7cutlass13device_kernelIN5flash19enable_sm80_to_sm89INS1_16FlashAttnFwdSm80INS1_25CollectiveMainloopFwdSm80ILi8ELi1ELb0EN4cute5tupleIJNS5_1CILi128EEENS7_ILi96EEENS7_ILi256EEEEEELi256ENS_10bfloat16_tEfNS_4arch4Sm80ELb1ELb0ELb0ELb1ELb0ELb0ELb1ELb0EEENS1_21CollectiveEpilogueFwdINS6_IJS8_SA_S9_EEENS6_IJNS7_ILi1EEESI_SI_EEESC_SE_Li256ELb1ELb1ELb0ELb0EEENS1_19SingleTileSchedulerILb1ELb0ELb1ELi128EEEEEEEEEvNT_6ParamsE:
[----:B------:R-:W-:Y:S01]  /*0000*/  LDC R1, c[0x0][0x28] ;  /* 0x00000a00ff017b82 */ /* 0x000fe20000000800 */
[----:B------:R-:W-:Y:S05]  /*0010*/  EXIT ;  /* 0x000000000000794d */ /* 0x000fea0003800000 */
.L_x_34:
        /* <DEDUP_REMOVED lines=14> */
.L_x_70:


//--------------------- .text._ZN7cutlass13device_kernelIN5flash19enable_sm80_to_sm89INS1_16FlashAttnFwdSm80INS1_25CollectiveMainloopFwdSm80ILi8ELi1ELb0EN4cute5tupleIJNS5_1CILi128EEENS7_ILi48EEENS7_ILi256EEEEEELi256ENS_10bfloat16_tEfNS_4arch4Sm80ELb1ELb0ELb0ELb1ELb0ELb1ELb1ELb0EEENS1_21CollectiveEpilogueFwdINS6_IJS8_SA_S9_EEENS6_IJNS7_ILi1EEESI_SI_EEESC_SE_Li256ELb1ELb1ELb0ELb0EEENS1_19SingleTileSchedulerILb1ELb0ELb1ELi128EEEEEEEEEvNT_6ParamsE --------------------------
	.section	.text._ZN7cutlass13device_kernelIN5flash19enable_sm80_to_sm89INS1_16FlashAttnFwdSm80INS1_25CollectiveMainloopFwdSm80ILi8ELi1ELb0EN4cute5tupleIJNS5_1CILi128EEENS7_ILi48EEENS7_ILi256EEEEEELi256ENS_10bfloat16_tEfNS_4arch4Sm80ELb1ELb0ELb0ELb1ELb0ELb1ELb1ELb0EEENS1_21CollectiveEpilogueFwdINS6_IJS8_SA_S9_EEENS6_IJNS7_ILi1EEESI_SI_EEESC_SE_Li256ELb1ELb1ELb0ELb0EEENS1_19SingleTileSchedulerILb1ELb0ELb1ELi128EEEEEEEEEvNT_6ParamsE,"ax",@progbits
	.align	128
.text._ZN7cutlass13device_kernelIN5flash19enable_sm80_to_sm89INS1_16FlashAttnFwdSm80INS1_25CollectiveMainloopFwdSm80ILi8ELi1ELb0EN4cute5tupleIJNS5_1CILi128EEENS7_ILi48EEENS7_ILi256EEEEEELi256ENS_10bfloat16_tEfNS_4arch4Sm80ELb1ELb0ELb0ELb1ELb0ELb1ELb1ELb0EEENS1_21CollectiveEpilogueFwdINS6_IJS8_SA_S9_EEENS6_IJNS7_ILi1EEESI_SI_EEESC_SE_Li256ELb1ELb1ELb0ELb0EEENS1_19SingleTileSchedulerILb1ELb0ELb1ELi128EEEEEEEEEvNT_6ParamsE:
        .type           _ZN7cutlass13device_kernelIN5flash19enable_sm80_to_sm89INS1_16FlashAttnFwdSm80INS1_25CollectiveMainloopFwdSm80ILi8ELi1ELb0EN4cute5tupleIJNS5_1CILi128EEENS7_ILi48EEENS7_ILi256EEEEEELi256ENS_10bfloat16_tEfNS_4arch4Sm80ELb1ELb0ELb0ELb1ELb0ELb1ELb1ELb0EEENS1_21CollectiveEpilogueFwdINS6_IJS8_SA_S9_EEENS6_IJNS7_ILi1EEESI_SI_EEESC_SE_Li256ELb1ELb1ELb0ELb0EEENS1_19SingleTileSchedulerILb1ELb0ELb1ELi128EEEEEEEEEvNT_6ParamsE,@function
        .size           _ZN7cutlass13device_kernelIN5flash19enable_sm80_to_sm89INS1_16FlashAttnFwdSm80INS1_25CollectiveMainloopFwdSm80ILi8ELi1ELb0EN4cute5tupleIJNS5_1CILi128EEENS7_ILi48EEENS7_ILi256EEEEEELi256ENS_10bfloat16_tEfNS_4arch4Sm80ELb1ELb0ELb0ELb1ELb0ELb1ELb1ELb0EEENS1_21CollectiveEpilogueFwdINS6_IJS8_SA_S9_EEENS6_IJNS7_ILi1EEESI_SI_EEESC_SE_Li256ELb1ELb1ELb0ELb0EEENS1_19SingleTileSchedulerILb1ELb0ELb1ELi128EEEEEEEEEvNT_6ParamsE,(.L_x_71 - _ZN7cutlass13device_kernelIN5flash19enable_sm80_to_sm89INS1_16FlashAttnFwdSm80INS1_25CollectiveMainloopFwdSm80ILi8ELi1ELb0EN4cute5tupleIJNS5_1CILi128EEENS7_ILi48EEENS7_ILi256EEEEEELi256ENS_10bfloat16_tEfNS_4arch4Sm80ELb1ELb0ELb0ELb1ELb0ELb1ELb1ELb0EEENS1_21CollectiveEpilogueFwdINS6_IJS8_SA_S9_EEENS6_IJNS7_ILi1EEESI_SI_EEESC_SE_Li256ELb1ELb1ELb0ELb0EEENS1_19SingleTileSchedulerILb1ELb0ELb1ELi128EEEEEEEEEvNT_6ParamsE)
        .other          _ZN7cutlass13device_kernelIN5flash19enable_sm80_to_sm89INS1_16FlashAttnFwdSm80INS1_25CollectiveMainloopFwdSm80ILi8ELi1ELb0EN4cute5tupleIJNS5_1CILi128EEENS7_ILi48EEENS7_ILi256EEEEEELi256ENS_10bfloat16_tEfNS_4arch4Sm80ELb1ELb0ELb0ELb1ELb0ELb1ELb1ELb0EEENS1_21CollectiveEpilogueFwdINS6_IJS8_SA_S9_EEENS6_IJNS7_ILi1EEESI_SI_EEESC_SE_Li256ELb1ELb1ELb0ELb0EEENS1_19SingleTileSchedulerILb1ELb0ELb1ELi128EEEEEEEEEvNT_6ParamsE,@"STO_CUDA_ENTRY STV_DEFAULT"
_ZN7cutlass13device_kernelIN5flash19enable_sm80_to_sm89INS1_16FlashAttnFwdSm80INS1_25CollectiveMainloopFwdSm80ILi8ELi1ELb0EN4cute5tupleIJNS5_1CILi128EEENS7_ILi48EEENS7_ILi256EEEEEELi256ENS_10bfloat16_tEfNS_4arch4Sm80ELb1ELb0ELb0ELb1ELb0ELb1ELb1ELb0EEENS1_21CollectiveEpilogueFwdINS6_IJS8_SA_S9_EEENS6_IJNS7_ILi1EEESI_SI_EEESC_SE_Li256ELb1ELb1ELb0ELb0EEENS1_19SingleTileSchedulerILb1ELb0ELb1ELi128EEEEEEEEEvNT_6ParamsE:
[----:B------:R-:W-:Y:S01]  /*0000*/  LDC R1, c[0x0][0x28] ;  /* 0x00000a00ff017b82 */ /* 0x000fe20000000800 */
[----:B------:R-:W-:Y:S05]  /*0010*/  EXIT ;  /* 0x000000000000794d */ /* 0x000fea0003800000 */
.L_x_35:
        /* <DEDUP_REMOVED lines=14> */
.L_x_71:


//--------------------- .nv.shared.reserved.0     --------------------------
	.section	.nv.shared.reserved.0,"aw",@nobits
	.weak		__nv_reservedSMEM_offset_0_alias
	.size		__nv_reservedSMEM_offset_0_alias, 0, 0
	.other		__nv_reservedSMEM_offset_0_alias,@"STO_CUDA_RESERVED_SHARED STV_DEFAULT"
__nv_reservedSMEM_offset_0_alias:
	.zero		0


//--------------------- .nv.global                --------------------------
	.section	.nv.global,"aw",@nobits
.nv.global:
	.type		_ZN77_INTERNAL_6e8fd411_41_flash_fwd_hdim256_bf16_softcapall_sm80_cu_0106449f_36004cute1_E,@object
	.size		_ZN77_INTERNAL_6e8fd411_41_flash_fwd_hdim256_bf16_softcapall_sm80_cu_0106449f_36004cute1_E,(_ZN77_INTERNAL_6e8fd411_41_flash_fwd_hdim256_bf16_softcapall_sm80_cu_0106449f_36004cuda3std3__45__cpo6cbeginE - _ZN77_INTERNAL_6e8fd411_41_flash_fwd_hdim256_bf16_softcapall_sm80_cu_0106449f_36004cute1_E)
_ZN77_INTERNAL_6e8fd411_41_flash_fwd_hdim256_bf16_softcapall_sm80_cu_0106449f_36004cute1_E:
	.zero		1
	.type		_ZN77_INTERNAL_6e8fd411_41_flash_fwd_hdim256_bf16_softcapall_sm80_cu_0106449f_36004cuda3std3__45__cpo6cbeginE,@object
	.size		_ZN77_INTERNAL_6e8fd411_41_flash_fwd_hdim256_bf16_softcapall_sm80_cu_0106449f_36004cuda3std3__45__cpo6cbeginE,(_ZN77_INTERNAL_6e8fd411_41_flash_fwd_hdim256_bf16_softcapall_sm80_cu_0106449f_36004cuda3std3__48in_placeE - _ZN77_INTERNAL_6e8fd411_41_flash_fwd_hdim256_bf16_softcapall_sm80_cu_0106449f_36004cuda3std3__45__cpo6cbeginE)
_ZN77_INTERNAL_6e8fd411_41_flash_fwd_hdim256_bf16_softcapall_sm80_cu_0106449f_36004cuda3std3__45__cpo6cbeginE:
	.zero		1
	.type		_ZN77_INTERNAL_6e8fd411_41_flash_fwd_hdim256_bf16_softcapall_sm80_cu_0106449f_36004cuda3std3__48in_placeE,@object
	.size		_ZN77_INTERNAL_6e8fd411_41_flash_fwd_hdim256_bf16_softcapall_sm80_cu_0106449f_36004cuda3std3__48in_placeE,(_ZN77_INTERNAL_6e8fd411_41_flash_fwd_hdim256_bf16_softcapall_sm80_cu_0106449f_36004cuda3std6ranges3__45__cpo9iter_moveE - _ZN77_INTERNAL_6e8fd411_41_flash_fwd_hdim256_bf16_softcapall_sm80_cu_0106449f_36004cuda3std3__48in_placeE)
_ZN77_INTERNAL_6e8fd411_41_flash_fwd_hdim256_bf16_softcapall_sm80_cu_0106449f_36004cuda3std3__48in_placeE:
	.zero		1
	.type		_ZN77_INTERNAL_6e8fd411_41_flash_fwd_hdim256_bf16_softcapall_sm80_cu_0106449f_36004cuda3std6ranges3__45__cpo9iter_moveE,@object
	.size		_ZN77_INTERNAL_6e8fd411_41_flash_fwd_hdim256_bf16_softcapall_sm80_cu_0106449f_36004cuda3std6ranges3__45__cpo9iter_moveE,(_ZN77_INTERNAL_6e8fd411_41_flash_fwd_hdim256_bf16_softcapall_sm80_cu_0106449f_36004cuda3std3__45__cpo5beginE - _ZN77_INTERNAL_6e8fd411_41_flash_fwd_hdim256_bf16_softcapall_sm80_cu_0106449f_36004cuda3std6ranges3__45__cpo9iter_moveE)
_ZN77_INTERNAL_6e8fd411_41_flash_fwd_hdim256_bf16_softcapall_sm80_cu_0106449f_36004cuda3std6ranges3__45__cpo9iter_moveE:
	.zero		1
	.type		_ZN77_INTERNAL_6e8fd411_41_flash_fwd_hdim256_bf16_softcapall_sm80_cu_0106449f_36004cuda3std3__45__cpo5beginE,@object
	.size		_ZN77_INTERNAL_6e8fd411_41_flash_fwd_hdim256_bf16_softcapall_sm80_cu_0106449f_36004cuda3std3__45__cpo5beginE,(_ZN77_INTERNAL_6e8fd411_41_flash_fwd_hdim256_bf16_softcapall_sm80_cu_0106449f_36004cuda3std3__479_GLOBAL__N__6e8fd411_41_flash_fwd_hdim256_bf16_softcapall_sm80_cu_0106449f_36006ignoreE - _ZN77_INTERNAL_6e8fd411_41_flash_fwd_hdim256_bf16_softcapall_sm80_cu_0106449f_36004cuda3std3__45__cpo5beginE)
_ZN77_INTERNAL_6e8fd411_41_flash_fwd_hdim256_bf16_softcapall_sm80_cu_0106449f_36004cuda3std3__45__cpo5beginE:
	.zero		1
	.type		_ZN77_INTERNAL_6e8fd411_41_flash_fwd_hdim256_bf16_softcapall_sm80_cu_0106449f_36004cuda3std3__479_GLOBAL__N__6e8fd411_41_flash_fwd_hdim256_bf16_softcapall_sm80_cu_0106449f_36006ignoreE,@object
	.size		_ZN77_INTERNAL_6e8fd411_41_flash_fwd_hdim256_bf16_softcapall_sm80_cu_0106449f_36004cuda3std3__479_GLOBAL__N__6e8fd411_41_flash_fwd_hdim256_bf16_softcapall_sm80_cu_0106449f_36006ignoreE,(_ZN77_INTERNAL_6e8fd411_41_flash_fwd_hdim256_bf16_softcapall_sm80_cu_0106449f_36004cute7productE - _ZN77_INTERNAL_6e8fd411_41_flash_fwd_hdim256_bf16_softcapall_sm80_cu_0106449f_36004cuda3std3__479_GLOBAL__N__6e8fd411_41_flash_fwd_hdim256_bf16_softcapall_sm80_cu_0106449f_36006ignoreE)
_ZN77_INTERNAL_6e8fd411_41_flash_fwd_hdim256_bf16_softcapall_sm80_cu_0106449f_36004cuda3std3__479_GLOBAL__N__6e8fd411_41_flash_fwd_hdim256_bf16_softcapall_sm80_cu_0106449f_36006ignoreE:
	.zero		1
	.type		_ZN77_INTERNAL_6e8fd411_41_flash_fwd_hdim256_bf16_softcapall_sm80_cu_0106449f_36004cute7productE,@object
	.size		_ZN77_INTERNAL_6e8fd411_41_flash_fwd_hdim256_bf16_softcapall_sm80_cu_0106449f_36004cute7productE,(_ZN77_INTERNAL_6e8fd411_41_flash_fwd_hdim256_bf16_softcapall_sm80_cu_0106449f_36004cuda3std3__45__cpo3endE - _ZN77_INTERNAL_6e8fd411_41_flash_fwd_hdim256_bf16_softcapall_sm80_cu_0106449f_36004cute7productE)
_ZN77_INTERNAL_6e8fd411_41_flash_fwd_hdim256_bf16_softcapall_sm80_cu_0106449f_36004cute7productE:
	.zero		1
	.type		_ZN77_INTERNAL_6e8fd411_41_flash_fwd_hdim256_bf16_softcapall_sm80_cu_0106449f_36004cuda3std3__45__cpo3endE,@object
	.size		_ZN77_INTERNAL_6e8fd411_41_flash_fwd_hdim256_bf16_softcapall_sm80_cu_0106449f_36004cuda3std3__45__cpo3endE,(_ZN77_INTERNAL_6e8fd411_41_flash_fwd_hdim256_bf16_softcapall_sm80_cu_0106449f_36004cuda3std3__419piecewise_constructE - _ZN77_INTERNAL_6e8fd411_41_flash_fwd_hdim256_bf16_softcapall_sm80_cu_0106449f_36004cuda3std3__45__cpo3endE)
_ZN77_INTERNAL_6e8fd411_41_flash_fwd_hdim256_bf16_softcapall_sm80_cu_0106449f_36004cuda3std3__45__cpo3endE:
	.zero		1
	.type		_ZN77_INTERNAL_6e8fd411_41_flash_fwd_hdim256_bf16_softcapall_sm80_cu_0106449f_36004cuda3std3__419piecewise_constructE,@object
	.size		_ZN77_INTERNAL_6e8fd411_41_flash_fwd_hdim256_bf16_softcapall_sm80_cu_0106449f_36004cuda3std3__419piecewise_constructE,(_ZN77_INTERNAL_6e8fd411_41_flash_fwd_hdim256_bf16_softcapall_sm80_cu_0106449f_36004cuda3std3__45__cpo4cendE - _ZN77_INTERNAL_6e8fd411_41_flash_fwd_hdim256_bf16_softcapall_sm80_cu_0106449f_36004cuda3std3__419piecewise_constructE)
_ZN77_INTERNAL_6e8fd411_41_flash_fwd_hdim256_bf16_softcapall_sm80_cu_0106449f_36004cuda3std3__419piecewise_constructE:
	.zero		1
	.type		_ZN77_INTERNAL_6e8fd411_41_flash_fwd_hdim256_bf16_softcapall_sm80_cu_0106449f_36004cuda3std3__45__cpo4cendE,@object
	.size		_ZN77_INTERNAL_6e8fd411_41_flash_fwd_hdim256_bf16_softcapall_sm80_cu_0106449f_36004cuda3std3__45__cpo4cendE,(_ZN77_INTERNAL_6e8fd411_41_flash_fwd_hdim256_bf16_softcapall_sm80_cu_0106449f_36004cuda3std6ranges3__45__cpo4swapE - _ZN77_INTERNAL_6e8fd411_41_flash_fwd_hdim256_bf16_softcapall_sm80_cu_0106449f_36004cuda3std3__45__cpo4cendE)
_ZN77_INTERNAL_6e8fd411_41_flash_fwd_hdim256_bf16_softcapall_sm80_cu_0106449f_36004cuda3std3__45__cpo4cendE:
	.zero		1
	.type		_ZN77_INTERNAL_6e8fd411_41_flash_fwd_hdim256_bf16_softcapall_sm80_cu_0106449f_36004cuda3std6ranges3__45__cpo4swapE,@object
	.size		_ZN77_INTERNAL_6e8fd411_41_flash_fwd_hdim256_bf16_softcapall_sm80_cu_0106449f_36004cuda3std6ranges3__45__cpo4swapE,(.L_7 - _ZN77_INTERNAL_6e8fd411_41_flash_fwd_hdim256_bf16_softcapall_sm80_cu_0106449f_36004cuda3std6ranges3__45__cpo4swapE)
_ZN77_INTERNAL_6e8fd411_41_flash_fwd_hdim256_bf16_softcapall_sm80_cu_0106449f_36004cuda3std6ranges3__45__cpo4swapE:
	.zero		1
.L_7:


//--------------------- .nv.constant0._ZN7cutlass13device_kernelIN5flash19enable_sm80_to_sm89INS1_16FlashAttnFwdSm80INS1_25CollectiveMainloopFwdSm80ILi8ELi1ELb1EN4cute5tupleIJNS5_1CILi128EEENS7_ILi64EEENS7_ILi256EEEEEELi256ENS_10bfloat16_tEfNS_4arch4Sm80ELb0ELb0ELb1ELb0ELb0ELb0ELb1ELb0EEENS1_21CollectiveEpilogueFwdINS6_IJS8_SA_S9_EEENS6_IJNS7_ILi1EEESI_SI_EEESC_SE_Li256ELb0ELb1ELb0ELb0EEENS1_19SingleTileSchedulerILb0ELb0ELb1ELi128EEEEEEEEEvNT_6ParamsE --------------------------
	.section	.nv.constant0._ZN7cutlass13device_kernelIN5flash19enable_sm80_to_sm89INS1_16FlashAttnFwdSm80INS1_25CollectiveMainloopFwdSm80ILi8ELi1ELb1EN4cute5tupleIJNS5_1CILi128EEENS7_ILi64EEENS7_ILi256EEEEEELi256ENS_10bfloat16_tEfNS_4arch4Sm80ELb0ELb0ELb1ELb0ELb0ELb0ELb1ELb0EEENS1_21CollectiveEpilogueFwdINS6_IJS8_SA_S9_EEENS6_IJNS7_ILi1EEESI_SI_EEESC_SE_Li256ELb0ELb1ELb0ELb0EEENS1_19SingleTileSchedulerILb0ELb0ELb1ELi128EEEEEEEEEvNT_6ParamsE,"a",@progbits
	.sectionflags	@""
	.align	4
.nv.constant0._ZN7cutlass13device_kernelIN5flash19enable_sm80_to_sm89INS1_16FlashAttnFwdSm80INS1_25CollectiveMainloopFwdSm80ILi8ELi1ELb1EN4cute5tupleIJNS5_1CILi128EEENS7_ILi64EEENS7_ILi256EEEEEELi256ENS_10bfloat16_tEfNS_4arch4Sm80ELb0ELb0ELb1ELb0ELb0ELb0ELb1ELb0EEENS1_21CollectiveEpilogueFwdINS6_IJS8_SA_S9_EEENS6_IJNS7_ILi1EEESI_SI_EEESC_SE_Li256ELb0ELb1ELb0ELb0EEENS1_19SingleTileSchedulerILb0ELb0ELb1ELi128EEEEEEEEEvNT_6ParamsE:
	.zero		1576


//--------------------- .nv.constant0._ZN7cutlass13device_kernelIN5flash19enable_sm80_to_sm89INS1_16FlashAttnFwdSm80INS1_25CollectiveMainloopFwdSm80ILi8ELi1ELb1EN4cute5tupleIJNS5_1CILi128EEENS7_ILi64EEENS7_ILi256EEEEEELi256ENS_10bfloat16_tEfNS_4arch4Sm80ELb0ELb0ELb1ELb1ELb0ELb0ELb1ELb0EEENS1_21CollectiveEpilogueFwdINS6_IJS8_SA_S9_EEENS6_IJNS7_ILi1EEESI_SI_EEESC_SE_Li256ELb1ELb1ELb0ELb0EEENS1_19SingleTileSchedulerILb1ELb0ELb1ELi128EEEEEEEEEvNT_6ParamsE --------------------------
	.section	.nv.constant0._ZN7cutlass13device_kernelIN5flash19enable_sm80_to_sm89INS1_16FlashAttnFwdSm80INS1_25CollectiveMainloopFwdSm80ILi8ELi1ELb1EN4cute5tupleIJNS5_1CILi128EEENS7_ILi64EEENS7_ILi256EEEEEELi256ENS_10bfloat16_tEfNS_4arch4Sm80ELb0ELb0ELb1ELb1ELb0ELb0ELb1ELb0EEENS1_21CollectiveEpilogueFwdINS6_IJS8_SA_S9_EEENS6_IJNS7_ILi1EEESI_SI_EEESC_SE_Li256ELb1ELb1ELb0ELb0EEENS1_19SingleTileSchedulerILb1ELb0ELb1ELi128EEEEEEEEEvNT_6ParamsE,"a",@progbits
	.sectionflags	@""
	.align	4
.nv.constant0._ZN7cutlass13device_kernelIN5flash19enable_sm80_to_sm89INS1_16FlashAttnFwdSm80INS1_25CollectiveMainloopFwdSm80ILi8ELi1ELb1EN4cute5tupleIJNS5_1CILi128EEENS7_ILi64EEENS7_ILi256EEEEEELi256ENS_10bfloat16_tEfNS_4arch4Sm80ELb0ELb0ELb1ELb1ELb0ELb0ELb1ELb0EEENS1_21CollectiveEpilogueFwdINS6_IJS8_SA_S9_EEENS6_IJNS7_ILi1EEESI_SI_EEESC_SE_Li256ELb1ELb1ELb0ELb0EEENS1_19SingleTileSchedulerILb1ELb0ELb1ELi128EEEEEEEEEvNT_6ParamsE:
	.zero		1576


//--------------------- .nv.constant0._ZN7cutlass13device_kernelIN5flash19enable_sm80_to_sm89INS1_16FlashAttnFwdSm80INS1_25CollectiveMainloopFwdSm80ILi8ELi1ELb0EN4cute5tupleIJNS5_1CILi128EEENS7_ILi32EEENS7_ILi256EEEEEELi256ENS_10bfloat16_tEfNS_4arch4Sm80ELb0ELb0ELb1ELb1ELb0ELb1ELb1ELb0EEENS1_21CollectiveEpilogueFwdINS6_IJS8_SA_S9_EEENS6_IJNS7_ILi1EEESI_SI_EEESC_SE_Li256ELb1ELb1ELb0ELb0EEENS1_19SingleTileSchedulerILb1ELb0ELb1ELi128EEEEEEEEEvNT_6ParamsE --------------------------
	.section	.nv.constant0._ZN7cutlass13device_kernelIN5flash19enable_sm80_to_sm89INS1_16FlashAttnFwdSm80INS1_25CollectiveMainloopFwdSm80ILi8ELi1ELb0EN4cute5tupleIJNS5_1CILi128EEENS7_ILi32EEENS7_ILi256EEEEEELi256ENS_10bfloat16_tEfNS_4arch4Sm80ELb0ELb0ELb1ELb1ELb0ELb1ELb1ELb0EEENS1_21CollectiveEpilogueFwdINS6_IJS8_SA_S9_EEENS6_IJNS7_ILi1EEESI_SI_EEESC_SE_Li256ELb1ELb1ELb0ELb0EEENS1_19SingleTileSchedulerILb1ELb0ELb1ELi128EEEEEEEEEvNT_6ParamsE,"a",@progbits
	.sectionflags	@""
	.align	4
.nv.constant0._ZN7cutlass13device_kernelIN5flash19enable_sm80_to_sm89INS1_16FlashAttnFwdSm80INS1_25CollectiveMainloopFwdSm80ILi8ELi1ELb0EN4cute5tupleIJNS5_1CILi128EEENS7_ILi32EEENS7_ILi256EEEEEELi256ENS_10bfloat16_tEfNS_4arch4Sm80ELb0ELb0ELb1ELb1ELb0ELb1ELb1ELb0EEENS1_21CollectiveEpilogueFwdINS6_IJS8_SA_S9_EEENS6_IJNS7_ILi1EEESI_SI_EEESC_SE_Li256ELb1ELb1ELb0ELb0EEENS1_19SingleTileSchedulerILb1ELb0ELb1ELi128EEEEEEEEEvNT_6ParamsE:
	.zero		1576


//--------------------- .nv.constant0._ZN7cutlass13device_kernelIN5flash19enable_sm80_to_sm89INS1_16FlashAttnFwdSm80INS1_25CollectiveMainloopFwdSm80ILi8ELi1ELb1EN4cute5tupleIJNS5_1CILi128EEENS7_ILi48EEENS7_ILi256EEEEEELi256ENS_10bfloat16_tEfNS_4arch4Sm80ELb0ELb1ELb1ELb0ELb0ELb0ELb1ELb0EEENS1_21CollectiveEpilogueFwdINS6_IJS8_SA_S9_EEENS6_IJNS7_ILi1EEESI_SI_EEESC_SE_Li256ELb0ELb1ELb0ELb0EEENS1_19SingleTileSchedulerILb0ELb0ELb1ELi128EEEEEEEEEvNT_6ParamsE --------------------------
	.section	.nv.constant0._ZN7cutlass13device_kernelIN5flash19enable_sm80_to_sm89INS1_16FlashAttnFwdSm80INS1_25CollectiveMainloopFwdSm80ILi8ELi1ELb1EN4cute5tupleIJNS5_1CILi128EEENS7_ILi48EEENS7_ILi256EEEEEELi256ENS_10bfloat16_tEfNS_4arch4Sm80ELb0ELb1ELb1ELb0ELb0ELb0ELb1ELb0EEENS1_21CollectiveEpilogueFwdINS6_IJS8_SA_S9_EEENS6_IJNS7_ILi1EEESI_SI_EEESC_SE_Li256ELb0ELb1ELb0ELb0EEENS1_19SingleTileSchedulerILb0ELb0ELb1ELi128EEEEEEEEEvNT_6ParamsE,"a",@progbits
	.sectionflags	@""
	.align	4
.nv.constant0._ZN7cutlass13device_kernelIN5flash19enable_sm80_to_sm89INS1_16FlashAttnFwdSm80INS1_25CollectiveMainloopFwdSm80ILi8ELi1ELb1EN4cute5tupleIJNS5_1CILi128EEENS7_ILi48EEENS7_ILi256EEEEEELi256ENS_10bfloat16_tEfNS_4arch4Sm80ELb0ELb1ELb1ELb0ELb0ELb0ELb1ELb0EEENS1_21CollectiveEpilogueFwdINS6_IJS8_SA_S9_EEENS6_IJNS7_ILi1EEESI_SI_EEESC_SE_Li256ELb0ELb1ELb0ELb0EEENS1_19SingleTileSchedulerILb0ELb0ELb1ELi128EEEEEEEEEvNT_6ParamsE:
	.zero		1576


//--------------------- .nv.constant0._ZN7cutlass13device_kernelIN5flash19enable_sm80_to_sm89INS1_16FlashAttnFwdSm80INS1_25CollectiveMainloopFwdSm80ILi8ELi1ELb1EN4cute5tupleIJNS5_1CILi128EEENS7_ILi48EEENS7_ILi256EEEEEELi256ENS_10bfloat16_tEfNS_4arch4Sm80ELb0ELb1ELb1ELb1ELb0ELb0ELb1ELb0EEENS1_21CollectiveEpilogueFwdINS6_IJS8_SA_S9_EEENS6_IJNS7_ILi1EEESI_SI_EEESC_SE_Li256ELb1ELb1ELb0ELb0EEENS1_19SingleTileSchedulerILb1ELb0ELb1ELi128EEEEEEEEEvNT_6ParamsE --------------------------
	.section	.nv.constant0._ZN7cutlass13device_kernelIN5flash19enable_sm80_to_sm89INS1_16FlashAttnFwdSm80INS1_25CollectiveMainloopFwdSm80ILi8ELi1ELb1EN4cute5tupleIJNS5_1CILi128EEENS7_ILi48EEENS7_ILi256EEEEEELi256ENS_10bfloat16_tEfNS_4arch4Sm80ELb0ELb1ELb1ELb1ELb0ELb0ELb1ELb0EEENS1_21CollectiveEpilogueFwdINS6_IJS8_SA_S9_EEENS6_IJNS7_ILi1EEESI_SI_EEESC_SE_Li256ELb1ELb1ELb0ELb0EEENS1_19SingleTileSchedulerILb1ELb0ELb1ELi128EEEEEEEEEvNT_6ParamsE,"a",@progbits
	.sectionflags	@""
	.align	4
.nv.constant0._ZN7cutlass13device_kernelIN5flash19enable_sm80_to_sm89INS1_16FlashAttnFwdSm80INS1_25CollectiveMainloopFwdSm80ILi8ELi1ELb1EN4cute5tupleIJNS5_1CILi128EEENS7_ILi48EEENS7_ILi256EEEEEELi256ENS_10bfloat16_tEfNS_4arch4Sm80ELb0ELb1ELb1ELb1ELb0ELb0ELb1ELb0EEENS1_21CollectiveEpilogueFwdINS6_IJS8_SA_S9_EEENS6_IJNS7_ILi1EEESI_SI_EEESC_SE_Li256ELb1ELb1ELb0ELb0EEENS1_19SingleTileSchedulerILb1ELb0ELb1ELi128EEEEEEEEEvNT_6ParamsE:
	.zero		1576


//--------------------- .nv.constant0._ZN7cutlass13device_kernelIN5flash19enable_sm80_to_sm89INS1_16FlashAttnFwdSm80INS1_25CollectiveMainloopFwdSm80ILi8ELi1ELb0EN4cute5tupleIJNS5_1CILi128EEENS7_ILi32EEENS7_ILi256EEEEEELi256ENS_10bfloat16_tEfNS_4arch4Sm80ELb0ELb1ELb1ELb1ELb0ELb1ELb1ELb0EEENS1_21CollectiveEpilogueFwdINS6_IJS8_SA_S9_EEENS6_IJNS7_ILi1EEESI_SI_EEESC_SE_Li256ELb1ELb1ELb0ELb0EEENS1_19SingleTileSchedulerILb1ELb0ELb1ELi128EEEEEEEEEvNT_6ParamsE --------------------------
	.section	.nv.constant0._ZN7cutlass13device_kernelIN5flash19enable_sm80_to_sm89INS1_16FlashAttnFwdSm80INS1_25CollectiveMainloopFwdSm80ILi8ELi1ELb0EN4cute5tupleIJNS5_1CILi128EEENS7_ILi32EEENS7_ILi256EEEEEELi256ENS_10bfloat16_tEfNS_4arch4Sm80ELb0ELb1ELb1ELb1ELb0ELb1ELb1ELb0EEENS1_21CollectiveEpilogueFwdINS6_IJS8_SA_S9_EEENS6_IJNS7_ILi1EEESI_SI_EEESC_SE_Li256ELb1ELb1ELb0ELb0EEENS1_19SingleTileSchedulerILb1ELb0ELb1ELi128EEEEEEEEEvNT_6ParamsE,"a",@progbits
	.sectionflags	@""
	.align	4
.nv.constant0._ZN7cutlass13device_kernelIN5flash19enable_sm80_to_sm89INS1_16FlashAttnFwdSm80INS1_25CollectiveMainloopFwdSm80ILi8ELi1ELb0EN4cute5tupleIJNS5_1CILi128EEENS7_ILi32EEENS7_ILi256EEEEEELi256ENS_10bfloat16_tEfNS_4arch4Sm80ELb0ELb1ELb1ELb1ELb0ELb1ELb1ELb0EEENS1_21CollectiveEpilogueFwdINS6_IJS8_SA_S9_EEENS6_IJNS7_ILi1EEESI_SI_EEESC_SE_Li256ELb1ELb1ELb0ELb0EEENS1_19SingleTileSchedulerILb1ELb0ELb1ELi128EEEEEEEEEvNT_6ParamsE:
	.zero		1576


//--------------------- .nv.constant0._ZN7cutlass13device_kernelIN5flash19enable_sm80_to_sm89INS1_16FlashAttnFwdSm80INS1_25CollectiveMainloopFwdSm80ILi8ELi1ELb1EN4cute5tupleIJNS5_1CILi128EEENS7_ILi64EEENS7_ILi256EEEEEELi256ENS_10bfloat16_tEfNS_4arch4Sm80ELb1ELb0ELb1ELb0ELb0ELb0ELb1ELb0EEENS1_21CollectiveEpilogueFwdINS6_IJS8_SA_S9_EEENS6_IJNS7_ILi1EEESI_SI_EEESC_SE_Li256ELb0ELb1ELb0ELb0EEENS1_30DynamicPersistentTileSchedulerILi256ELi256ELb0ELb1ELb0EEEEEEEEEvNT_6ParamsE --------------------------
	.section	.nv.constant0._ZN7cutlass13device_kernelIN5flash19enable_sm80_to_sm89INS1_16FlashAttnFwdSm80INS1_25CollectiveMainloopFwdSm80ILi8ELi1ELb1EN4cute5tupleIJNS5_1CILi128EEENS7_ILi64EEENS7_ILi256EEEEEELi256ENS_10bfloat16_tEfNS_4arch4Sm80ELb1ELb0ELb1ELb0ELb0ELb0ELb1ELb0EEENS1_21CollectiveEpilogueFwdINS6_IJS8_SA_S9_EEENS6_IJNS7_ILi1EEESI_SI_EEESC_SE_Li256ELb0ELb1ELb0ELb0EEENS1_30DynamicPersistentTileSchedulerILi256ELi256ELb0ELb1ELb0EEEEEEEEEvNT_6ParamsE,"a",@progbits
	.sectionflags	@""
	.align	4
.nv.constant0._ZN7cutlass13device_kernelIN5flash19enable_sm80_to_sm89INS1_16FlashAttnFwdSm80INS1_25CollectiveMainloopFwdSm80ILi8ELi1ELb1EN4cute5tupleIJNS5_1CILi128EEENS7_ILi64EEENS7_ILi256EEEEEELi256ENS_10bfloat16_tEfNS_4arch4Sm80ELb1ELb0ELb1ELb0ELb0ELb0ELb1ELb0EEENS1_21CollectiveEpilogueFwdINS6_IJS8_SA_S9_EEENS6_IJNS7_ILi1EEESI_SI_EEESC_SE_Li256ELb0ELb1ELb0ELb0EEENS1_30DynamicPersistentTileSchedulerILi256ELi256ELb0ELb1ELb0EEEEEEEEEvNT_6ParamsE:
	.zero		1592


//--------------------- .nv.constant0._ZN7cutlass13device_kernelIN5flash19enable_sm80_to_sm89INS1_16FlashAttnFwdSm80INS1_25CollectiveMainloopFwdSm80ILi8ELi1ELb1EN4cute5tupleIJNS5_1CILi128EEENS7_ILi64EEENS7_ILi256EEEEEELi256ENS_10bfloat16_tEfNS_4arch4Sm80ELb1ELb0ELb1ELb1ELb0ELb0ELb1ELb0EEENS1_21CollectiveEpilogueFwdINS6_IJS8_SA_S9_EEENS6_IJNS7_ILi1EEESI_SI_EEESC_SE_Li256ELb1ELb1ELb0ELb0EEENS1_19SingleTileSchedulerILb1ELb0ELb1ELi128EEEEEEEEEvNT_6ParamsE --------------------------
	.section	.nv.constant0._ZN7cutlass13device_kernelIN5flash19enable_sm80_to_sm89INS1_16FlashAttnFwdSm80INS1_25CollectiveMainloopFwdSm80ILi8ELi1ELb1EN4cute5tupleIJNS5_1CILi128EEENS7_ILi64EEENS7_ILi256EEEEEELi256ENS_10bfloat16_tEfNS_4arch4Sm80ELb1ELb0ELb1ELb1ELb0ELb0ELb1ELb0EEENS1_21CollectiveEpilogueFwdINS6_IJS8_SA_S9_EEENS6_IJNS7_ILi1EEESI_SI_EEESC_SE_Li256ELb1ELb1ELb0ELb0EEENS1_19SingleTileSchedulerILb1ELb0ELb1ELi128EEEEEEEEEvNT_6ParamsE,"a",@progbits
	.sectionflags	@""
	.align	4
.nv.constant0._ZN7cutlass13device_kernelIN5flash19enable_sm80_to_sm89INS1_16FlashAttnFwdSm80INS1_25CollectiveMainloopFwdSm80ILi8ELi1ELb1EN4cute5tupleIJNS5_1CILi128EEENS7_ILi64EEENS7_ILi256EEEEEELi256ENS_10bfloat16_tEfNS_4arch4Sm80ELb1ELb0ELb1ELb1ELb0ELb0ELb1ELb0EEENS1_21CollectiveEpilogueFwdINS6_IJS8_SA_S9_EEENS6_IJNS7_ILi1EEESI_SI_EEESC_SE_Li256ELb1ELb1ELb0ELb0EEENS1_19SingleTileSchedulerILb1ELb0ELb1ELi128EEEEEEEEEvNT_6ParamsE:
	.zero		1576


//--------------------- .nv.constant0._ZN7cutlass13device_kernelIN5flash19enable_sm80_to_sm89INS1_16FlashAttnFwdSm80INS1_25CollectiveMainloopFwdSm80ILi8ELi1ELb0EN4cute5tupleIJNS5_1CILi128EEENS7_ILi32EEENS7_ILi256EEEEEELi256ENS_10bfloat16_tEfNS_4arch4Sm80ELb1ELb0ELb1ELb1ELb0ELb1ELb1ELb0EEENS1_21CollectiveEpilogueFwdINS6_IJS8_SA_S9_EEENS6_IJNS7_ILi1EEESI_SI_EEESC_SE_Li256ELb1ELb1ELb0ELb0EEENS1_19SingleTileSchedulerILb1ELb0ELb1ELi128EEEEEEEEEvNT_6ParamsE --------------------------
	.section	.nv.constant0._ZN7cutlass13device_kernelIN5flash19enable_sm80_to_sm89INS1_16FlashAttnFwdSm80INS1_25CollectiveMainloopFwdSm80ILi8ELi1ELb0EN4cute5tupleIJNS5_1CILi128EEENS7_ILi32EEENS7_ILi256EEEEEELi256ENS_10bfloat16_tEfNS_4arch4Sm80ELb1ELb0ELb1ELb1ELb0ELb1ELb1ELb0EEENS1_21CollectiveEpilogueFwdINS6_IJS8_SA_S9_EEENS6_IJNS7_ILi1EEESI_SI_EEESC_SE_Li256ELb1ELb1ELb0ELb0EEENS1_19SingleTileSchedulerILb1ELb0ELb1ELi128EEEEEEEEEvNT_6ParamsE,"a",@progbits
	.sectionflags	@""
	.align	4
.nv.constant0._ZN7cutlass13device_kernelIN5flash19enable_sm80_to_sm89INS1_16FlashAttnFwdSm80INS1_25CollectiveMainloopFwdSm80ILi8ELi1ELb0EN4cute5tupleIJNS5_1CILi128EEENS7_ILi32EEENS7_ILi256EEEEEELi256ENS_10bfloat16_tEfNS_4arch4Sm80ELb1ELb0ELb1ELb1ELb0ELb1ELb1ELb0EEENS1_21CollectiveEpilogueFwdINS6_IJS8_SA_S9_EEENS6_IJNS7_ILi1EEESI_SI_EEESC_SE_Li256ELb1ELb1ELb0ELb0EEENS1_19SingleTileSchedulerILb1ELb0ELb1ELi128EEEEEEEEEvNT_6ParamsE:
	.zero		1576


//--------------------- .nv.constant0._ZN7cutlass13device_kernelIN5flash19enable_sm80_to_sm89INS1_16FlashAttnFwdSm80INS1_25CollectiveMainloopFwdSm80ILi8ELi1ELb0EN4cute5tupleIJNS5_1CILi128EEENS7_ILi96EEENS7_ILi256EEEEEELi256ENS_10bfloat16_tEfNS_4arch4Sm80ELb0ELb0ELb1ELb0ELb0ELb0ELb1ELb0EEENS1_21CollectiveEpilogueFwdINS6_IJS8_SA_S9_EEENS6_IJNS7_ILi1EEESI_SI_EEESC_SE_Li256ELb0ELb1ELb0ELb0EEENS1_19SingleTileSchedulerILb0ELb0ELb1ELi128EEEEEEEEEvNT_6ParamsE --------------------------
	.section	.nv.constant0._ZN7cutlass13device_kernelIN5flash19enable_sm80_to_sm89INS1_16FlashAttnFwdSm80INS1_25CollectiveMainloopFwdSm80ILi8ELi1ELb0EN4cute5tupleIJNS5_1CILi128EEENS7_ILi96EEENS7_ILi256EEEEEELi256ENS_10bfloat16_tEfNS_4arch4Sm80ELb0ELb0ELb1ELb0ELb0ELb0ELb1ELb0EEENS1_21CollectiveEpilogueFwdINS6_IJS8_SA_S9_EEENS6_IJNS7_ILi1EEESI_SI_EEESC_SE_Li256ELb0ELb1ELb0ELb0EEENS1_19SingleTileSchedulerILb0ELb0ELb1ELi128EEEEEEEEEvNT_6ParamsE,"a",@progbits
	.sectionflags	@""
	.align	4
.nv.constant0._ZN7cutlass13device_kernelIN5flash19enable_sm80_to_sm89INS1_16FlashAttnFwdSm80INS1_25CollectiveMainloopFwdSm80ILi8ELi1ELb0EN4cute5tupleIJNS5_1CILi128EEENS7_ILi96EEENS7_ILi256EEEEEELi256ENS_10bfloat16_tEfNS_4arch4Sm80ELb0ELb0ELb1ELb0ELb0ELb0ELb1ELb0EEENS1_21CollectiveEpilogueFwdINS6_IJS8_SA_S9_EEENS6_IJNS7_ILi1EEESI_SI_EEESC_SE_Li256ELb0ELb1ELb0ELb0EEENS1_19SingleTileSchedulerILb0ELb0ELb1ELi128EEEEEEEEEvNT_6ParamsE:
	.zero		1576


//--------------------- .nv.constant0._ZN7cutlass13device_kernelIN5flash19enable_sm80_to_sm89INS1_16FlashAttnFwdSm80INS1_25CollectiveMainloopFwdSm80ILi8ELi1ELb0EN4cute5tupleIJNS5_1CILi128EEENS7_ILi96EEENS7_ILi256EEEEEELi256ENS_10bfloat16_tEfNS_4arch4Sm80ELb0ELb0ELb1ELb1ELb0ELb0ELb1ELb0EEENS1_21CollectiveEpilogueFwdINS6_IJS8_SA_S9_EEENS6_IJNS7_ILi1EEESI_SI_EEESC_SE_Li256ELb1ELb1ELb0ELb0EEENS1_19SingleTileSchedulerILb1ELb0ELb1ELi128EEEEEEEEEvNT_6ParamsE --------------------------
	.section	.nv.constant0._ZN7cutlass13device_kernelIN5flash19enable_sm80_to_sm89INS1_16FlashAttnFwdSm80INS1_25CollectiveMainloopFwdSm80ILi8ELi1ELb0EN4cute5tupleIJNS5_1CILi128EEENS7_ILi96EEENS7_ILi256EEEEEELi256ENS_10bfloat16_tEfNS_4arch4Sm80ELb0ELb0ELb1ELb1ELb0ELb0ELb1ELb0EEENS1_21CollectiveEpilogueFwdINS6_IJS8_SA_S9_EEENS6_IJNS7_ILi1EEESI_SI_EEESC_SE_Li256ELb1ELb1ELb0ELb0EEENS1_19SingleTileSchedulerILb1ELb0ELb1ELi128EEEEEEEEEvNT_6ParamsE,"a",@progbits
	.sectionflags	@""
	.align	4
.nv.constant0._ZN7cutlass13device_kernelIN5flash19enable_sm80_to_sm89INS1_16FlashAttnFwdSm80INS1_25CollectiveMainloopFwdSm80ILi8ELi1ELb0EN4cute5tupleIJNS5_1CILi128EEENS7_ILi96EEENS7_ILi256EEEEEELi256ENS_10bfloat16_tEfNS_4arch4Sm80ELb0ELb0ELb1ELb1ELb0ELb0ELb1ELb0EEENS1_21CollectiveEpilogueFwdINS6_IJS8_SA_S9_EEENS6_IJNS7_ILi1EEESI_SI_EEESC_SE_Li256ELb1ELb1ELb0ELb0EEENS1_19SingleTileSchedulerILb1ELb0ELb1ELi128EEEEEEEEEvNT_6ParamsE:
	.zero		1576


//--------------------- .nv.constant0._ZN7cutlass13device_kernelIN5flash19enable_sm80_to_sm89INS1_16FlashAttnFwdSm80INS1_25CollectiveMainloopFwdSm80ILi8ELi1ELb0EN4cute5tupleIJNS5_1CILi128EEENS7_ILi48EEENS7_ILi256EEEEEELi256ENS_10bfloat16_tEfNS_4arch4Sm80ELb0ELb0ELb1ELb1ELb0ELb1ELb1ELb0EEENS1_21CollectiveEpilogueFwdINS6_IJS8_SA_S9_EEENS6_IJNS7_ILi1EEESI_SI_EEESC_SE_Li256ELb1ELb1ELb0ELb0EEENS1_19SingleTileSchedulerILb1ELb0ELb1ELi128EEEEEEEEEvNT_6ParamsE --------------------------
	.section	.nv.constant0._ZN7cutlass13device_kernelIN5flash19enable_sm80_to_sm89INS1_16FlashAttnFwdSm80INS1_25CollectiveMainloopFwdSm80ILi8ELi1ELb0EN4cute5tupleIJNS5_1CILi128EEENS7_ILi48EEENS7_ILi256EEEEEELi256ENS_10bfloat16_tEfNS_4arch4Sm80ELb0ELb0ELb1ELb1ELb0ELb1ELb1ELb0EEENS1_21CollectiveEpilogueFwdINS6_IJS8_SA_S9_EEENS6_IJNS7_ILi1EEESI_SI_EEESC_SE_Li256ELb1ELb1ELb0ELb0EEENS1_19SingleTileSchedulerILb1ELb0ELb1ELi128EEEEEEEEEvNT_6ParamsE,"a",@progbits
	.sectionflags	@""
	.align	4
.nv.constant0._ZN7cutlass13device_kernelIN5flash19enable_sm80_to_sm89INS1_16FlashAttnFwdSm80INS1_25CollectiveMainloopFwdSm80ILi8ELi1ELb0EN4cute5tupleIJNS5_1CILi128EEENS7_ILi48EEENS7_ILi256EEEEEELi256ENS_10bfloat16_tEfNS_4arch4Sm80ELb0ELb0ELb1ELb1ELb0ELb1ELb1ELb0EEENS1_21CollectiveEpilogueFwdINS6_IJS8_SA_S9_EEENS6_IJNS7_ILi1EEESI_SI_EEESC_SE_Li256ELb1ELb1ELb0ELb0EEENS1_19SingleTileSchedulerILb1ELb0ELb1ELi128EEEEEEEEEvNT_6ParamsE:
	.zero		1576


//--------------------- .nv.constant0._ZN7cutlass13device_kernelIN5flash19enable_sm80_to_sm89INS1_16FlashAttnFwdSm80INS1_25CollectiveMainloopFwdSm80ILi8ELi1ELb0EN4cute5tupleIJNS5_1CILi128EEENS7_ILi64EEENS7_ILi256EEEEEELi256ENS_10bfloat16_tEfNS_4arch4Sm80ELb0ELb1ELb1ELb0ELb0ELb0ELb1ELb0EEENS1_21CollectiveEpilogueFwdINS6_IJS8_SA_S9_EEENS6_IJNS7_ILi1EEESI_SI_EEESC_SE_Li256ELb0ELb1ELb0ELb0EEENS1_19SingleTileSchedulerILb0ELb0ELb1ELi128EEEEEEEEEvNT_6ParamsE --------------------------
	.section	.nv.constant0._ZN7cutlass13device_kernelIN5flash19enable_sm80_to_sm89INS1_16FlashAttnFwdSm80INS1_25CollectiveMainloopFwdSm80ILi8ELi1ELb0EN4cute5tupleIJNS5_1CILi128EEENS7_ILi64EEENS7_ILi256EEEEEELi256ENS_10bfloat16_tEfNS_4arch4Sm80ELb0ELb1ELb1ELb0ELb0ELb0ELb1ELb0EEENS1_21CollectiveEpilogueFwdINS6_IJS8_SA_S9_EEENS6_IJNS7_ILi1EEESI_SI_EEESC_SE_Li256ELb0ELb1ELb0ELb0EEENS1_19SingleTileSchedulerILb0ELb0ELb1ELi128EEEEEEEEEvNT_6ParamsE,"a",@progbits
	.sectionflags	@""
	.align	4
.nv.constant0._ZN7cutlass13device_kernelIN5flash19enable_sm80_to_sm89INS1_16FlashAttnFwdSm80INS1_25CollectiveMainloopFwdSm80ILi8ELi1ELb0EN4cute5tupleIJNS5_1CILi128EEENS7_ILi64EEENS7_ILi256EEEEEELi256ENS_10bfloat16_tEfNS_4arch4Sm80ELb0ELb1ELb1ELb0ELb0ELb0ELb1ELb0EEENS1_21CollectiveEpilogueFwdINS6_IJS8_SA_S9_EEENS6_IJNS7_ILi1EEESI_SI_EEESC_SE_Li256ELb0ELb1ELb0ELb0EEENS1_19SingleTileSchedulerILb0ELb0ELb1ELi128EEEEEEEEEvNT_6ParamsE:
	.zero		1576


//--------------------- .nv.constant0._ZN7cutlass13device_kernelIN5flash19enable_sm80_to_sm89INS1_16FlashAttnFwdSm80INS1_25CollectiveMainloopFwdSm80ILi8ELi1ELb0EN4cute5tupleIJNS5_1CILi128EEENS7_ILi64EEENS7_ILi256EEEEEELi256ENS_10bfloat16_tEfNS_4arch4Sm80ELb0ELb1ELb1ELb1ELb0ELb0ELb1ELb0EEENS1_21CollectiveEpilogueFwdINS6_IJS8_SA_S9_EEENS6_IJNS7_ILi1EEESI_SI_EEESC_SE_Li256ELb1ELb1ELb0ELb0EEENS1_19SingleTileSchedulerILb1ELb0ELb1ELi128EEEEEEEEEvNT_6ParamsE --------------------------
	.section	.nv.constant0._ZN7cutlass13device_kernelIN5flash19enable_sm80_to_sm89INS1_16FlashAttnFwdSm80INS1_25CollectiveMainloopFwdSm80ILi8ELi1ELb0EN4cute5tupleIJNS5_1CILi128EEENS7_ILi64EEENS7_ILi256EEEEEELi256ENS_10bfloat16_tEfNS_4arch4Sm80ELb0ELb1ELb1ELb1ELb0ELb0ELb1ELb0EEENS1_21CollectiveEpilogueFwdINS6_IJS8_SA_S9_EEENS6_IJNS7_ILi1EEESI_SI_EEESC_SE_Li256ELb1ELb1ELb0ELb0EEENS1_19SingleTileSchedulerILb1ELb0ELb1ELi128EEEEEEEEEvNT_6ParamsE,"a",@progbits
	.sectionflags	@""
	.align	4
.nv.constant0._ZN7cutlass13device_kernelIN5flash19enable_sm80_to_sm89INS1_16FlashAttnFwdSm80INS1_25CollectiveMainloopFwdSm80ILi8ELi1ELb0EN4cute5tupleIJNS5_1CILi128EEENS7_ILi64EEENS7_ILi256EEEEEELi256ENS_10bfloat16_tEfNS_4arch4Sm80ELb0ELb1ELb1ELb1ELb0ELb0ELb1ELb0EEENS1_21CollectiveEpilogueFwdINS6_IJS8_SA_S9_EEENS6_IJNS7_ILi1EEESI_SI_EEESC_SE_Li256ELb1ELb1ELb0ELb0EEENS1_19SingleTileSchedulerILb1ELb0ELb1ELi128EEEEEEEEEvNT_6ParamsE:
	.zero		1576


//--------------------- .nv.constant0._ZN7cutlass13device_kernelIN5flash19enable_sm80_to_sm89INS1_16FlashAttnFwdSm80INS1_25CollectiveMainloopFwdSm80ILi8ELi1ELb0EN4cute5tupleIJNS5_1CILi128EEENS7_ILi48EEENS7_ILi256EEEEEELi256ENS_10bfloat16_tEfNS_4arch4Sm80ELb0ELb1ELb1ELb1ELb0ELb1ELb1ELb0EEENS1_21CollectiveEpilogueFwdINS6_IJS8_SA_S9_EEENS6_IJNS7_ILi1EEESI_SI_EEESC_SE_Li256ELb1ELb1ELb0ELb0EEENS1_19SingleTileSchedulerILb1ELb0ELb1ELi128EEEEEEEEEvNT_6ParamsE --------------------------
	.section	.nv.constant0._ZN7cutlass13device_kernelIN5flash19enable_sm80_to_sm89INS1_16FlashAttnFwdSm80INS1_25CollectiveMainloopFwdSm80ILi8ELi1ELb0EN4cute5tupleIJNS5_1CILi128EEENS7_ILi48EEENS7_ILi256EEEEEELi256ENS_10bfloat16_tEfNS_4arch4Sm80ELb0ELb1ELb1ELb1ELb0ELb1ELb1ELb0EEENS1_21CollectiveEpilogueFwdINS6_IJS8_SA_S9_EEENS6_IJNS7_ILi1EEESI_SI_EEESC_SE_Li256ELb1ELb1ELb0ELb0EEENS1_19SingleTileSchedulerILb1ELb0ELb1ELi128EEEEEEEEEvNT_6ParamsE,"a",@progbits
	.sectionflags	@""
	.align	4
.nv.constant0._ZN7cutlass13device_kernelIN5flash19enable_sm80_to_sm89INS1_16FlashAttnFwdSm80INS1_25CollectiveMainloopFwdSm80ILi8ELi1ELb0EN4cute5tupleIJNS5_1CILi128EEENS7_ILi48EEENS7_ILi256EEEEEELi256ENS_10bfloat16_tEfNS_4arch4Sm80ELb0ELb1ELb1ELb1ELb0ELb1ELb1ELb0EEENS1_21CollectiveEpilogueFwdINS6_IJS8_SA_S9_EEENS6_IJNS7_ILi1EEESI_SI_EEESC_SE_Li256ELb1ELb1ELb0ELb0EEENS1_19SingleTileSchedulerILb1ELb0ELb1ELi128EEEEEEEEEvNT_6ParamsE:
	.zero		1576


//--------------------- .nv.constant0._ZN7cutlass13device_kernelIN5flash19enable_sm80_to_sm89INS1_16FlashAttnFwdSm80INS1_25CollectiveMainloopFwdSm80ILi8ELi1ELb0EN4cute5tupleIJNS5_1CILi128EEENS7_ILi96EEENS7_ILi256EEEEEELi256ENS_10bfloat16_tEfNS_4arch4Sm80ELb1ELb0ELb1ELb0ELb0ELb0ELb1ELb0EEENS1_21CollectiveEpilogueFwdINS6_IJS8_SA_S9_EEENS6_IJNS7_ILi1EEESI_SI_EEESC_SE_Li256ELb0ELb1ELb0ELb0EEENS1_30DynamicPersistentTileSchedulerILi256ELi256ELb0ELb1ELb0EEEEEEEEEvNT_6ParamsE --------------------------
	.section	.nv.constant0._ZN7cutlass13device_kernelIN5flash19enable_sm80_to_sm89INS1_16FlashAttnFwdSm80INS1_25CollectiveMainloopFwdSm80ILi8ELi1ELb0EN4cute5tupleIJNS5_1CILi128EEENS7_ILi96EEENS7_ILi256EEEEEELi256ENS_10bfloat16_tEfNS_4arch4Sm80ELb1ELb0ELb1ELb0ELb0ELb0ELb1ELb0EEENS1_21CollectiveEpilogueFwdINS6_IJS8_SA_S9_EEENS6_IJNS7_ILi1EEESI_SI_EEESC_SE_Li256ELb0ELb1ELb0ELb0EEENS1_30DynamicPersistentTileSchedulerILi256ELi256ELb0ELb1ELb0EEEEEEEEEvNT_6ParamsE,"a",@progbits
	.sectionflags	@""
	.align	4
.nv.constant0._ZN7cutlass13device_kernelIN5flash19enable_sm80_to_sm89INS1_16FlashAttnFwdSm80INS1_25CollectiveMainloopFwdSm80ILi8ELi1ELb0EN4cute5tupleIJNS5_1CILi128EEENS7_ILi96EEENS7_ILi256EEEEEELi256ENS_10bfloat16_tEfNS_4arch4Sm80ELb1ELb0ELb1ELb0ELb0ELb0ELb1ELb0EEENS1_21CollectiveEpilogueFwdINS6_IJS8_SA_S9_EEENS6_IJNS7_ILi1EEESI_SI_EEESC_SE_Li256ELb0ELb1ELb0ELb0EEENS1_30DynamicPersistentTileSchedulerILi256ELi256ELb0ELb1ELb0EEEEEEEEEvNT_6ParamsE:
	.zero		1592


//--------------------- .nv.constant0._ZN7cutlass13device_kernelIN5flash19enable_sm80_to_sm89INS1_16FlashAttnFwdSm80INS1_25CollectiveMainloopFwdSm80ILi8ELi1ELb0EN4cute5tupleIJNS5_1CILi128EEENS7_ILi96EEENS7_ILi256EEEEEELi256ENS_10bfloat16_tEfNS_4arch4Sm80ELb1ELb0ELb1ELb1ELb0ELb0ELb1ELb0EEENS1_21CollectiveEpilogueFwdINS6_IJS8_SA_S9_EEENS6_IJNS7_ILi1EEESI_SI_EEESC_SE_Li256ELb1ELb1ELb0ELb0EEENS1_19SingleTileSchedulerILb1ELb0ELb1ELi128EEEEEEEEEvNT_6ParamsE --------------------------
	.section	.nv.constant0._ZN7cutlass13device_kernelIN5flash19enable_sm80_to_sm89INS1_16FlashAttnFwdSm80INS1_25CollectiveMainloopFwdSm80ILi8ELi1ELb0EN4cute5tupleIJNS5_1CILi128EEENS7_ILi96EEENS7_ILi256EEEEEELi256ENS_10bfloat16_tEfNS_4arch4Sm80ELb1ELb0ELb1ELb1ELb0ELb0ELb1ELb0EEENS1_21CollectiveEpilogueFwdINS6_IJS8_SA_S9_EEENS6_IJNS7_ILi1EEESI_SI_EEESC_SE_Li256ELb1ELb1ELb0ELb0EEENS1_19SingleTileSchedulerILb1ELb0ELb1ELi128EEEEEEEEEvNT_6ParamsE,"a",@progbits
	.sectionflags	@""
	.align	4
.nv.constant0._ZN7cutlass13device_kernelIN5flash19enable_sm80_to_sm89INS1_16FlashAttnFwdSm80INS1_25CollectiveMainloopFwdSm80ILi8ELi1ELb0EN4cute5tupleIJNS5_1CILi128EEENS7_ILi96EEENS7_ILi256EEEEEELi256ENS_10bfloat16_tEfNS_4arch4Sm80ELb1ELb0ELb1ELb1ELb0ELb0ELb1ELb0EEENS1_21CollectiveEpilogueFwdINS6_IJS8_SA_S9_EEENS6_IJNS7_ILi1EEESI_SI_EEESC_SE_Li256ELb1ELb1ELb0ELb0EEENS1_19SingleTileSchedulerILb1ELb0ELb1ELi128EEEEEEEEEvNT_6ParamsE:
	.zero		1576


//--------------------- .nv.constant0._ZN7cutlass13device_kernelIN5flash19enable_sm80_to_sm89INS1_16FlashAttnFwdSm80INS1_25CollectiveMainloopFwdSm80ILi8ELi1ELb0EN4cute5tupleIJNS5_1CILi128EEENS7_ILi48EEENS7_ILi256EEEEEELi256ENS_10bfloat16_tEfNS_4arch4Sm80ELb1ELb0ELb1ELb1ELb0ELb1ELb1ELb0EEENS1_21CollectiveEpilogueFwdINS6_IJS8_SA_S9_EEENS6_IJNS7_ILi1EEESI_SI_EEESC_SE_Li256ELb1ELb1ELb0ELb0EEENS1_19SingleTileSchedulerILb1ELb0ELb1ELi128EEEEEEEEEvNT_6ParamsE --------------------------
	.section	.nv.constant0._ZN7cutlass13device_kernelIN5flash19enable_sm80_to_sm89INS1_16FlashAttnFwdSm80INS1_25CollectiveMainloopFwdSm80ILi8ELi1ELb0EN4cute5tupleIJNS5_1CILi128EEENS7_ILi48EEENS7_ILi256EEEEEELi256ENS_10bfloat16_tEfNS_4arch4Sm80ELb1ELb0ELb1ELb1ELb0ELb1ELb1ELb0EEENS1_21CollectiveEpilogueFwdINS6_IJS8_SA_S9_EEENS6_IJNS7_ILi1EEESI_SI_EEESC_SE_Li256ELb1ELb1ELb0ELb0EEENS1_19SingleTileSchedulerILb1ELb0ELb1ELi128EEEEEEEEEvNT_6ParamsE,"a",@progbits
	.sectionflags	@""
	.align	4
.nv.constant0._ZN7cutlass13device_kernelIN5flash19enable_sm80_to_sm89INS1_16FlashAttnFwdSm80INS1_25CollectiveMainloopFwdSm80ILi8ELi1ELb0EN4cute5tupleIJNS5_1CILi128EEENS7_ILi48EEENS7_ILi256EEEEEELi256ENS_10bfloat16_tEfNS_4arch4Sm80ELb1ELb0ELb1ELb1ELb0ELb1ELb1ELb0EEENS1_21CollectiveEpilogueFwdINS6_IJS8_SA_S9_EEENS6_IJNS7_ILi1EEESI_SI_EEESC_SE_Li256ELb1ELb1ELb0ELb0EEENS1_19SingleTileSchedulerILb1ELb0ELb1ELi128EEEEEEEEEvNT_6ParamsE:
	.zero		1576


//--------------------- .nv.constant0._ZN7cutlass13device_kernelIN5flash19enable_sm80_to_sm89INS1_16FlashAttnFwdSm80INS1_25CollectiveMainloopFwdSm80ILi8ELi1ELb1EN4cute5tupleIJNS5_1CILi128EEENS7_ILi64EEENS7_ILi256EEEEEELi256ENS_10bfloat16_tEfNS_4arch4Sm80ELb0ELb0ELb0ELb0ELb0ELb0ELb1ELb0EEENS1_21CollectiveEpilogueFwdINS6_IJS8_SA_S9_EEENS6_IJNS7_ILi1EEESI_SI_EEESC_SE_Li256ELb0ELb1ELb0ELb0EEENS1_19SingleTileSchedulerILb0ELb0ELb1ELi128EEEEEEEEEvNT_6ParamsE --------------------------
	.section	.nv.constant0._ZN7cutlass13device_kernelIN5flash19enable_sm80_to_sm89INS1_16FlashAttnFwdSm80INS1_25CollectiveMainloopFwdSm80ILi8ELi1ELb1EN4cute5tupleIJNS5_1CILi128EEENS7_ILi64EEENS7_ILi256EEEEEELi256ENS_10bfloat16_tEfNS_4arch4Sm80ELb0ELb0ELb0ELb0ELb0ELb0ELb1ELb0EEENS1_21CollectiveEpilogueFwdINS6_IJS8_SA_S9_EEENS6_IJNS7_ILi1EEESI_SI_EEESC_SE_Li256ELb0ELb1ELb0ELb0EEENS1_19SingleTileSchedulerILb0ELb0ELb1ELi128EEEEEEEEEvNT_6ParamsE,"a",@progbits
	.sectionflags	@""
	.align	4
.nv.constant0._ZN7cutlass13device_kernelIN5flash19enable_sm80_to_sm89INS1_16FlashAttnFwdSm80INS1_25CollectiveMainloopFwdSm80ILi8ELi1ELb1EN4cute5tupleIJNS5_1CILi128EEENS7_ILi64EEENS7_ILi256EEEEEELi256ENS_10bfloat16_tEfNS_4arch4Sm80ELb0ELb0ELb0ELb0ELb0ELb0ELb1ELb0EEENS1_21CollectiveEpilogueFwdINS6_IJS8_SA_S9_EEENS6_IJNS7_ILi1EEESI_SI_EEESC_SE_Li256ELb0ELb1ELb0ELb0EEENS1_19SingleTileSchedulerILb0ELb0ELb1ELi128EEEEEEEEEvNT_6ParamsE:
	.zero		1576


//--------------------- .nv.constant0._ZN7cutlass13device_kernelIN5flash19enable_sm80_to_sm89INS1_16FlashAttnFwdSm80INS1_25CollectiveMainloopFwdSm80ILi8ELi1ELb1EN4cute5tupleIJNS5_1CILi128EEENS7_ILi64EEENS7_ILi256EEEEEELi256ENS_10bfloat16_tEfNS_4arch4Sm80ELb0ELb0ELb0ELb1ELb0ELb0ELb1ELb0EEENS1_21CollectiveEpilogueFwdINS6_IJS8_SA_S9_EEENS6_IJNS7_ILi1EEESI_SI_EEESC_SE_Li256ELb1ELb1ELb0ELb0EEENS1_19SingleTileSchedulerILb1ELb0ELb1ELi128EEEEEEEEEvNT_6ParamsE --------------------------
	.section	.nv.constant0._ZN7cutlass13device_kernelIN5flash19enable_sm80_to_sm89INS1_16FlashAttnFwdSm80INS1_25CollectiveMainloopFwdSm80ILi8ELi1ELb1EN4cute5tupleIJNS5_1CILi128EEENS7_ILi64EEENS7_ILi256EEEEEELi256ENS_10bfloat16_tEfNS_4arch4Sm80ELb0ELb0ELb0ELb1ELb0ELb0ELb1ELb0EEENS1_21CollectiveEpilogueFwdINS6_IJS8_SA_S9_EEENS6_IJNS7_ILi1EEESI_SI_EEESC_SE_Li256ELb1ELb1ELb0ELb0EEENS1_19SingleTileSchedulerILb1ELb0ELb1ELi128EEEEEEEEEvNT_6ParamsE,"a",@progbits
	.sectionflags	@""
	.align	4
.nv.constant0._ZN7cutlass13device_kernelIN5flash19enable_sm80_to_sm89INS1_16FlashAttnFwdSm80INS1_25CollectiveMainloopFwdSm80ILi8ELi1ELb1EN4cute5tupleIJNS5_1CILi128EEENS7_ILi64EEENS7_ILi256EEEEEELi256ENS_10bfloat16_tEfNS_4arch4Sm80ELb0ELb0ELb0ELb1ELb0ELb0ELb1ELb0EEENS1_21CollectiveEpilogueFwdINS6_IJS8_SA_S9_EEENS6_IJNS7_ILi1EEESI_SI_EEESC_SE_Li256ELb1ELb1ELb0ELb0EEENS1_19SingleTileSchedulerILb1ELb0ELb1ELi128EEEEEEEEEvNT_6ParamsE:
	.zero		1576


//--------------------- .nv.constant0._ZN7cutlass13device_kernelIN5flash19enable_sm80_to_sm89INS1_16FlashAttnFwdSm80INS1_25CollectiveMainloopFwdSm80ILi8ELi1ELb0EN4cute5tupleIJNS5_1CILi128EEENS7_ILi32EEENS7_ILi256EEEEEELi256ENS_10bfloat16_tEfNS_4arch4Sm80ELb0ELb0ELb0ELb1ELb0ELb1ELb1ELb0EEENS1_21CollectiveEpilogueFwdINS6_IJS8_SA_S9_EEENS6_IJNS7_ILi1EEESI_SI_EEESC_SE_Li256ELb1ELb1ELb0ELb0EEENS1_19SingleTileSchedulerILb1ELb0ELb1ELi128EEEEEEEEEvNT_6ParamsE --------------------------
	.section	.nv.constant0._ZN7cutlass13device_kernelIN5flash19enable_sm80_to_sm89INS1_16FlashAttnFwdSm80INS1_25CollectiveMainloopFwdSm80ILi8ELi1ELb0EN4cute5tupleIJNS5_1CILi128EEENS7_ILi32EEENS7_ILi256EEEEEELi256ENS_10bfloat16_tEfNS_4arch4Sm80ELb0ELb0ELb0ELb1ELb0ELb1ELb1ELb0EEENS1_21CollectiveEpilogueFwdINS6_IJS8_SA_S9_EEENS6_IJNS7_ILi1EEESI_SI_EEESC_SE_Li256ELb1ELb1ELb0ELb0EEENS1_19SingleTileSchedulerILb1ELb0ELb1ELi128EEEEEEEEEvNT_6ParamsE,"a",@progbits
	.sectionflags	@""
	.align	4
.nv.constant0._ZN7cutlass13device_kernelIN5flash19enable_sm80_to_sm89INS1_16FlashAttnFwdSm80INS1_25CollectiveMainloopFwdSm80ILi8ELi1ELb0EN4cute5tupleIJNS5_1CILi128EEENS7_ILi32EEENS7_ILi256EEEEEELi256ENS_10bfloat16_tEfNS_4arch4Sm80ELb0ELb0ELb0ELb1ELb0ELb1ELb1ELb0EEENS1_21CollectiveEpilogueFwdINS6_IJS8_SA_S9_EEENS6_IJNS7_ILi1EEESI_SI_EEESC_SE_Li256ELb1ELb1ELb0ELb0EEENS1_19SingleTileSchedulerILb1ELb0ELb1ELi128EEEEEEEEEvNT_6ParamsE:
	.zero		1576


//--------------------- .nv.constant0._ZN7cutlass13device_kernelIN5flash19enable_sm80_to_sm89INS1_16FlashAttnFwdSm80INS1_25CollectiveMainloopFwdSm80ILi8ELi1ELb1EN4cute5tupleIJNS5_1CILi128EEENS7_ILi48EEENS7_ILi256EEEEEELi256ENS_10bfloat16_tEfNS_4arch4Sm80ELb0ELb1ELb0ELb0ELb0ELb0ELb1ELb0EEENS1_21CollectiveEpilogueFwdINS6_IJS8_SA_S9_EEENS6_IJNS7_ILi1EEESI_SI_EEESC_SE_Li256ELb0ELb1ELb0ELb0EEENS1_19SingleTileSchedulerILb0ELb0ELb1ELi128EEEEEEEEEvNT_6ParamsE --------------------------
	.section	.nv.constant0._ZN7cutlass13device_kernelIN5flash19enable_sm80_to_sm89INS1_16FlashAttnFwdSm80INS1_25CollectiveMainloopFwdSm80ILi8ELi1ELb1EN4cute5tupleIJNS5_1CILi128EEENS7_ILi48EEENS7_ILi256EEEEEELi256ENS_10bfloat16_tEfNS_4arch4Sm80ELb0ELb1ELb0ELb0ELb0ELb0ELb1ELb0EEENS1_21CollectiveEpilogueFwdINS6_IJS8_SA_S9_EEENS6_IJNS7_ILi1EEESI_SI_EEESC_SE_Li256ELb0ELb1ELb0ELb0EEENS1_19SingleTileSchedulerILb0ELb0ELb1ELi128EEEEEEEEEvNT_6ParamsE,"a",@progbits
	.sectionflags	@""
	.align	4
.nv.constant0._ZN7cutlass13device_kernelIN5flash19enable_sm80_to_sm89INS1_16FlashAttnFwdSm80INS1_25CollectiveMainloopFwdSm80ILi8ELi1ELb1EN4cute5tupleIJNS5_1CILi128EEENS7_ILi48EEENS7_ILi256EEEEEELi256ENS_10bfloat16_tEfNS_4arch4Sm80ELb0ELb1ELb0ELb0ELb0ELb0ELb1ELb0EEENS1_21CollectiveEpilogueFwdINS6_IJS8_SA_S9_EEENS6_IJNS7_ILi1EEESI_SI_EEESC_SE_Li256ELb0ELb1ELb0ELb0EEENS1_19SingleTileSchedulerILb0ELb0ELb1ELi128EEEEEEEEEvNT_6ParamsE:
	.zero		1576


//--------------------- .nv.constant0._ZN7cutlass13device_kernelIN5flash19enable_sm80_to_sm89INS1_16FlashAttnFwdSm80INS1_25CollectiveMainloopFwdSm80ILi8ELi1ELb1EN4cute5tupleIJNS5_1CILi128EEENS7_ILi48EEENS7_ILi256EEEEEELi256ENS_10bfloat16_tEfNS_4arch4Sm80ELb0ELb1ELb0ELb1ELb0ELb0ELb1ELb0EEENS1_21CollectiveEpilogueFwdINS6_IJS8_SA_S9_EEENS6_IJNS7_ILi1EEESI_SI_EEESC_SE_Li256ELb1ELb1ELb0ELb0EEENS1_19SingleTileSchedulerILb1ELb0ELb1ELi128EEEEEEEEEvNT_6ParamsE --------------------------
	.section	.nv.constant0._ZN7cutlass13device_kernelIN5flash19enable_sm80_to_sm89INS1_16FlashAttnFwdSm80INS1_25CollectiveMainloopFwdSm80ILi8ELi1ELb1EN4cute5tupleIJNS5_1CILi128EEENS7_ILi48EEENS7_ILi256EEEEEELi256ENS_10bfloat16_tEfNS_4arch4Sm80ELb0ELb1ELb0ELb1ELb0ELb0ELb1ELb0EEENS1_21CollectiveEpilogueFwdINS6_IJS8_SA_S9_EEENS6_IJNS7_ILi1EEESI_SI_EEESC_SE_Li256ELb1ELb1ELb0ELb0EEENS1_19SingleTileSchedulerILb1ELb0ELb1ELi128EEEEEEEEEvNT_6ParamsE,"a",@progbits
	.sectionflags	@""
	.align	4
.nv.constant0._ZN7cutlass13device_kernelIN5flash19enable_sm80_to_sm89INS1_16FlashAttnFwdSm80INS1_25CollectiveMainloopFwdSm80ILi8ELi1ELb1EN4cute5tupleIJNS5_1CILi128EEENS7_ILi48EEENS7_ILi256EEEEEELi256ENS_10bfloat16_tEfNS_4arch4Sm80ELb0ELb1ELb0ELb1ELb0ELb0ELb1ELb0EEENS1_21CollectiveEpilogueFwdINS6_IJS8_SA_S9_EEENS6_IJNS7_ILi1EEESI_SI_EEESC_SE_Li256ELb1ELb1ELb0ELb0EEENS1_19SingleTileSchedulerILb1ELb0ELb1ELi128EEEEEEEEEvNT_6ParamsE:
	.zero		1576


//--------------------- .nv.constant0._ZN7cutlass13device_kernelIN5flash19enable_sm80_to_sm89INS1_16FlashAttnFwdSm80INS1_25CollectiveMainloopFwdSm80ILi8ELi1ELb0EN4cute5tupleIJNS5_1CILi128EEENS7_ILi32EEENS7_ILi256EEEEEELi256ENS_10bfloat16_tEfNS_4arch4Sm80ELb0ELb1ELb0ELb1ELb0ELb1ELb1ELb0EEENS1_21CollectiveEpilogueFwdINS6_IJS8_SA_S9_EEENS6_IJNS7_ILi1EEESI_SI_EEESC_SE_Li256ELb1ELb1ELb0ELb0EEENS1_19SingleTileSchedulerILb1ELb0ELb1ELi128EEEEEEEEEvNT_6ParamsE --------------------------
	.section	.nv.constant0._ZN7cutlass13device_kernelIN5flash19enable_sm80_to_sm89INS1_16FlashAttnFwdSm80INS1_25CollectiveMainloopFwdSm80ILi8ELi1ELb0EN4cute5tupleIJNS5_1CILi128EEENS7_ILi32EEENS7_ILi256EEEEEELi256ENS_10bfloat16_tEfNS_4arch4Sm80ELb0ELb1ELb0ELb1ELb0ELb1ELb1ELb0EEENS1_21CollectiveEpilogueFwdINS6_IJS8_SA_S9_EEENS6_IJNS7_ILi1EEESI_SI_EEESC_SE_Li256ELb1ELb1ELb0ELb0EEENS1_19SingleTileSchedulerILb1ELb0ELb1ELi128EEEEEEEEEvNT_6ParamsE,"a",@progbits
	.sectionflags	@""
	.align	4
.nv.constant0._ZN7cutlass13device_kernelIN5flash19enable_sm80_to_sm89INS1_16FlashAttnFwdSm80INS1_25CollectiveMainloopFwdSm80ILi8ELi1ELb0EN4cute5tupleIJNS5_1CILi128EEENS7_ILi32EEENS7_ILi256EEEEEELi256ENS_10bfloat16_tEfNS_4arch4Sm80ELb0ELb1ELb0ELb1ELb0ELb1ELb1ELb0EEENS1_21CollectiveEpilogueFwdINS6_IJS8_SA_S9_EEENS6_IJNS7_ILi1EEESI_SI_EEESC_SE_Li256ELb1ELb1ELb0ELb0EEENS1_19SingleTileSchedulerILb1ELb0ELb1ELi128EEEEEEEEEvNT_6ParamsE:
	.zero		1576


//--------------------- .nv.constant0._ZN7cutlass13device_kernelIN5flash19enable_sm80_to_sm89INS1_16FlashAttnFwdSm80INS1_25CollectiveMainloopFwdSm80ILi8ELi1ELb1EN4cute5tupleIJNS5_1CILi128EEENS7_ILi64EEENS7_ILi256EEEEEELi256ENS_10bfloat16_tEfNS_4arch4Sm80ELb1ELb0ELb0ELb0ELb0ELb0ELb1ELb0EEENS1_21CollectiveEpilogueFwdINS6_IJS8_SA_S9_EEENS6_IJNS7_ILi1EEESI_SI_EEESC_SE_Li256ELb0ELb1ELb0ELb0EEENS1_30DynamicPersistentTileSchedulerILi256ELi256ELb0ELb1ELb0EEEEEEEEEvNT_6ParamsE --------------------------
	.section	.nv.constant0._ZN7cutlass13device_kernelIN5flash19enable_sm80_to_sm89INS1_16FlashAttnFwdSm80INS1_25CollectiveMainloopFwdSm80ILi8ELi1ELb1EN4cute5tupleIJNS5_1CILi128EEENS7_ILi64EEENS7_ILi256EEEEEELi256ENS_10bfloat16_tEfNS_4arch4Sm80ELb1ELb0ELb0ELb0ELb0ELb0ELb1ELb0EEENS1_21CollectiveEpilogueFwdINS6_IJS8_SA_S9_EEENS6_IJNS7_ILi1EEESI_SI_EEESC_SE_Li256ELb0ELb1ELb0ELb0EEENS1_30DynamicPersistentTileSchedulerILi256ELi256ELb0ELb1ELb0EEEEEEEEEvNT_6ParamsE,"a",@progbits
	.sectionflags	@""
	.align	4
.nv.constant0._ZN7cutlass13device_kernelIN5flash19enable_sm80_to_sm89INS1_16FlashAttnFwdSm80INS1_25CollectiveMainloopFwdSm80ILi8ELi1ELb1EN4cute5tupleIJNS5_1CILi128EEENS7_ILi64EEENS7_ILi256EEEEEELi256ENS_10bfloat16_tEfNS_4arch4Sm80ELb1ELb0ELb0ELb0ELb0ELb0ELb1ELb0EEENS1_21CollectiveEpilogueFwdINS6_IJS8_SA_S9_EEENS6_IJNS7_ILi1EEESI_SI_EEESC_SE_Li256ELb0ELb1ELb0ELb0EEENS1_30DynamicPersistentTileSchedulerILi256ELi256ELb0ELb1ELb0EEEEEEEEEvNT_6ParamsE:
	.zero		1592


//--------------------- .nv.constant0._ZN7cutlass13device_kernelIN5flash19enable_sm80_to_sm89INS1_16FlashAttnFwdSm80INS1_25CollectiveMainloopFwdSm80ILi8ELi1ELb1EN4cute5tupleIJNS5_1CILi128EEENS7_ILi64EEENS7_ILi256EEEEEELi256ENS_10bfloat16_tEfNS_4arch4Sm80ELb1ELb0ELb0ELb1ELb0ELb0ELb1ELb0EEENS1_21CollectiveEpilogueFwdINS6_IJS8_SA_S9_EEENS6_IJNS7_ILi1EEESI_SI_EEESC_SE_Li256ELb1ELb1ELb0ELb0EEENS1_19SingleTileSchedulerILb1ELb0ELb1ELi128EEEEEEEEEvNT_6ParamsE --------------------------
	.section	.nv.constant0._ZN7cutlass13device_kernelIN5flash19enable_sm80_to_sm89INS1_16FlashAttnFwdSm80INS1_25CollectiveMainloopFwdSm80ILi8ELi1ELb1EN4cute5tupleIJNS5_1CILi128EEENS7_ILi64EEENS7_ILi256EEEEEELi256ENS_10bfloat16_tEfNS_4arch4Sm80ELb1ELb0ELb0ELb1ELb0ELb0ELb1ELb0EEENS1_21CollectiveEpilogueFwdINS6_IJS8_SA_S9_EEENS6_IJNS7_ILi1EEESI_SI_EEESC_SE_Li256ELb1ELb1ELb0ELb0EEENS1_19SingleTileSchedulerILb1ELb0ELb1ELi128EEEEEEEEEvNT_6ParamsE,"a",@progbits
	.sectionflags	@""
	.align	4
.nv.constant0._ZN7cutlass13device_kernelIN5flash19enable_sm80_to_sm89INS1_16FlashAttnFwdSm80INS1_25CollectiveMainloopFwdSm80ILi8ELi1ELb1EN4cute5tupleIJNS5_1CILi128EEENS7_ILi64EEENS7_ILi256EEEEEELi256ENS_10bfloat16_tEfNS_4arch4Sm80ELb1ELb0ELb0ELb1ELb0ELb0ELb1ELb0EEENS1_21CollectiveEpilogueFwdINS6_IJS8_SA_S9_EEENS6_IJNS7_ILi1EEESI_SI_EEESC_SE_Li256ELb1ELb1ELb0ELb0EEENS1_19SingleTileSchedulerILb1ELb0ELb1ELi128EEEEEEEEEvNT_6ParamsE:
	.zero		1576


//--------------------- .nv.constant0._ZN7cutlass13device_kernelIN5flash19enable_sm80_to_sm89INS1_16FlashAttnFwdSm80INS1_25CollectiveMainloopFwdSm80ILi8ELi1ELb0EN4cute5tupleIJNS5_1CILi128EEENS7_ILi32EEENS7_ILi256EEEEEELi256ENS_10bfloat16_tEfNS_4arch4Sm80ELb1ELb0ELb0ELb1ELb0ELb1ELb1ELb0EEENS1_21CollectiveEpilogueFwdINS6_IJS8_SA_S9_EEENS6_IJNS7_ILi1EEESI_SI_EEESC_SE_Li256ELb1ELb1ELb0ELb0EEENS1_19SingleTileSchedulerILb1ELb0ELb1ELi128EEEEEEEEEvNT_6ParamsE --------------------------
	.section	.nv.constant0._ZN7cutlass13device_kernelIN5flash19enable_sm80_to_sm89INS1_16FlashAttnFwdSm80INS1_25CollectiveMainloopFwdSm80ILi8ELi1ELb0EN4cute5tupleIJNS5_1CILi128EEENS7_ILi32EEENS7_ILi256EEEEEELi256ENS_10bfloat16_tEfNS_4arch4Sm80ELb1ELb0ELb0ELb1ELb0ELb1ELb1ELb0EEENS1_21CollectiveEpilogueFwdINS6_IJS8_SA_S9_EEENS6_IJNS7_ILi1EEESI_SI_EEESC_SE_Li256ELb1ELb1ELb0ELb0EEENS1_19SingleTileSchedulerILb1ELb0ELb1ELi128EEEEEEEEEvNT_6ParamsE,"a",@progbits
	.sectionflags	@""
	.align	4
.nv.constant0._ZN7cutlass13device_kernelIN5flash19enable_sm80_to_sm89INS1_16FlashAttnFwdSm80INS1_25CollectiveMainloopFwdSm80ILi8ELi1ELb0EN4cute5tupleIJNS5_1CILi128EEENS7_ILi32EEENS7_ILi256EEEEEELi256ENS_10bfloat16_tEfNS_4arch4Sm80ELb1ELb0ELb0ELb1ELb0ELb1ELb1ELb0EEENS1_21CollectiveEpilogueFwdINS6_IJS8_SA_S9_EEENS6_IJNS7_ILi1EEESI_SI_EEESC_SE_Li256ELb1ELb1ELb0ELb0EEENS1_19SingleTileSchedulerILb1ELb0ELb1ELi128EEEEEEEEEvNT_6ParamsE:
	.zero		1576


//--------------------- .nv.constant0._ZN7cutlass13device_kernelIN5flash19enable_sm80_to_sm89INS1_16FlashAttnFwdSm80INS1_25CollectiveMainloopFwdSm80ILi8ELi1ELb0EN4cute5tupleIJNS5_1CILi128EEENS7_ILi96EEENS7_ILi256EEEEEELi256ENS_10bfloat16_tEfNS_4arch4Sm80ELb0ELb0ELb0ELb0ELb0ELb0ELb1ELb0EEENS1_21CollectiveEpilogueFwdINS6_IJS8_SA_S9_EEENS6_IJNS7_ILi1EEESI_SI_EEESC_SE_Li256ELb0ELb1ELb0ELb0EEENS1_19SingleTileSchedulerILb0ELb0ELb1ELi128EEEEEEEEEvNT_6ParamsE --------------------------
	.section	.nv.constant0._ZN7cutlass13device_kernelIN5flash19enable_sm80_to_sm89INS1_16FlashAttnFwdSm80INS1_25CollectiveMainloopFwdSm80ILi8ELi1ELb0EN4cute5tupleIJNS5_1CILi128EEENS7_ILi96EEENS7_ILi256EEEEEELi256ENS_10bfloat16_tEfNS_4arch4Sm80ELb0ELb0ELb0ELb0ELb0ELb0ELb1ELb0EEENS1_21CollectiveEpilogueFwdINS6_IJS8_SA_S9_EEENS6_IJNS7_ILi1EEESI_SI_EEESC_SE_Li256ELb0ELb1ELb0ELb0EEENS1_19SingleTileSchedulerILb0ELb0ELb1ELi128EEEEEEEEEvNT_6ParamsE,"a",@progbits
	.sectionflags	@""
	.align	4
.nv.constant0._ZN7cutlass13device_kernelIN5flash19enable_sm80_to_sm89INS1_16FlashAttnFwdSm80INS1_25CollectiveMainloopFwdSm80ILi8ELi1ELb0EN4cute5tupleIJNS5_1CILi128EEENS7_ILi96EEENS7_ILi256EEEEEELi256ENS_10bfloat16_tEfNS_4arch4Sm80ELb0ELb0ELb0ELb0ELb0ELb0ELb1ELb0EEENS1_21CollectiveEpilogueFwdINS6_IJS8_SA_S9_EEENS6_IJNS7_ILi1EEESI_SI_EEESC_SE_Li256ELb0ELb1ELb0ELb0EEENS1_19SingleTileSchedulerILb0ELb0ELb1ELi128EEEEEEEEEvNT_6ParamsE:
	.zero		1576


//--------------------- .nv.constant0._ZN7cutlass13device_kernelIN5flash19enable_sm80_to_sm89INS1_16FlashAttnFwdSm80INS1_25CollectiveMainloopFwdSm80ILi8ELi1ELb0EN4cute5tupleIJNS5_1CILi128EEENS7_ILi96EEENS7_ILi256EEEEEELi256ENS_10bfloat16_tEfNS_4arch4Sm80ELb0ELb0ELb0ELb1ELb0ELb0ELb1ELb0EEENS1_21CollectiveEpilogueFwdINS6_IJS8_SA_S9_EEENS6_IJNS7_ILi1EEESI_SI_EEESC_SE_Li256ELb1ELb1ELb0ELb0EEENS1_19SingleTileSchedulerILb1ELb0ELb1ELi128EEEEEEEEEvNT_6ParamsE --------------------------
	.section	.nv.constant0._ZN7cutlass13device_kernelIN5flash19enable_sm80_to_sm89INS1_16FlashAttnFwdSm80INS1_25CollectiveMainloopFwdSm80ILi8ELi1ELb0EN4cute5tupleIJNS5_1CILi128EEENS7_ILi96EEENS7_ILi256EEEEEELi256ENS_10bfloat16_tEfNS_4arch4Sm80ELb0ELb0ELb0ELb1ELb0ELb0ELb1ELb0EEENS1_21CollectiveEpilogueFwdINS6_IJS8_SA_S9_EEENS6_IJNS7_ILi1EEESI_SI_EEESC_SE_Li256ELb1ELb1ELb0ELb0EEENS1_19SingleTileSchedulerILb1ELb0ELb1ELi128EEEEEEEEEvNT_6ParamsE,"a",@progbits
	.sectionflags	@""
	.align	4
.nv.constant0._ZN7cutlass13device_kernelIN5flash19enable_sm80_to_sm89INS1_16FlashAttnFwdSm80INS1_25CollectiveMainloopFwdSm80ILi8ELi1ELb0EN4cute5tupleIJNS5_1CILi128EEENS7_ILi96EEENS7_ILi256EEEEEELi256ENS_10bfloat16_tEfNS_4arch4Sm80ELb0ELb0ELb0ELb1ELb0ELb0ELb1ELb0EEENS1_21CollectiveEpilogueFwdINS6_IJS8_SA_S9_EEENS6_IJNS7_ILi1EEESI_SI_EEESC_SE_Li256ELb1ELb1ELb0ELb0EEENS1_19SingleTileSchedulerILb1ELb0ELb1ELi128EEEEEEEEEvNT_6ParamsE:
	.zero		1576


//--------------------- .nv.constant0._ZN7cutlass13device_kernelIN5flash19enable_sm80_to_sm89INS1_16FlashAttnFwdSm80INS1_25CollectiveMainloopFwdSm80ILi8ELi1ELb0EN4cute5tupleIJNS5_1CILi128EEENS7_ILi48EEENS7_ILi256EEEEEELi256ENS_10bfloat16_tEfNS_4arch4Sm80ELb0ELb0ELb0ELb1ELb0ELb1ELb1ELb0EEENS1_21CollectiveEpilogueFwdINS6_IJS8_SA_S9_EEENS6_IJNS7_ILi1EEESI_SI_EEESC_SE_Li256ELb1ELb1ELb0ELb0EEENS1_19SingleTileSchedulerILb1ELb0ELb1ELi128EEEEEEEEEvNT_6ParamsE --------------------------
	.section	.nv.constant0._ZN7cutlass13device_kernelIN5flash19enable_sm80_to_sm89INS1_16FlashAttnFwdSm80INS1_25CollectiveMainloopFwdSm80ILi8ELi1ELb0EN4cute5tupleIJNS5_1CILi128EEENS7_ILi48EEENS7_ILi256EEEEEELi256ENS_10bfloat16_tEfNS_4arch4Sm80ELb0ELb0ELb0ELb1ELb0ELb1ELb1ELb0EEENS1_21CollectiveEpilogueFwdINS6_IJS8_SA_S9_EEENS6_IJNS7_ILi1EEESI_SI_EEESC_SE_Li256ELb1ELb1ELb0ELb0EEENS1_19SingleTileSchedulerILb1ELb0ELb1ELi128EEEEEEEEEvNT_6ParamsE,"a",@progbits
	.sectionflags	@""
	.align	4
.nv.constant0._ZN7cutlass13device_kernelIN5flash19enable_sm80_to_sm89INS1_16FlashAttnFwdSm80INS1_25CollectiveMainloopFwdSm80ILi8ELi1ELb0EN4cute5tupleIJNS5_1CILi128EEENS7_ILi48EEENS7_ILi256EEEEEELi256ENS_10bfloat16_tEfNS_4arch4Sm80ELb0ELb0ELb0ELb1ELb0ELb1ELb1ELb0EEENS1_21CollectiveEpilogueFwdINS6_IJS8_SA_S9_EEENS6_IJNS7_ILi1EEESI_SI_EEESC_SE_Li256ELb1ELb1ELb0ELb0EEENS1_19SingleTileSchedulerILb1ELb0ELb1ELi128EEEEEEEEEvNT_6ParamsE:
	.zero		1576


//--------------------- .nv.constant0._ZN7cutlass13device_kernelIN5flash19enable_sm80_to_sm89INS1_16FlashAttnFwdSm80INS1_25CollectiveMainloopFwdSm80ILi8ELi1ELb0EN4cute5tupleIJNS5_1CILi128EEENS7_ILi64EEENS7_ILi256EEEEEELi256ENS_10bfloat16_tEfNS_4arch4Sm80ELb0ELb1ELb0ELb0ELb0ELb0ELb1ELb0EEENS1_21CollectiveEpilogueFwdINS6_IJS8_SA_S9_EEENS6_IJNS7_ILi1EEESI_SI_EEESC_SE_Li256ELb0ELb1ELb0ELb0EEENS1_19SingleTileSchedulerILb0ELb0ELb1ELi128EEEEEEEEEvNT_6ParamsE --------------------------
	.section	.nv.constant0._ZN7cutlass13device_kernelIN5flash19enable_sm80_to_sm89INS1_16FlashAttnFwdSm80INS1_25CollectiveMainloopFwdSm80ILi8ELi1ELb0EN4cute5tupleIJNS5_1CILi128EEENS7_ILi64EEENS7_ILi256EEEEEELi256ENS_10bfloat16_tEfNS_4arch4Sm80ELb0ELb1ELb0ELb0ELb0ELb0ELb1ELb0EEENS1_21CollectiveEpilogueFwdINS6_IJS8_SA_S9_EEENS6_IJNS7_ILi1EEESI_SI_EEESC_SE_Li256ELb0ELb1ELb0ELb0EEENS1_19SingleTileSchedulerILb0ELb0ELb1ELi128EEEEEEEEEvNT_6ParamsE,"a",@progbits
	.sectionflags	@""
	.align	4
.nv.constant0._ZN7cutlass13device_kernelIN5flash19enable_sm80_to_sm89INS1_16FlashAttnFwdSm80INS1_25CollectiveMainloopFwdSm80ILi8ELi1ELb0EN4cute5tupleIJNS5_1CILi128EEENS7_ILi64EEENS7_ILi256EEEEEELi256ENS_10bfloat16_tEfNS_4arch4Sm80ELb0ELb1ELb0ELb0ELb0ELb0ELb1ELb0EEENS1_21CollectiveEpilogueFwdINS6_IJS8_SA_S9_EEENS6_IJNS7_ILi1EEESI_SI_EEESC_SE_Li256ELb0ELb1ELb0ELb0EEENS1_19SingleTileSchedulerILb0ELb0ELb1ELi128EEEEEEEEEvNT_6ParamsE:
	.zero		1576


//--------------------- .nv.constant0._ZN7cutlass13device_kernelIN5flash19enable_sm80_to_sm89INS1_16FlashAttnFwdSm80INS1_25CollectiveMainloopFwdSm80ILi8ELi1ELb0EN4cute5tupleIJNS5_1CILi128EEENS7_ILi64EEENS7_ILi256EEEEEELi256ENS_10bfloat16_tEfNS_4arch4Sm80ELb0ELb1ELb0ELb1ELb0ELb0ELb1ELb0EEENS1_21CollectiveEpilogueFwdINS6_IJS8_SA_S9_EEENS6_IJNS7_ILi1EEESI_SI_EEESC_SE_Li256ELb1ELb1ELb0ELb0EEENS1_19SingleTileSchedulerILb1ELb0ELb1ELi128EEEEEEEEEvNT_6ParamsE --------------------------
	.section	.nv.constant0._ZN7cutlass13device_kernelIN5flash19enable_sm80_to_sm89INS1_16FlashAttnFwdSm80INS1_25CollectiveMainloopFwdSm80ILi8ELi1ELb0EN4cute5tupleIJNS5_1CILi128EEENS7_ILi64EEENS7_ILi256EEEEEELi256ENS_10bfloat16_tEfNS_4arch4Sm80ELb0ELb1ELb0ELb1ELb0ELb0ELb1ELb0EEENS1_21CollectiveEpilogueFwdINS6_IJS8_SA_S9_EEENS6_IJNS7_ILi1EEESI_SI_EEESC_SE_Li256ELb1ELb1ELb0ELb0EEENS1_19SingleTileSchedulerILb1ELb0ELb1ELi128EEEEEEEEEvNT_6ParamsE,"a",@progbits
	.sectionflags	@""
	.align	4
.nv.constant0._ZN7cutlass13device_kernelIN5flash19enable_sm80_to_sm89INS1_16FlashAttnFwdSm80INS1_25CollectiveMainloopFwdSm80ILi8ELi1ELb0EN4cute5tupleIJNS5_1CILi128EEENS7_ILi64EEENS7_ILi256EEEEEELi256ENS_10bfloat16_tEfNS_4arch4Sm80ELb0ELb1ELb0ELb1ELb0ELb0ELb1ELb0EEENS1_21CollectiveEpilogueFwdINS6_IJS8_SA_S9_EEENS6_IJNS7_ILi1EEESI_SI_EEESC_SE_Li256ELb1ELb1ELb0ELb0EEENS1_19SingleTileSchedulerILb1ELb0ELb1ELi128EEEEEEEEEvNT_6ParamsE:
	.zero		1576


//--------------------- .nv.constant0._ZN7cutlass13device_kernelIN5flash19enable_sm80_to_sm89INS1_16FlashAttnFwdSm80INS1_25CollectiveMainloopFwdSm80ILi8ELi1ELb0EN4cute5tupleIJNS5_1CILi128EEENS7_ILi48EEENS7_ILi256EEEEEELi256ENS_10bfloat16_tEfNS_4arch4Sm80ELb0ELb1ELb0ELb1ELb0ELb1ELb1ELb0EEENS1_21CollectiveEpilogueFwdINS6_IJS8_SA_S9_EEENS6_IJNS7_ILi1EEESI_SI_EEESC_SE_Li256ELb1ELb1ELb0ELb0EEENS1_19SingleTileSchedulerILb1ELb0ELb1ELi128EEEEEEEEEvNT_6ParamsE --------------------------
	.section	.nv.constant0._ZN7cutlass13device_kernelIN5flash19enable_sm80_to_sm89INS1_16FlashAttnFwdSm80INS1_25CollectiveMainloopFwdSm80ILi8ELi1ELb0EN4cute5tupleIJNS5_1CILi128EEENS7_ILi48EEENS7_ILi256EEEEEELi256ENS_10bfloat16_tEfNS_4arch4Sm80ELb0ELb1ELb0ELb1ELb0ELb1ELb1ELb0EEENS1_21CollectiveEpilogueFwdINS6_IJS8_SA_S9_EEENS6_IJNS7_ILi1EEESI_SI_EEESC_SE_Li256ELb1ELb1ELb0ELb0EEENS1_19SingleTileSchedulerILb1ELb0ELb1ELi128EEEEEEEEEvNT_6ParamsE,"a",@progbits
	.sectionflags	@""
	.align	4
.nv.constant0._ZN7cutlass13device_kernelIN5flash19enable_sm80_to_sm89INS1_16FlashAttnFwdSm80INS1_25CollectiveMainloopFwdSm80ILi8ELi1ELb0EN4cute5tupleIJNS5_1CILi128EEENS7_ILi48EEENS7_ILi256EEEEEELi256ENS_10bfloat16_tEfNS_4arch4Sm80ELb0ELb1ELb0ELb1ELb0ELb1ELb1ELb0EEENS1_21CollectiveEpilogueFwdINS6_IJS8_SA_S9_EEENS6_IJNS7_ILi1EEESI_SI_EEESC_SE_Li256ELb1ELb1ELb0ELb0EEENS1_19SingleTileSchedulerILb1ELb0ELb1ELi128EEEEEEEEEvNT_6ParamsE:
	.zero		1576


//--------------------- .nv.constant0._ZN7cutlass13device_kernelIN5flash19enable_sm80_to_sm89INS1_16FlashAttnFwdSm80INS1_25CollectiveMainloopFwdSm80ILi8ELi1ELb0EN4cute5tupleIJNS5_1CILi128EEENS7_ILi96EEENS7_ILi256EEEEEELi256ENS_10bfloat16_tEfNS_4arch4Sm80ELb1ELb0ELb0ELb0ELb0ELb0ELb1ELb0EEENS1_21CollectiveEpilogueFwdINS6_IJS8_SA_S9_EEENS6_IJNS7_ILi1EEESI_SI_EEESC_SE_Li256ELb0ELb1ELb0ELb0EEENS1_30DynamicPersistentTileSchedulerILi256ELi256ELb0ELb1ELb0EEEEEEEEEvNT_6ParamsE --------------------------
	.section	.nv.constant0._ZN7cutlass13device_kernelIN5flash19enable_sm80_to_sm89INS1_16FlashAttnFwdSm80INS1_25CollectiveMainloopFwdSm80ILi8ELi1ELb0EN4cute5tupleIJNS5_1CILi128EEENS7_ILi96EEENS7_ILi256EEEEEELi256ENS_10bfloat16_tEfNS_4arch4Sm80ELb1ELb0ELb0ELb0ELb0ELb0ELb1ELb0EEENS1_21CollectiveEpilogueFwdINS6_IJS8_SA_S9_EEENS6_IJNS7_ILi1EEESI_SI_EEESC_SE_Li256ELb0ELb1ELb0ELb0EEENS1_30DynamicPersistentTileSchedulerILi256ELi256ELb0ELb1ELb0EEEEEEEEEvNT_6ParamsE,"a",@progbits
	.sectionflags	@""
	.align	4
.nv.constant0._ZN7cutlass13device_kernelIN5flash19enable_sm80_to_sm89INS1_16FlashAttnFwdSm80INS1_25CollectiveMainloopFwdSm80ILi8ELi1ELb0EN4cute5tupleIJNS5_1CILi128EEENS7_ILi96EEENS7_ILi256EEEEEELi256ENS_10bfloat16_tEfNS_4arch4Sm80ELb1ELb0ELb0ELb0ELb0ELb0ELb1ELb0EEENS1_21CollectiveEpilogueFwdINS6_IJS8_SA_S9_EEENS6_IJNS7_ILi1EEESI_SI_EEESC_SE_Li256ELb0ELb1ELb0ELb0EEENS1_30DynamicPersistentTileSchedulerILi256ELi256ELb0ELb1ELb0EEEEEEEEEvNT_6ParamsE:
	.zero		1592


//--------------------- .nv.constant0._ZN7cutlass13device_kernelIN5flash19enable_sm80_to_sm89INS1_16FlashAttnFwdSm80INS1_25CollectiveMainloopFwdSm80ILi8ELi1ELb0EN4cute5tupleIJNS5_1CILi128EEENS7_ILi96EEENS7_ILi256EEEEEELi256ENS_10bfloat16_tEfNS_4arch4Sm80ELb1ELb0ELb0ELb1ELb0ELb0ELb1ELb0EEENS1_21CollectiveEpilogueFwdINS6_IJS8_SA_S9_EEENS6_IJNS7_ILi1EEESI_SI_EEESC_SE_Li256ELb1ELb1ELb0ELb0EEENS1_19SingleTileSchedulerILb1ELb0ELb1ELi128EEEEEEEEEvNT_6ParamsE --------------------------
	.section	.nv.constant0._ZN7cutlass13device_kernelIN5flash19enable_sm80_to_sm89INS1_16FlashAttnFwdSm80INS1_25CollectiveMainloopFwdSm80ILi8ELi1ELb0EN4cute5tupleIJNS5_1CILi128EEENS7_ILi96EEENS7_ILi256EEEEEELi256ENS_10bfloat16_tEfNS_4arch4Sm80ELb1ELb0ELb0ELb1ELb0ELb0ELb1ELb0EEENS1_21CollectiveEpilogueFwdINS6_IJS8_SA_S9_EEENS6_IJNS7_ILi1EEESI_SI_EEESC_SE_Li256ELb1ELb1ELb0ELb0EEENS1_19SingleTileSchedulerILb1ELb0ELb1ELi128EEEEEEEEEvNT_6ParamsE,"a",@progbits
	.sectionflags	@""
	.align	4
.nv.constant0._ZN7cutlass13device_kernelIN5flash19enable_sm80_to_sm89INS1_16FlashAttnFwdSm80INS1_25CollectiveMainloopFwdSm80ILi8ELi1ELb0EN4cute5tupleIJNS5_1CILi128EEENS7_ILi96EEENS7_ILi256EEEEEELi256ENS_10bfloat16_tEfNS_4arch4Sm80ELb1ELb0ELb0ELb1ELb0ELb0ELb1ELb0EEENS1_21CollectiveEpilogueFwdINS6_IJS8_SA_S9_EEENS6_IJNS7_ILi1EEESI_SI_EEESC_SE_Li256ELb1ELb1ELb0ELb0EEENS1_19SingleTileSchedulerILb1ELb0ELb1ELi128EEEEEEEEEvNT_6ParamsE:
	.zero		1576


//--------------------- .nv.constant0._ZN7cutlass13device_kernelIN5flash19enable_sm80_to_sm89INS1_16FlashAttnFwdSm80INS1_25CollectiveMainloopFwdSm80ILi8ELi1ELb0EN4cute5tupleIJNS5_1CILi128EEENS7_ILi48EEENS7_ILi256EEEEEELi256ENS_10bfloat16_tEfNS_4arch4Sm80ELb1ELb0ELb0ELb1ELb0ELb1ELb1ELb0EEENS1_21CollectiveEpilogueFwdINS6_IJS8_SA_S9_EEENS6_IJNS7_ILi1EEESI_SI_EEESC_SE_Li256ELb1ELb1ELb0ELb0EEENS1_19SingleTileSchedulerILb1ELb0ELb1ELi128EEEEEEEEEvNT_6ParamsE --------------------------
	.section	.nv.constant0._ZN7cutlass13device_kernelIN5flash19enable_sm80_to_sm89INS1_16FlashAttnFwdSm80INS1_25CollectiveMainloopFwdSm80ILi8ELi1ELb0EN4cute5tupleIJNS5_1CILi128EEENS7_ILi48EEENS7_ILi256EEEEEELi256ENS_10bfloat16_tEfNS_4arch4Sm80ELb1ELb0ELb0ELb1ELb0ELb1ELb1ELb0EEENS1_21CollectiveEpilogueFwdINS6_IJS8_SA_S9_EEENS6_IJNS7_ILi1EEESI_SI_EEESC_SE_Li256ELb1ELb1ELb0ELb0EEENS1_19SingleTileSchedulerILb1ELb0ELb1ELi128EEEEEEEEEvNT_6ParamsE,"a",@progbits
	.sectionflags	@""
	.align	4
.nv.constant0._ZN7cutlass13device_kernelIN5flash19enable_sm80_to_sm89INS1_16FlashAttnFwdSm80INS1_25CollectiveMainloopFwdSm80ILi8ELi1ELb0EN4cute5tupleIJNS5_1CILi128EEENS7_ILi48EEENS7_ILi256EEEEEELi256ENS_10bfloat16_tEfNS_4arch4Sm80ELb1ELb0ELb0ELb1ELb0ELb1ELb1ELb0EEENS1_21CollectiveEpilogueFwdINS6_IJS8_SA_S9_EEENS6_IJNS7_ILi1EEESI_SI_EEESC_SE_Li256ELb1ELb1ELb0ELb0EEENS1_19SingleTileSchedulerILb1ELb0ELb1ELi128EEEEEEEEEvNT_6ParamsE:
	.zero		1576


//--------------------- SYMBOLS --------------------------

	.type		.nv.reservedSmem.offset0,@object
	.size		.nv.reservedSmem.offset0,0x4
